//
// Generated by NVIDIA NVVM Compiler
//
// Compiler Build ID: CL-36424714
// Cuda compilation tools, release 13.0, V13.0.88
// Based on NVVM 20.0.0
//

.version 9.0
.target sm_100
.address_size 64

	// .globl	alma_batch_f32_onthefly
// _ZZ23alma_batch_f32_ontheflyE8period_s has been demoted
// _ZZ23alma_batch_f32_ontheflyE8offset_s has been demoted
// _ZZ23alma_batch_f32_ontheflyE7sigma_s has been demoted
// _ZZ23alma_batch_f32_ontheflyE10inv_norm_s has been demoted
.shared .align 4 .b8 _ZZ14alma_block_sumfE8warp_buf[128];
// _ZZ27alma_precompute_weights_f32E10inv_norm_s has been demoted
.extern .shared .align 16 .b8 shraw[];
.extern .shared .align 16 .b8 sh[];

.visible .entry alma_batch_f32_onthefly(
	.param .u64 .ptr .align 1 alma_batch_f32_onthefly_param_0,
	.param .u64 .ptr .align 1 alma_batch_f32_onthefly_param_1,
	.param .u64 .ptr .align 1 alma_batch_f32_onthefly_param_2,
	.param .u64 .ptr .align 1 alma_batch_f32_onthefly_param_3,
	.param .u32 alma_batch_f32_onthefly_param_4,
	.param .u32 alma_batch_f32_onthefly_param_5,
	.param .u32 alma_batch_f32_onthefly_param_6,
	.param .u64 .ptr .align 1 alma_batch_f32_onthefly_param_7
)
{
	.reg .pred 	%p<32>;
	.reg .b32 	%r<87>;
	.reg .b32 	%f<91>;
	.reg .b64 	%rd<30>;
	// demoted variable
	.shared .align 4 .u32 _ZZ23alma_batch_f32_ontheflyE8period_s;
	// demoted variable
	.shared .align 4 .f32 _ZZ23alma_batch_f32_ontheflyE8offset_s;
	// demoted variable
	.shared .align 4 .f32 _ZZ23alma_batch_f32_ontheflyE7sigma_s;
	// demoted variable
	.shared .align 4 .f32 _ZZ23alma_batch_f32_ontheflyE10inv_norm_s;
	ld.param.u64 	%rd12, [alma_batch_f32_onthefly_param_0];
	ld.param.u64 	%rd9, [alma_batch_f32_onthefly_param_1];
	ld.param.u64 	%rd10, [alma_batch_f32_onthefly_param_2];
	ld.param.u64 	%rd11, [alma_batch_f32_onthefly_param_3];
	ld.param.u32 	%r28, [alma_batch_f32_onthefly_param_4];
	ld.param.u32 	%r30, [alma_batch_f32_onthefly_param_5];
	ld.param.u32 	%r29, [alma_batch_f32_onthefly_param_6];
	ld.param.u64 	%rd13, [alma_batch_f32_onthefly_param_7];
	cvta.to.global.u64 	%rd1, %rd13;
	cvta.to.global.u64 	%rd2, %rd12;
	mov.u32 	%r1, %ctaid.y;
	setp.ge.s32 	%p1, %r1, %r30;
	@%p1 bra 	$L__BB0_31;
	mov.u32 	%r2, %tid.x;
	setp.ne.s32 	%p2, %r2, 0;
	@%p2 bra 	$L__BB0_3;
	cvta.to.global.u64 	%rd14, %rd9;
	mul.wide.u32 	%rd15, %r1, 4;
	add.s64 	%rd16, %rd14, %rd15;
	ld.global.nc.u32 	%r31, [%rd16];
	st.shared.u32 	[_ZZ23alma_batch_f32_ontheflyE8period_s], %r31;
	cvta.to.global.u64 	%rd17, %rd10;
	add.s64 	%rd18, %rd17, %rd15;
	ld.global.nc.f32 	%f21, [%rd18];
	st.shared.f32 	[_ZZ23alma_batch_f32_ontheflyE8offset_s], %f21;
	cvta.to.global.u64 	%rd19, %rd11;
	add.s64 	%rd20, %rd19, %rd15;
	ld.global.nc.f32 	%f22, [%rd20];
	st.shared.f32 	[_ZZ23alma_batch_f32_ontheflyE7sigma_s], %f22;
$L__BB0_3:
	bar.sync 	0;
	ld.shared.u32 	%r32, [_ZZ23alma_batch_f32_ontheflyE8period_s];
	ld.shared.f32 	%f24, [_ZZ23alma_batch_f32_ontheflyE8offset_s];
	add.s32 	%r33, %r32, -1;
	cvt.rn.f32.s32 	%f25, %r33;
	mul.f32 	%f1, %f24, %f25;
	cvt.rn.f32.s32 	%f26, %r32;
	ld.shared.f32 	%f27, [_ZZ23alma_batch_f32_ontheflyE7sigma_s];
	max.f32 	%f28, %f27, 0f358637BD;
	div.rn.f32 	%f2, %f26, %f28;
	add.s32 	%r4, %r33, %r29;
	mul.lo.s32 	%r5, %r28, %r1;
	setp.ge.s32 	%p3, %r2, %r32;
	mov.f32 	%f84, 0f00000000;
	@%p3 bra 	$L__BB0_6;
	mov.u32 	%r6, %ntid.x;
	add.f32 	%f30, %f2, %f2;
	mul.f32 	%f3, %f2, %f30;
	mov.f32 	%f84, 0f00000000;
	mov.u32 	%r80, %r2;
$L__BB0_5:
	cvt.rn.f32.s32 	%f31, %r80;
	sub.f32 	%f32, %f31, %f1;
	mul.f32 	%f33, %f32, %f32;
	div.rn.f32 	%f34, %f33, %f3;
	mul.f32 	%f35, %f34, 0fBFB8AA3B;
	ex2.approx.f32 	%f36, %f35;
	shl.b32 	%r34, %r80, 2;
	mov.u32 	%r35, sh;
	add.s32 	%r36, %r35, %r34;
	st.shared.f32 	[%r36], %f36;
	add.f32 	%f84, %f84, %f36;
	add.s32 	%r80, %r80, %r6;
	setp.lt.s32 	%p4, %r80, %r32;
	@%p4 bra 	$L__BB0_5;
$L__BB0_6:
	and.b32  	%r9, %r2, 31;
	mov.b32 	%r37, %f84;
	shfl.sync.down.b32	%r38|%p5, %r37, 16, 31, -1;
	mov.b32 	%f37, %r38;
	add.f32 	%f38, %f84, %f37;
	mov.b32 	%r39, %f38;
	shfl.sync.down.b32	%r40|%p6, %r39, 8, 31, -1;
	mov.b32 	%f39, %r40;
	add.f32 	%f40, %f38, %f39;
	mov.b32 	%r41, %f40;
	shfl.sync.down.b32	%r42|%p7, %r41, 4, 31, -1;
	mov.b32 	%f41, %r42;
	add.f32 	%f42, %f40, %f41;
	mov.b32 	%r43, %f42;
	shfl.sync.down.b32	%r44|%p8, %r43, 2, 31, -1;
	mov.b32 	%f43, %r44;
	add.f32 	%f44, %f42, %f43;
	mov.b32 	%r45, %f44;
	shfl.sync.down.b32	%r46|%p9, %r45, 1, 31, -1;
	mov.b32 	%f45, %r46;
	add.f32 	%f7, %f44, %f45;
	setp.ne.s32 	%p10, %r9, 0;
	@%p10 bra 	$L__BB0_8;
	shr.u32 	%r47, %r2, 3;
	mov.u32 	%r48, _ZZ14alma_block_sumfE8warp_buf;
	add.s32 	%r49, %r48, %r47;
	st.shared.f32 	[%r49], %f7;
$L__BB0_8:
	bar.sync 	0;
	setp.gt.u32 	%p11, %r2, 31;
	@%p11 bra 	$L__BB0_13;
	mov.u32 	%r50, %ntid.x;
	add.s32 	%r51, %r50, 31;
	shr.u32 	%r52, %r51, 5;
	setp.ge.u32 	%p12, %r9, %r52;
	mov.f32 	%f85, 0f00000000;
	@%p12 bra 	$L__BB0_11;
	shl.b32 	%r53, %r9, 2;
	mov.u32 	%r54, _ZZ14alma_block_sumfE8warp_buf;
	add.s32 	%r55, %r54, %r53;
	ld.shared.f32 	%f85, [%r55];
$L__BB0_11:
	setp.ne.s32 	%p13, %r2, 0;
	mov.b32 	%r56, %f85;
	shfl.sync.down.b32	%r57|%p14, %r56, 16, 31, -1;
	mov.b32 	%f47, %r57;
	add.f32 	%f48, %f85, %f47;
	mov.b32 	%r58, %f48;
	shfl.sync.down.b32	%r59|%p15, %r58, 8, 31, -1;
	mov.b32 	%f49, %r59;
	add.f32 	%f50, %f48, %f49;
	mov.b32 	%r60, %f50;
	shfl.sync.down.b32	%r61|%p16, %r60, 4, 31, -1;
	mov.b32 	%f51, %r61;
	add.f32 	%f52, %f50, %f51;
	mov.b32 	%r62, %f52;
	shfl.sync.down.b32	%r63|%p17, %r62, 2, 31, -1;
	mov.b32 	%f53, %r63;
	add.f32 	%f54, %f52, %f53;
	mov.b32 	%r64, %f54;
	shfl.sync.down.b32	%r65|%p18, %r64, 1, 31, -1;
	mov.b32 	%f55, %r65;
	add.f32 	%f10, %f54, %f55;
	@%p13 bra 	$L__BB0_13;
	max.f32 	%f56, %f10, 0f1E3CE508;
	rcp.rn.f32 	%f57, %f56;
	st.shared.f32 	[_ZZ23alma_batch_f32_ontheflyE10inv_norm_s], %f57;
$L__BB0_13:
	setp.ge.s32 	%p19, %r2, %r32;
	bar.sync 	0;
	@%p19 bra 	$L__BB0_16;
	ld.shared.f32 	%f11, [_ZZ23alma_batch_f32_ontheflyE10inv_norm_s];
	mov.u32 	%r10, %ntid.x;
	mov.u32 	%r67, sh;
	mov.u32 	%r81, %r2;
$L__BB0_15:
	shl.b32 	%r66, %r81, 2;
	add.s32 	%r68, %r67, %r66;
	ld.shared.f32 	%f58, [%r68];
	mul.f32 	%f59, %f11, %f58;
	st.shared.f32 	[%r68], %f59;
	add.s32 	%r81, %r81, %r10;
	setp.lt.s32 	%p20, %r81, %r32;
	@%p20 bra 	$L__BB0_15;
$L__BB0_16:
	bar.sync 	0;
	mov.u32 	%r69, %ctaid.x;
	mov.u32 	%r70, %ntid.x;
	mad.lo.s32 	%r82, %r69, %r70, %r2;
	mov.u32 	%r71, %nctaid.x;
	mul.lo.s32 	%r14, %r71, %r70;
	setp.ge.s32 	%p21, %r82, %r28;
	@%p21 bra 	$L__BB0_31;
	setp.gt.s32 	%p22, %r32, 0;
	@%p22 bra 	$L__BB0_18;
	bra.uni 	$L__BB0_28;
$L__BB0_18:
	and.b32  	%r15, %r32, 3;
	and.b32  	%r16, %r32, 2147483644;
	neg.s32 	%r17, %r16;
	add.s64 	%rd3, %rd2, 8;
$L__BB0_19:
	setp.lt.s32 	%p25, %r82, %r4;
	mov.f32 	%f87, 0f7FC00000;
	@%p25 bra 	$L__BB0_27;
	setp.lt.u32 	%p26, %r32, 4;
	sub.s32 	%r74, %r82, %r32;
	add.s32 	%r75, %r74, 1;
	cvt.s64.s32 	%rd4, %r75;
	mov.f32 	%f87, 0f00000000;
	mov.b32 	%r85, 0;
	@%p26 bra 	$L__BB0_23;
	shl.b64 	%rd23, %rd4, 2;
	add.s64 	%rd29, %rd3, %rd23;
	mov.f32 	%f87, 0f00000000;
	mov.u32 	%r83, sh;
	mov.u32 	%r84, %r17;
$L__BB0_22:
	.pragma "nounroll";
	ld.global.nc.f32 	%f66, [%rd29+-8];
	ld.shared.v4.f32 	{%f67, %f68, %f69, %f70}, [%r83];
	fma.rn.f32 	%f71, %f66, %f67, %f87;
	ld.global.nc.f32 	%f72, [%rd29+-4];
	fma.rn.f32 	%f73, %f72, %f68, %f71;
	ld.global.nc.f32 	%f74, [%rd29];
	fma.rn.f32 	%f75, %f74, %f69, %f73;
	ld.global.nc.f32 	%f76, [%rd29+4];
	fma.rn.f32 	%f87, %f76, %f70, %f75;
	add.s32 	%r84, %r84, 4;
	add.s32 	%r83, %r83, 16;
	add.s64 	%rd29, %rd29, 16;
	setp.eq.s32 	%p27, %r84, 0;
	mov.u32 	%r85, %r16;
	@%p27 bra 	$L__BB0_23;
	bra.uni 	$L__BB0_22;
$L__BB0_23:
	setp.eq.s32 	%p28, %r15, 0;
	@%p28 bra 	$L__BB0_27;
	setp.eq.s32 	%p29, %r15, 1;
	cvt.u64.u32 	%rd24, %r85;
	add.s64 	%rd25, %rd24, %rd4;
	shl.b64 	%rd26, %rd25, 2;
	add.s64 	%rd8, %rd2, %rd26;
	ld.global.nc.f32 	%f77, [%rd8];
	shl.b32 	%r77, %r85, 2;
	mov.u32 	%r78, sh;
	add.s32 	%r25, %r78, %r77;
	ld.shared.f32 	%f78, [%r25];
	fma.rn.f32 	%f87, %f77, %f78, %f87;
	@%p29 bra 	$L__BB0_27;
	setp.eq.s32 	%p30, %r15, 2;
	ld.global.nc.f32 	%f79, [%rd8+4];
	ld.shared.f32 	%f80, [%r25+4];
	fma.rn.f32 	%f87, %f79, %f80, %f87;
	@%p30 bra 	$L__BB0_27;
	ld.global.nc.f32 	%f81, [%rd8+8];
	ld.shared.f32 	%f82, [%r25+8];
	fma.rn.f32 	%f87, %f81, %f82, %f87;
$L__BB0_27:
	add.s32 	%r79, %r82, %r5;
	mul.wide.s32 	%rd27, %r79, 4;
	add.s64 	%rd28, %rd1, %rd27;
	st.global.f32 	[%rd28], %f87;
	add.s32 	%r82, %r82, %r14;
	setp.lt.s32 	%p31, %r82, %r28;
	@%p31 bra 	$L__BB0_19;
	bra.uni 	$L__BB0_31;
$L__BB0_28:
	setp.lt.s32 	%p23, %r82, %r4;
	mov.f32 	%f90, 0f7FC00000;
	@%p23 bra 	$L__BB0_30;
	mov.f32 	%f90, 0f00000000;
$L__BB0_30:
	add.s32 	%r72, %r82, %r5;
	mul.wide.s32 	%rd21, %r72, 4;
	add.s64 	%rd22, %rd1, %rd21;
	st.global.f32 	[%rd22], %f90;
	add.s32 	%r82, %r82, %r14;
	setp.lt.s32 	%p24, %r82, %r28;
	@%p24 bra 	$L__BB0_28;
$L__BB0_31:
	ret;

}
	// .globl	alma_batch_f32
.visible .entry alma_batch_f32(
	.param .u64 .ptr .align 1 alma_batch_f32_param_0,
	.param .u64 .ptr .align 1 alma_batch_f32_param_1,
	.param .u64 .ptr .align 1 alma_batch_f32_param_2,
	.param .u64 .ptr .align 1 alma_batch_f32_param_3,
	.param .u32 alma_batch_f32_param_4,
	.param .u32 alma_batch_f32_param_5,
	.param .u32 alma_batch_f32_param_6,
	.param .u32 alma_batch_f32_param_7,
	.param .u64 .ptr .align 1 alma_batch_f32_param_8
)
{
	.reg .pred 	%p<13>;
	.reg .b32 	%r<47>;
	.reg .b32 	%f<36>;
	.reg .b64 	%rd<26>;

	ld.param.u64 	%rd13, [alma_batch_f32_param_0];
	ld.param.u64 	%rd10, [alma_batch_f32_param_1];
	ld.param.u64 	%rd11, [alma_batch_f32_param_2];
	ld.param.u32 	%r25, [alma_batch_f32_param_4];
	ld.param.u32 	%r26, [alma_batch_f32_param_5];
	ld.param.u32 	%r28, [alma_batch_f32_param_6];
	ld.param.u32 	%r27, [alma_batch_f32_param_7];
	ld.param.u64 	%rd12, [alma_batch_f32_param_8];
	cvta.to.global.u64 	%rd1, %rd13;
	mov.u32 	%r1, %ctaid.y;
	setp.ge.s32 	%p1, %r1, %r28;
	@%p1 bra 	$L__BB1_16;
	cvta.to.global.u64 	%rd14, %rd11;
	mul.wide.u32 	%rd15, %r1, 4;
	add.s64 	%rd16, %rd14, %rd15;
	ld.global.nc.u32 	%r2, [%rd16];
	mov.u32 	%r3, %tid.x;
	setp.ge.s32 	%p2, %r3, %r2;
	@%p2 bra 	$L__BB1_4;
	mul.lo.s32 	%r4, %r25, %r1;
	mov.u32 	%r5, %ntid.x;
	cvta.to.global.u64 	%rd2, %rd10;
	mov.u32 	%r31, sh;
	mov.u32 	%r42, %r3;
$L__BB1_3:
	add.s32 	%r29, %r42, %r4;
	mul.wide.s32 	%rd17, %r29, 4;
	add.s64 	%rd18, %rd2, %rd17;
	ld.global.nc.f32 	%f9, [%rd18];
	shl.b32 	%r30, %r42, 2;
	add.s32 	%r32, %r31, %r30;
	st.shared.f32 	[%r32], %f9;
	add.s32 	%r42, %r42, %r5;
	setp.lt.s32 	%p3, %r42, %r2;
	@%p3 bra 	$L__BB1_3;
$L__BB1_4:
	bar.sync 	0;
	add.s32 	%r8, %r27, -1;
	mov.u32 	%r33, %ctaid.x;
	mov.u32 	%r9, %ntid.x;
	mad.lo.s32 	%r43, %r33, %r9, %r3;
	setp.ge.s32 	%p4, %r43, %r26;
	@%p4 bra 	$L__BB1_16;
	and.b32  	%r11, %r2, 3;
	and.b32  	%r12, %r2, 2147483644;
	neg.s32 	%r13, %r12;
	add.s64 	%rd3, %rd1, 8;
	cvta.to.global.u64 	%rd4, %rd12;
	mov.u32 	%r34, %nctaid.x;
	mul.lo.s32 	%r14, %r34, %r9;
	mul.lo.s32 	%r15, %r26, %r1;
	add.s32 	%r16, %r8, %r2;
$L__BB1_6:
	setp.lt.s32 	%p5, %r43, %r16;
	mov.f32 	%f35, 0f7FC00000;
	@%p5 bra 	$L__BB1_15;
	setp.lt.s32 	%p6, %r2, 1;
	sub.s32 	%r35, %r43, %r2;
	add.s32 	%r36, %r35, 1;
	cvt.s64.s32 	%rd5, %r36;
	mov.f32 	%f35, 0f00000000;
	@%p6 bra 	$L__BB1_15;
	setp.lt.u32 	%p7, %r2, 4;
	mov.f32 	%f35, 0f00000000;
	mov.b32 	%r46, 0;
	@%p7 bra 	$L__BB1_11;
	shl.b64 	%rd19, %rd5, 2;
	add.s64 	%rd25, %rd3, %rd19;
	mov.f32 	%f35, 0f00000000;
	mov.u32 	%r44, sh;
	mov.u32 	%r45, %r13;
$L__BB1_10:
	.pragma "nounroll";
	ld.global.nc.f32 	%f15, [%rd25+-8];
	ld.shared.v4.f32 	{%f16, %f17, %f18, %f19}, [%r44];
	fma.rn.f32 	%f20, %f15, %f16, %f35;
	ld.global.nc.f32 	%f21, [%rd25+-4];
	fma.rn.f32 	%f22, %f21, %f17, %f20;
	ld.global.nc.f32 	%f23, [%rd25];
	fma.rn.f32 	%f24, %f23, %f18, %f22;
	ld.global.nc.f32 	%f25, [%rd25+4];
	fma.rn.f32 	%f35, %f25, %f19, %f24;
	add.s32 	%r45, %r45, 4;
	add.s32 	%r44, %r44, 16;
	add.s64 	%rd25, %rd25, 16;
	setp.ne.s32 	%p8, %r45, 0;
	mov.u32 	%r46, %r12;
	@%p8 bra 	$L__BB1_10;
$L__BB1_11:
	setp.eq.s32 	%p9, %r11, 0;
	@%p9 bra 	$L__BB1_15;
	setp.eq.s32 	%p10, %r11, 1;
	cvt.u64.u32 	%rd20, %r46;
	add.s64 	%rd21, %rd20, %rd5;
	shl.b64 	%rd22, %rd21, 2;
	add.s64 	%rd9, %rd1, %rd22;
	ld.global.nc.f32 	%f26, [%rd9];
	shl.b32 	%r39, %r46, 2;
	mov.u32 	%r40, sh;
	add.s32 	%r23, %r40, %r39;
	ld.shared.f32 	%f27, [%r23];
	fma.rn.f32 	%f35, %f26, %f27, %f35;
	@%p10 bra 	$L__BB1_15;
	setp.eq.s32 	%p11, %r11, 2;
	ld.global.nc.f32 	%f28, [%rd9+4];
	ld.shared.f32 	%f29, [%r23+4];
	fma.rn.f32 	%f35, %f28, %f29, %f35;
	@%p11 bra 	$L__BB1_15;
	ld.global.nc.f32 	%f30, [%rd9+8];
	ld.shared.f32 	%f31, [%r23+8];
	fma.rn.f32 	%f35, %f30, %f31, %f35;
$L__BB1_15:
	add.s32 	%r41, %r43, %r15;
	mul.wide.s32 	%rd23, %r41, 4;
	add.s64 	%rd24, %rd4, %rd23;
	st.global.f32 	[%rd24], %f35;
	add.s32 	%r43, %r43, %r14;
	setp.lt.s32 	%p12, %r43, %r26;
	@%p12 bra 	$L__BB1_6;
$L__BB1_16:
	ret;

}
	// .globl	alma_batch_f32_tm
.visible .entry alma_batch_f32_tm(
	.param .u64 .ptr .align 1 alma_batch_f32_tm_param_0,
	.param .u64 .ptr .align 1 alma_batch_f32_tm_param_1,
	.param .u64 .ptr .align 1 alma_batch_f32_tm_param_2,
	.param .u64 .ptr .align 1 alma_batch_f32_tm_param_3,
	.param .u32 alma_batch_f32_tm_param_4,
	.param .u32 alma_batch_f32_tm_param_5,
	.param .u32 alma_batch_f32_tm_param_6,
	.param .u32 alma_batch_f32_tm_param_7,
	.param .u64 .ptr .align 1 alma_batch_f32_tm_param_8
)
{
	.reg .pred 	%p<13>;
	.reg .b32 	%r<45>;
	.reg .b32 	%f<36>;
	.reg .b64 	%rd<30>;

	ld.param.u64 	%rd15, [alma_batch_f32_tm_param_0];
	ld.param.u64 	%rd12, [alma_batch_f32_tm_param_1];
	ld.param.u64 	%rd13, [alma_batch_f32_tm_param_2];
	ld.param.u32 	%r24, [alma_batch_f32_tm_param_4];
	ld.param.u32 	%r25, [alma_batch_f32_tm_param_5];
	ld.param.u32 	%r26, [alma_batch_f32_tm_param_6];
	ld.param.u32 	%r27, [alma_batch_f32_tm_param_7];
	ld.param.u64 	%rd14, [alma_batch_f32_tm_param_8];
	cvta.to.global.u64 	%rd1, %rd15;
	mov.u32 	%r1, %ctaid.y;
	setp.ge.s32 	%p1, %r1, %r26;
	@%p1 bra 	$L__BB2_16;
	cvta.to.global.u64 	%rd16, %rd13;
	cvt.u64.u32 	%rd2, %r1;
	mul.wide.u32 	%rd17, %r1, 4;
	add.s64 	%rd18, %rd16, %rd17;
	ld.global.nc.u32 	%r2, [%rd18];
	mov.u32 	%r3, %tid.x;
	setp.ge.s32 	%p2, %r3, %r2;
	@%p2 bra 	$L__BB2_4;
	mul.lo.s32 	%r4, %r24, %r1;
	mov.u32 	%r5, %ntid.x;
	cvta.to.global.u64 	%rd3, %rd12;
	mov.u32 	%r30, sh;
	mov.u32 	%r40, %r3;
$L__BB2_3:
	add.s32 	%r28, %r40, %r4;
	mul.wide.s32 	%rd19, %r28, 4;
	add.s64 	%rd20, %rd3, %rd19;
	ld.global.nc.f32 	%f9, [%rd20];
	shl.b32 	%r29, %r40, 2;
	add.s32 	%r31, %r30, %r29;
	st.shared.f32 	[%r31], %f9;
	add.s32 	%r40, %r40, %r5;
	setp.lt.s32 	%p3, %r40, %r2;
	@%p3 bra 	$L__BB2_3;
$L__BB2_4:
	bar.sync 	0;
	add.s32 	%r8, %r27, -1;
	mov.u32 	%r32, %ctaid.x;
	mov.u32 	%r9, %ntid.x;
	mad.lo.s32 	%r41, %r32, %r9, %r3;
	setp.ge.s32 	%p4, %r41, %r25;
	@%p4 bra 	$L__BB2_16;
	cvt.u64.u32 	%rd4, %r26;
	and.b32  	%r11, %r2, 3;
	and.b32  	%r12, %r2, 2147483644;
	neg.s32 	%r13, %r12;
	add.s64 	%rd5, %rd1, 8;
	cvta.to.global.u64 	%rd6, %rd14;
	mov.u32 	%r33, %nctaid.x;
	mul.lo.s32 	%r14, %r33, %r9;
	add.s32 	%r15, %r8, %r2;
$L__BB2_6:
	setp.lt.s32 	%p5, %r41, %r15;
	mov.f32 	%f35, 0f7FC00000;
	@%p5 bra 	$L__BB2_15;
	setp.lt.s32 	%p6, %r2, 1;
	sub.s32 	%r34, %r41, %r2;
	add.s32 	%r35, %r34, 1;
	cvt.s64.s32 	%rd7, %r35;
	mov.f32 	%f35, 0f00000000;
	@%p6 bra 	$L__BB2_15;
	setp.lt.u32 	%p7, %r2, 4;
	mov.f32 	%f35, 0f00000000;
	mov.b32 	%r44, 0;
	@%p7 bra 	$L__BB2_11;
	shl.b64 	%rd21, %rd7, 2;
	add.s64 	%rd29, %rd5, %rd21;
	mov.f32 	%f35, 0f00000000;
	mov.u32 	%r42, sh;
	mov.u32 	%r43, %r13;
$L__BB2_10:
	.pragma "nounroll";
	ld.global.nc.f32 	%f15, [%rd29+-8];
	ld.shared.v4.f32 	{%f16, %f17, %f18, %f19}, [%r42];
	fma.rn.f32 	%f20, %f15, %f16, %f35;
	ld.global.nc.f32 	%f21, [%rd29+-4];
	fma.rn.f32 	%f22, %f21, %f17, %f20;
	ld.global.nc.f32 	%f23, [%rd29];
	fma.rn.f32 	%f24, %f23, %f18, %f22;
	ld.global.nc.f32 	%f25, [%rd29+4];
	fma.rn.f32 	%f35, %f25, %f19, %f24;
	add.s32 	%r43, %r43, 4;
	add.s32 	%r42, %r42, 16;
	add.s64 	%rd29, %rd29, 16;
	setp.ne.s32 	%p8, %r43, 0;
	mov.u32 	%r44, %r12;
	@%p8 bra 	$L__BB2_10;
$L__BB2_11:
	setp.eq.s32 	%p9, %r11, 0;
	@%p9 bra 	$L__BB2_15;
	setp.eq.s32 	%p10, %r11, 1;
	cvt.u64.u32 	%rd22, %r44;
	add.s64 	%rd23, %rd22, %rd7;
	shl.b64 	%rd24, %rd23, 2;
	add.s64 	%rd11, %rd1, %rd24;
	ld.global.nc.f32 	%f26, [%rd11];
	shl.b32 	%r38, %r44, 2;
	mov.u32 	%r39, sh;
	add.s32 	%r22, %r39, %r38;
	ld.shared.f32 	%f27, [%r22];
	fma.rn.f32 	%f35, %f26, %f27, %f35;
	@%p10 bra 	$L__BB2_15;
	setp.eq.s32 	%p11, %r11, 2;
	ld.global.nc.f32 	%f28, [%rd11+4];
	ld.shared.f32 	%f29, [%r22+4];
	fma.rn.f32 	%f35, %f28, %f29, %f35;
	@%p11 bra 	$L__BB2_15;
	ld.global.nc.f32 	%f30, [%rd11+8];
	ld.shared.f32 	%f31, [%r22+8];
	fma.rn.f32 	%f35, %f30, %f31, %f35;
$L__BB2_15:
	cvt.s64.s32 	%rd25, %r41;
	mad.lo.s64 	%rd26, %rd25, %rd4, %rd2;
	shl.b64 	%rd27, %rd26, 2;
	add.s64 	%rd28, %rd6, %rd27;
	st.global.f32 	[%rd28], %f35;
	add.s32 	%r41, %r41, %r14;
	setp.lt.s32 	%p12, %r41, %r25;
	@%p12 bra 	$L__BB2_6;
$L__BB2_16:
	ret;

}
	// .globl	alma_batch_tiled_f32_tile128
.visible .entry alma_batch_tiled_f32_tile128(
	.param .u64 .ptr .align 1 alma_batch_tiled_f32_tile128_param_0,
	.param .u64 .ptr .align 1 alma_batch_tiled_f32_tile128_param_1,
	.param .u64 .ptr .align 1 alma_batch_tiled_f32_tile128_param_2,
	.param .u64 .ptr .align 1 alma_batch_tiled_f32_tile128_param_3,
	.param .u32 alma_batch_tiled_f32_tile128_param_4,
	.param .u32 alma_batch_tiled_f32_tile128_param_5,
	.param .u32 alma_batch_tiled_f32_tile128_param_6,
	.param .u32 alma_batch_tiled_f32_tile128_param_7,
	.param .u64 .ptr .align 1 alma_batch_tiled_f32_tile128_param_8
)
{
	.reg .pred 	%p<64>;
	.reg .b32 	%r<278>;
	.reg .b32 	%f<103>;
	.reg .b64 	%rd<97>;

	ld.param.u64 	%rd29, [alma_batch_tiled_f32_tile128_param_0];
	ld.param.u64 	%rd30, [alma_batch_tiled_f32_tile128_param_1];
	ld.param.u64 	%rd31, [alma_batch_tiled_f32_tile128_param_2];
	ld.param.u32 	%r141, [alma_batch_tiled_f32_tile128_param_4];
	ld.param.u32 	%r142, [alma_batch_tiled_f32_tile128_param_5];
	ld.param.u32 	%r143, [alma_batch_tiled_f32_tile128_param_6];
	ld.param.u32 	%r144, [alma_batch_tiled_f32_tile128_param_7];
	ld.param.u64 	%rd32, [alma_batch_tiled_f32_tile128_param_8];
	cvta.to.global.u64 	%rd1, %rd29;
	cvta.to.global.u64 	%rd2, %rd30;
	mov.u32 	%r145, %ntid.x;
	setp.ne.s32 	%p1, %r145, 128;
	@%p1 bra 	$L__BB3_68;
	mov.u32 	%r1, %ctaid.y;
	setp.ge.s32 	%p2, %r1, %r143;
	@%p2 bra 	$L__BB3_68;
	cvta.to.global.u64 	%rd33, %rd31;
	mul.wide.u32 	%rd34, %r1, 4;
	add.s64 	%rd35, %rd33, %rd34;
	ld.global.nc.u32 	%r2, [%rd35];
	mov.u32 	%r146, %ctaid.x;
	shl.b32 	%r3, %r146, 7;
	setp.ge.s32 	%p3, %r3, %r142;
	@%p3 bra 	$L__BB3_68;
	add.s32 	%r4, %r2, 127;
	shl.b32 	%r147, %r2, 2;
	add.s32 	%r148, %r147, 15;
	and.b32  	%r5, %r148, -16;
	mul.lo.s32 	%r6, %r141, %r1;
	shl.b32 	%r149, %r6, 2;
	cvt.u64.u32 	%rd36, %r149;
	add.s64 	%rd37, %rd30, %rd36;
	and.b64  	%rd38, %rd37, 15;
	setp.ne.s64 	%p4, %rd38, 0;
	@%p4 bra 	$L__BB3_14;
	shr.s32 	%r7, %r2, 2;
	mov.u32 	%r8, %tid.x;
	setp.ge.s32 	%p10, %r8, %r7;
	@%p10 bra 	$L__BB3_11;
	not.b32 	%r162, %r8;
	add.s32 	%r9, %r7, %r162;
	and.b32  	%r163, %r9, 384;
	setp.eq.s32 	%p11, %r163, 384;
	mov.u32 	%r242, %r8;
	@%p11 bra 	$L__BB3_8;
	shr.u32 	%r164, %r9, 7;
	add.s32 	%r165, %r164, 1;
	and.b32  	%r166, %r165, 3;
	mul.wide.u32 	%rd46, %r8, 16;
	mul.wide.s32 	%rd47, %r6, 4;
	add.s64 	%rd48, %rd46, %rd47;
	add.s64 	%rd89, %rd2, %rd48;
	shl.b32 	%r167, %r8, 4;
	mov.u32 	%r168, shraw;
	add.s32 	%r239, %r168, %r167;
	neg.s32 	%r238, %r166;
	shl.b32 	%r169, %r165, 7;
	and.b32  	%r170, %r169, 384;
	add.s32 	%r242, %r8, %r170;
$L__BB3_7:
	.pragma "nounroll";
	ld.global.v4.f32 	{%f23, %f24, %f25, %f26}, [%rd89];
	st.shared.v4.f32 	[%r239], {%f23, %f24, %f25, %f26};
	add.s64 	%rd89, %rd89, 2048;
	add.s32 	%r239, %r239, 2048;
	add.s32 	%r238, %r238, 1;
	setp.ne.s32 	%p12, %r238, 0;
	@%p12 bra 	$L__BB3_7;
$L__BB3_8:
	setp.lt.u32 	%p13, %r9, 384;
	@%p13 bra 	$L__BB3_11;
	shl.b32 	%r171, %r242, 4;
	mov.u32 	%r172, shraw;
	add.s32 	%r173, %r171, %r172;
	add.s32 	%r241, %r173, 4096;
	mul.wide.u32 	%rd49, %r242, 16;
	mul.wide.s32 	%rd50, %r6, 4;
	add.s64 	%rd51, %rd49, %rd50;
	add.s64 	%rd52, %rd51, %rd2;
	add.s64 	%rd90, %rd52, 4096;
$L__BB3_10:
	ld.global.v4.f32 	{%f27, %f28, %f29, %f30}, [%rd90+-4096];
	st.shared.v4.f32 	[%r241+-4096], {%f27, %f28, %f29, %f30};
	ld.global.v4.f32 	{%f31, %f32, %f33, %f34}, [%rd90+-2048];
	st.shared.v4.f32 	[%r241+-2048], {%f31, %f32, %f33, %f34};
	ld.global.v4.f32 	{%f35, %f36, %f37, %f38}, [%rd90];
	st.shared.v4.f32 	[%r241], {%f35, %f36, %f37, %f38};
	ld.global.v4.f32 	{%f39, %f40, %f41, %f42}, [%rd90+2048];
	st.shared.v4.f32 	[%r241+2048], {%f39, %f40, %f41, %f42};
	add.s32 	%r242, %r242, 512;
	add.s32 	%r241, %r241, 8192;
	add.s64 	%rd90, %rd90, 8192;
	setp.lt.s32 	%p14, %r242, %r7;
	@%p14 bra 	$L__BB3_10;
$L__BB3_11:
	setp.ne.s32 	%p15, %r8, 0;
	and.b32  	%r23, %r2, 3;
	setp.eq.s32 	%p16, %r23, 0;
	or.pred  	%p17, %p15, %p16;
	@%p17 bra 	$L__BB3_21;
	and.b32  	%r243, %r2, -4;
	neg.s32 	%r245, %r23;
	and.b32  	%r175, %r147, -16;
	mov.u32 	%r176, shraw;
	add.s32 	%r244, %r176, %r175;
	mul.wide.s32 	%rd53, %r6, 4;
	add.s64 	%rd9, %rd2, %rd53;
$L__BB3_13:
	mul.wide.s32 	%rd54, %r243, 4;
	add.s64 	%rd55, %rd9, %rd54;
	ld.global.f32 	%f43, [%rd55];
	st.shared.f32 	[%r244], %f43;
	add.s32 	%r245, %r245, 1;
	setp.eq.s32 	%p18, %r245, 0;
	add.s32 	%r244, %r244, 4;
	add.s32 	%r243, %r243, 1;
	@%p18 bra 	$L__BB3_21;
	bra.uni 	$L__BB3_13;
$L__BB3_14:
	mov.u32 	%r250, %tid.x;
	setp.ge.s32 	%p5, %r250, %r2;
	@%p5 bra 	$L__BB3_21;
	not.b32 	%r150, %r250;
	add.s32 	%r34, %r2, %r150;
	and.b32  	%r151, %r34, 384;
	setp.eq.s32 	%p6, %r151, 384;
	@%p6 bra 	$L__BB3_18;
	shr.u32 	%r152, %r34, 7;
	add.s32 	%r153, %r152, 1;
	and.b32  	%r154, %r153, 3;
	shl.b32 	%r155, %r250, 2;
	mov.u32 	%r156, shraw;
	add.s32 	%r247, %r156, %r155;
	mul.wide.s32 	%rd39, %r6, 4;
	mul.wide.u32 	%rd40, %r250, 4;
	add.s64 	%rd41, %rd39, %rd40;
	add.s64 	%rd91, %rd2, %rd41;
	neg.s32 	%r246, %r154;
	shl.b32 	%r157, %r153, 7;
	and.b32  	%r158, %r157, 384;
	add.s32 	%r250, %r250, %r158;
$L__BB3_17:
	.pragma "nounroll";
	ld.global.f32 	%f18, [%rd91];
	st.shared.f32 	[%r247], %f18;
	add.s32 	%r247, %r247, 512;
	add.s64 	%rd91, %rd91, 512;
	add.s32 	%r246, %r246, 1;
	setp.ne.s32 	%p7, %r246, 0;
	@%p7 bra 	$L__BB3_17;
$L__BB3_18:
	setp.lt.u32 	%p8, %r34, 384;
	@%p8 bra 	$L__BB3_21;
	mul.wide.s32 	%rd42, %r6, 4;
	mul.wide.u32 	%rd43, %r250, 4;
	add.s64 	%rd44, %rd42, %rd43;
	add.s64 	%rd45, %rd44, %rd2;
	add.s64 	%rd92, %rd45, 1024;
	shl.b32 	%r159, %r250, 2;
	mov.u32 	%r160, shraw;
	add.s32 	%r161, %r159, %r160;
	add.s32 	%r249, %r161, 1024;
$L__BB3_20:
	ld.global.f32 	%f19, [%rd92+-1024];
	st.shared.f32 	[%r249+-1024], %f19;
	ld.global.f32 	%f20, [%rd92+-512];
	st.shared.f32 	[%r249+-512], %f20;
	ld.global.f32 	%f21, [%rd92];
	st.shared.f32 	[%r249], %f21;
	ld.global.f32 	%f22, [%rd92+512];
	st.shared.f32 	[%r249+512], %f22;
	add.s32 	%r250, %r250, 512;
	add.s64 	%rd92, %rd92, 2048;
	add.s32 	%r249, %r249, 2048;
	setp.lt.s32 	%p9, %r250, %r2;
	@%p9 bra 	$L__BB3_20;
$L__BB3_21:
	bar.sync 	0;
	add.s32 	%r48, %r144, -1;
	sub.s32 	%r177, %r3, %r2;
	add.s32 	%r49, %r177, 1;
	setp.lt.s32 	%p19, %r49, 0;
	add.s32 	%r178, %r3, 128;
	setp.gt.s32 	%p20, %r178, %r142;
	or.pred  	%p21, %p19, %p20;
	@%p21 bra 	$L__BB3_40;
	shl.b32 	%r194, %r49, 2;
	cvt.u64.u32 	%rd66, %r194;
	add.s64 	%rd67, %rd29, %rd66;
	and.b64  	%rd68, %rd67, 15;
	setp.ne.s64 	%p42, %rd68, 0;
	@%p42 bra 	$L__BB3_33;
	shr.s32 	%r50, %r4, 2;
	mov.u32 	%r51, %tid.x;
	setp.ge.s32 	%p48, %r51, %r50;
	@%p48 bra 	$L__BB3_30;
	not.b32 	%r209, %r51;
	add.s32 	%r52, %r50, %r209;
	and.b32  	%r210, %r52, 384;
	setp.eq.s32 	%p49, %r210, 384;
	mov.u32 	%r255, %r51;
	@%p49 bra 	$L__BB3_27;
	shr.u32 	%r211, %r52, 7;
	add.s32 	%r212, %r211, 1;
	and.b32  	%r213, %r212, 3;
	mul.wide.u32 	%rd76, %r51, 16;
	mul.wide.u32 	%rd77, %r49, 4;
	add.s64 	%rd78, %rd76, %rd77;
	add.s64 	%rd93, %rd1, %rd78;
	shl.b32 	%r214, %r51, 4;
	add.s32 	%r215, %r214, %r5;
	mov.u32 	%r216, shraw;
	add.s32 	%r252, %r216, %r215;
	neg.s32 	%r251, %r213;
	shl.b32 	%r217, %r212, 7;
	and.b32  	%r218, %r217, 384;
	add.s32 	%r255, %r51, %r218;
$L__BB3_26:
	.pragma "nounroll";
	ld.global.v4.f32 	{%f54, %f55, %f56, %f57}, [%rd93];
	st.shared.v4.f32 	[%r252], {%f54, %f55, %f56, %f57};
	add.s64 	%rd93, %rd93, 2048;
	add.s32 	%r252, %r252, 2048;
	add.s32 	%r251, %r251, 1;
	setp.ne.s32 	%p50, %r251, 0;
	@%p50 bra 	$L__BB3_26;
$L__BB3_27:
	setp.lt.u32 	%p51, %r52, 384;
	@%p51 bra 	$L__BB3_30;
	shl.b32 	%r219, %r255, 4;
	add.s32 	%r220, %r219, %r5;
	mov.u32 	%r221, shraw;
	add.s32 	%r222, %r220, %r221;
	add.s32 	%r254, %r222, 4096;
	mul.wide.u32 	%rd79, %r255, 16;
	mul.wide.u32 	%rd80, %r49, 4;
	add.s64 	%rd81, %rd79, %rd80;
	add.s64 	%rd82, %rd81, %rd1;
	add.s64 	%rd94, %rd82, 4096;
$L__BB3_29:
	ld.global.v4.f32 	{%f58, %f59, %f60, %f61}, [%rd94+-4096];
	st.shared.v4.f32 	[%r254+-4096], {%f58, %f59, %f60, %f61};
	ld.global.v4.f32 	{%f62, %f63, %f64, %f65}, [%rd94+-2048];
	st.shared.v4.f32 	[%r254+-2048], {%f62, %f63, %f64, %f65};
	ld.global.v4.f32 	{%f66, %f67, %f68, %f69}, [%rd94];
	st.shared.v4.f32 	[%r254], {%f66, %f67, %f68, %f69};
	ld.global.v4.f32 	{%f70, %f71, %f72, %f73}, [%rd94+2048];
	st.shared.v4.f32 	[%r254+2048], {%f70, %f71, %f72, %f73};
	add.s32 	%r255, %r255, 512;
	add.s32 	%r254, %r254, 8192;
	add.s64 	%rd94, %rd94, 8192;
	setp.lt.s32 	%p52, %r255, %r50;
	@%p52 bra 	$L__BB3_29;
$L__BB3_30:
	setp.ne.s32 	%p53, %r51, 0;
	and.b32  	%r66, %r4, 3;
	setp.eq.s32 	%p54, %r66, 0;
	or.pred  	%p55, %p53, %p54;
	@%p55 bra 	$L__BB3_58;
	and.b32  	%r256, %r4, -4;
	neg.s32 	%r258, %r66;
	shl.b32 	%r223, %r4, 2;
	and.b32  	%r224, %r223, -16;
	add.s32 	%r225, %r224, %r5;
	mov.u32 	%r226, shraw;
	add.s32 	%r257, %r226, %r225;
	mul.wide.u32 	%rd83, %r49, 4;
	add.s64 	%rd22, %rd1, %rd83;
$L__BB3_32:
	mul.wide.s32 	%rd84, %r256, 4;
	add.s64 	%rd85, %rd22, %rd84;
	ld.global.f32 	%f74, [%rd85];
	st.shared.f32 	[%r257], %f74;
	add.s32 	%r258, %r258, 1;
	setp.eq.s32 	%p56, %r258, 0;
	add.s32 	%r257, %r257, 4;
	add.s32 	%r256, %r256, 1;
	@%p56 bra 	$L__BB3_58;
	bra.uni 	$L__BB3_32;
$L__BB3_33:
	mov.u32 	%r263, %tid.x;
	setp.ge.s32 	%p43, %r263, %r4;
	@%p43 bra 	$L__BB3_58;
	sub.s32 	%r195, %r2, %r263;
	add.s32 	%r77, %r195, 126;
	and.b32  	%r196, %r77, 384;
	setp.eq.s32 	%p44, %r196, 384;
	@%p44 bra 	$L__BB3_37;
	shr.u32 	%r197, %r77, 7;
	add.s32 	%r198, %r197, 1;
	and.b32  	%r199, %r198, 3;
	shl.b32 	%r200, %r263, 2;
	add.s32 	%r201, %r5, %r200;
	mov.u32 	%r202, shraw;
	add.s32 	%r260, %r202, %r201;
	mul.wide.u32 	%rd69, %r263, 4;
	mul.wide.u32 	%rd70, %r49, 4;
	add.s64 	%rd71, %rd69, %rd70;
	add.s64 	%rd95, %rd1, %rd71;
	neg.s32 	%r259, %r199;
	shl.b32 	%r203, %r198, 7;
	and.b32  	%r204, %r203, 384;
	add.s32 	%r263, %r263, %r204;
$L__BB3_36:
	.pragma "nounroll";
	ld.global.f32 	%f49, [%rd95];
	st.shared.f32 	[%r260], %f49;
	add.s32 	%r260, %r260, 512;
	add.s64 	%rd95, %rd95, 512;
	add.s32 	%r259, %r259, 1;
	setp.ne.s32 	%p45, %r259, 0;
	@%p45 bra 	$L__BB3_36;
$L__BB3_37:
	setp.lt.u32 	%p46, %r77, 384;
	@%p46 bra 	$L__BB3_58;
	mul.wide.u32 	%rd72, %r263, 4;
	mul.wide.u32 	%rd73, %r49, 4;
	add.s64 	%rd74, %rd72, %rd73;
	add.s64 	%rd75, %rd74, %rd1;
	add.s64 	%rd96, %rd75, 1024;
	shl.b32 	%r205, %r263, 2;
	add.s32 	%r206, %r5, %r205;
	mov.u32 	%r207, shraw;
	add.s32 	%r208, %r206, %r207;
	add.s32 	%r262, %r208, 1024;
$L__BB3_39:
	ld.global.f32 	%f50, [%rd96+-1024];
	st.shared.f32 	[%r262+-1024], %f50;
	ld.global.f32 	%f51, [%rd96+-512];
	st.shared.f32 	[%r262+-512], %f51;
	ld.global.f32 	%f52, [%rd96];
	st.shared.f32 	[%r262], %f52;
	ld.global.f32 	%f53, [%rd96+512];
	st.shared.f32 	[%r262+512], %f53;
	add.s32 	%r263, %r263, 512;
	add.s64 	%rd96, %rd96, 2048;
	add.s32 	%r262, %r262, 2048;
	setp.lt.s32 	%p47, %r263, %r4;
	@%p47 bra 	$L__BB3_39;
	bra.uni 	$L__BB3_58;
$L__BB3_40:
	mov.u32 	%r268, %tid.x;
	setp.ge.s32 	%p22, %r268, %r4;
	@%p22 bra 	$L__BB3_58;
	sub.s32 	%r179, %r2, %r268;
	add.s32 	%r92, %r179, 126;
	and.b32  	%r180, %r92, 384;
	setp.eq.s32 	%p23, %r180, 384;
	@%p23 bra 	$L__BB3_47;
	add.s32 	%r267, %r268, 1;
	shl.b32 	%r181, %r268, 2;
	add.s32 	%r182, %r5, %r181;
	mov.u32 	%r183, shraw;
	add.s32 	%r266, %r183, %r182;
	add.s32 	%r184, %r268, %r3;
	sub.s32 	%r265, %r184, %r2;
	shr.u32 	%r185, %r92, 7;
	add.s32 	%r186, %r185, 1;
	and.b32  	%r187, %r186, 3;
	neg.s32 	%r264, %r187;
$L__BB3_43:
	.pragma "nounroll";
	add.s32 	%r101, %r265, 1;
	setp.lt.s32 	%p24, %r101, 0;
	setp.ge.s32 	%p25, %r101, %r142;
	mov.f32 	%f93, 0f00000000;
	or.pred  	%p26, %p24, %p25;
	@%p26 bra 	$L__BB3_45;
	mul.wide.u32 	%rd56, %r101, 4;
	add.s64 	%rd57, %rd1, %rd56;
	ld.global.f32 	%f93, [%rd57];
$L__BB3_45:
	st.shared.f32 	[%r266], %f93;
	add.s32 	%r267, %r267, 128;
	add.s32 	%r266, %r266, 512;
	add.s32 	%r265, %r265, 128;
	add.s32 	%r264, %r264, 1;
	setp.ne.s32 	%p27, %r264, 0;
	@%p27 bra 	$L__BB3_43;
	add.s32 	%r268, %r267, -1;
$L__BB3_47:
	setp.lt.u32 	%p28, %r92, 384;
	@%p28 bra 	$L__BB3_58;
	add.s32 	%r271, %r268, 257;
	add.s32 	%r188, %r268, %r3;
	sub.s32 	%r270, %r188, %r2;
	shl.b32 	%r189, %r268, 2;
	add.s32 	%r190, %r5, %r189;
	mov.u32 	%r191, shraw;
	add.s32 	%r192, %r190, %r191;
	add.s32 	%r269, %r192, 1024;
$L__BB3_49:
	add.s32 	%r114, %r270, 1;
	setp.lt.s32 	%p29, %r114, 0;
	setp.ge.s32 	%p30, %r114, %r142;
	mov.f32 	%f94, 0f00000000;
	or.pred  	%p31, %p29, %p30;
	@%p31 bra 	$L__BB3_51;
	mul.wide.u32 	%rd58, %r114, 4;
	add.s64 	%rd59, %rd1, %rd58;
	ld.global.f32 	%f94, [%rd59];
$L__BB3_51:
	st.shared.f32 	[%r269+-1024], %f94;
	add.s32 	%r115, %r270, 129;
	setp.lt.s32 	%p32, %r115, 0;
	setp.ge.s32 	%p33, %r115, %r142;
	mov.f32 	%f95, 0f00000000;
	or.pred  	%p34, %p32, %p33;
	@%p34 bra 	$L__BB3_53;
	mul.wide.u32 	%rd60, %r115, 4;
	add.s64 	%rd61, %rd1, %rd60;
	ld.global.f32 	%f95, [%rd61];
$L__BB3_53:
	st.shared.f32 	[%r269+-512], %f95;
	add.s32 	%r116, %r270, 257;
	setp.lt.s32 	%p35, %r116, 0;
	setp.ge.s32 	%p36, %r116, %r142;
	mov.f32 	%f96, 0f00000000;
	or.pred  	%p37, %p35, %p36;
	@%p37 bra 	$L__BB3_55;
	mul.wide.u32 	%rd62, %r116, 4;
	add.s64 	%rd63, %rd1, %rd62;
	ld.global.f32 	%f96, [%rd63];
$L__BB3_55:
	st.shared.f32 	[%r269], %f96;
	add.s32 	%r117, %r270, 385;
	setp.lt.s32 	%p38, %r117, 0;
	setp.ge.s32 	%p39, %r117, %r142;
	mov.f32 	%f97, 0f00000000;
	or.pred  	%p40, %p38, %p39;
	@%p40 bra 	$L__BB3_57;
	mul.wide.u32 	%rd64, %r117, 4;
	add.s64 	%rd65, %rd1, %rd64;
	ld.global.f32 	%f97, [%rd65];
$L__BB3_57:
	st.shared.f32 	[%r269+512], %f97;
	add.s32 	%r118, %r271, 512;
	add.s32 	%r193, %r271, 255;
	add.s32 	%r270, %r270, 512;
	add.s32 	%r269, %r269, 2048;
	setp.lt.s32 	%p41, %r193, %r4;
	mov.u32 	%r271, %r118;
	@%p41 bra 	$L__BB3_49;
$L__BB3_58:
	bar.sync 	0;
	mov.u32 	%r121, %tid.x;
	add.s32 	%r122, %r3, %r121;
	setp.ge.s32 	%p57, %r122, %r142;
	@%p57 bra 	$L__BB3_68;
	add.s32 	%r227, %r48, %r2;
	setp.lt.s32 	%p58, %r122, %r227;
	mov.f32 	%f102, 0f7FC00000;
	@%p58 bra 	$L__BB3_67;
	setp.lt.s32 	%p59, %r2, 1;
	mov.f32 	%f102, 0f00000000;
	@%p59 bra 	$L__BB3_67;
	and.b32  	%r123, %r2, 3;
	setp.lt.u32 	%p60, %r2, 4;
	mov.f32 	%f102, 0f00000000;
	mov.b32 	%r274, 0;
	@%p60 bra 	$L__BB3_64;
	and.b32  	%r274, %r2, 2147483644;
	neg.s32 	%r273, %r274;
	shl.b32 	%r230, %r121, 2;
	add.s32 	%r126, %r5, %r230;
	mov.f32 	%f102, 0f00000000;
	mov.u32 	%r272, shraw;
$L__BB3_63:
	.pragma "nounroll";
	add.s32 	%r231, %r272, %r126;
	ld.shared.f32 	%f80, [%r231];
	ld.shared.v4.f32 	{%f81, %f82, %f83, %f84}, [%r272];
	fma.rn.f32 	%f85, %f80, %f81, %f102;
	ld.shared.f32 	%f86, [%r231+4];
	fma.rn.f32 	%f87, %f86, %f82, %f85;
	ld.shared.f32 	%f88, [%r231+8];
	fma.rn.f32 	%f89, %f88, %f83, %f87;
	ld.shared.f32 	%f90, [%r231+12];
	fma.rn.f32 	%f102, %f90, %f84, %f89;
	add.s32 	%r273, %r273, 4;
	add.s32 	%r272, %r272, 16;
	setp.ne.s32 	%p61, %r273, 0;
	@%p61 bra 	$L__BB3_63;
$L__BB3_64:
	setp.eq.s32 	%p62, %r123, 0;
	@%p62 bra 	$L__BB3_67;
	shl.b32 	%r232, %r274, 2;
	mov.u32 	%r233, shraw;
	add.s32 	%r277, %r233, %r232;
	add.s32 	%r234, %r121, %r274;
	shl.b32 	%r235, %r234, 2;
	add.s32 	%r236, %r5, %r235;
	add.s32 	%r276, %r233, %r236;
	neg.s32 	%r275, %r123;
$L__BB3_66:
	.pragma "nounroll";
	ld.shared.f32 	%f91, [%r276];
	ld.shared.f32 	%f92, [%r277];
	fma.rn.f32 	%f102, %f91, %f92, %f102;
	add.s32 	%r277, %r277, 4;
	add.s32 	%r276, %r276, 4;
	add.s32 	%r275, %r275, 1;
	setp.ne.s32 	%p63, %r275, 0;
	@%p63 bra 	$L__BB3_66;
$L__BB3_67:
	mad.lo.s32 	%r237, %r142, %r1, %r122;
	cvta.to.global.u64 	%rd86, %rd32;
	mul.wide.s32 	%rd87, %r237, 4;
	add.s64 	%rd88, %rd86, %rd87;
	st.global.f32 	[%rd88], %f102;
$L__BB3_68:
	ret;

}
	// .globl	alma_batch_tiled_f32_tile256
.visible .entry alma_batch_tiled_f32_tile256(
	.param .u64 .ptr .align 1 alma_batch_tiled_f32_tile256_param_0,
	.param .u64 .ptr .align 1 alma_batch_tiled_f32_tile256_param_1,
	.param .u64 .ptr .align 1 alma_batch_tiled_f32_tile256_param_2,
	.param .u64 .ptr .align 1 alma_batch_tiled_f32_tile256_param_3,
	.param .u32 alma_batch_tiled_f32_tile256_param_4,
	.param .u32 alma_batch_tiled_f32_tile256_param_5,
	.param .u32 alma_batch_tiled_f32_tile256_param_6,
	.param .u32 alma_batch_tiled_f32_tile256_param_7,
	.param .u64 .ptr .align 1 alma_batch_tiled_f32_tile256_param_8
)
{
	.reg .pred 	%p<64>;
	.reg .b32 	%r<278>;
	.reg .b32 	%f<103>;
	.reg .b64 	%rd<97>;

	ld.param.u64 	%rd29, [alma_batch_tiled_f32_tile256_param_0];
	ld.param.u64 	%rd30, [alma_batch_tiled_f32_tile256_param_1];
	ld.param.u64 	%rd31, [alma_batch_tiled_f32_tile256_param_2];
	ld.param.u32 	%r141, [alma_batch_tiled_f32_tile256_param_4];
	ld.param.u32 	%r142, [alma_batch_tiled_f32_tile256_param_5];
	ld.param.u32 	%r143, [alma_batch_tiled_f32_tile256_param_6];
	ld.param.u32 	%r144, [alma_batch_tiled_f32_tile256_param_7];
	ld.param.u64 	%rd32, [alma_batch_tiled_f32_tile256_param_8];
	cvta.to.global.u64 	%rd1, %rd29;
	cvta.to.global.u64 	%rd2, %rd30;
	mov.u32 	%r145, %ntid.x;
	setp.ne.s32 	%p1, %r145, 256;
	@%p1 bra 	$L__BB4_68;
	mov.u32 	%r1, %ctaid.y;
	setp.ge.s32 	%p2, %r1, %r143;
	@%p2 bra 	$L__BB4_68;
	cvta.to.global.u64 	%rd33, %rd31;
	mul.wide.u32 	%rd34, %r1, 4;
	add.s64 	%rd35, %rd33, %rd34;
	ld.global.nc.u32 	%r2, [%rd35];
	mov.u32 	%r146, %ctaid.x;
	shl.b32 	%r3, %r146, 8;
	setp.ge.s32 	%p3, %r3, %r142;
	@%p3 bra 	$L__BB4_68;
	add.s32 	%r4, %r2, 255;
	shl.b32 	%r147, %r2, 2;
	add.s32 	%r148, %r147, 15;
	and.b32  	%r5, %r148, -16;
	mul.lo.s32 	%r6, %r141, %r1;
	shl.b32 	%r149, %r6, 2;
	cvt.u64.u32 	%rd36, %r149;
	add.s64 	%rd37, %rd30, %rd36;
	and.b64  	%rd38, %rd37, 15;
	setp.ne.s64 	%p4, %rd38, 0;
	@%p4 bra 	$L__BB4_14;
	shr.s32 	%r7, %r2, 2;
	mov.u32 	%r8, %tid.x;
	setp.ge.s32 	%p10, %r8, %r7;
	@%p10 bra 	$L__BB4_11;
	not.b32 	%r162, %r8;
	add.s32 	%r9, %r7, %r162;
	and.b32  	%r163, %r9, 768;
	setp.eq.s32 	%p11, %r163, 768;
	mov.u32 	%r242, %r8;
	@%p11 bra 	$L__BB4_8;
	shr.u32 	%r164, %r9, 8;
	add.s32 	%r165, %r164, 1;
	and.b32  	%r166, %r165, 3;
	mul.wide.u32 	%rd46, %r8, 16;
	mul.wide.s32 	%rd47, %r6, 4;
	add.s64 	%rd48, %rd46, %rd47;
	add.s64 	%rd89, %rd2, %rd48;
	shl.b32 	%r167, %r8, 4;
	mov.u32 	%r168, shraw;
	add.s32 	%r239, %r168, %r167;
	neg.s32 	%r238, %r166;
	shl.b32 	%r169, %r165, 8;
	and.b32  	%r170, %r169, 768;
	add.s32 	%r242, %r8, %r170;
$L__BB4_7:
	.pragma "nounroll";
	ld.global.v4.f32 	{%f23, %f24, %f25, %f26}, [%rd89];
	st.shared.v4.f32 	[%r239], {%f23, %f24, %f25, %f26};
	add.s64 	%rd89, %rd89, 4096;
	add.s32 	%r239, %r239, 4096;
	add.s32 	%r238, %r238, 1;
	setp.ne.s32 	%p12, %r238, 0;
	@%p12 bra 	$L__BB4_7;
$L__BB4_8:
	setp.lt.u32 	%p13, %r9, 768;
	@%p13 bra 	$L__BB4_11;
	shl.b32 	%r171, %r242, 4;
	mov.u32 	%r172, shraw;
	add.s32 	%r173, %r171, %r172;
	add.s32 	%r241, %r173, 8192;
	mul.wide.u32 	%rd49, %r242, 16;
	mul.wide.s32 	%rd50, %r6, 4;
	add.s64 	%rd51, %rd49, %rd50;
	add.s64 	%rd52, %rd51, %rd2;
	add.s64 	%rd90, %rd52, 8192;
$L__BB4_10:
	ld.global.v4.f32 	{%f27, %f28, %f29, %f30}, [%rd90+-8192];
	st.shared.v4.f32 	[%r241+-8192], {%f27, %f28, %f29, %f30};
	ld.global.v4.f32 	{%f31, %f32, %f33, %f34}, [%rd90+-4096];
	st.shared.v4.f32 	[%r241+-4096], {%f31, %f32, %f33, %f34};
	ld.global.v4.f32 	{%f35, %f36, %f37, %f38}, [%rd90];
	st.shared.v4.f32 	[%r241], {%f35, %f36, %f37, %f38};
	ld.global.v4.f32 	{%f39, %f40, %f41, %f42}, [%rd90+4096];
	st.shared.v4.f32 	[%r241+4096], {%f39, %f40, %f41, %f42};
	add.s32 	%r242, %r242, 1024;
	add.s32 	%r241, %r241, 16384;
	add.s64 	%rd90, %rd90, 16384;
	setp.lt.s32 	%p14, %r242, %r7;
	@%p14 bra 	$L__BB4_10;
$L__BB4_11:
	setp.ne.s32 	%p15, %r8, 0;
	and.b32  	%r23, %r2, 3;
	setp.eq.s32 	%p16, %r23, 0;
	or.pred  	%p17, %p15, %p16;
	@%p17 bra 	$L__BB4_21;
	and.b32  	%r243, %r2, -4;
	neg.s32 	%r245, %r23;
	and.b32  	%r175, %r147, -16;
	mov.u32 	%r176, shraw;
	add.s32 	%r244, %r176, %r175;
	mul.wide.s32 	%rd53, %r6, 4;
	add.s64 	%rd9, %rd2, %rd53;
$L__BB4_13:
	mul.wide.s32 	%rd54, %r243, 4;
	add.s64 	%rd55, %rd9, %rd54;
	ld.global.f32 	%f43, [%rd55];
	st.shared.f32 	[%r244], %f43;
	add.s32 	%r245, %r245, 1;
	setp.eq.s32 	%p18, %r245, 0;
	add.s32 	%r244, %r244, 4;
	add.s32 	%r243, %r243, 1;
	@%p18 bra 	$L__BB4_21;
	bra.uni 	$L__BB4_13;
$L__BB4_14:
	mov.u32 	%r250, %tid.x;
	setp.ge.s32 	%p5, %r250, %r2;
	@%p5 bra 	$L__BB4_21;
	not.b32 	%r150, %r250;
	add.s32 	%r34, %r2, %r150;
	and.b32  	%r151, %r34, 768;
	setp.eq.s32 	%p6, %r151, 768;
	@%p6 bra 	$L__BB4_18;
	shr.u32 	%r152, %r34, 8;
	add.s32 	%r153, %r152, 1;
	and.b32  	%r154, %r153, 3;
	shl.b32 	%r155, %r250, 2;
	mov.u32 	%r156, shraw;
	add.s32 	%r247, %r156, %r155;
	mul.wide.s32 	%rd39, %r6, 4;
	mul.wide.u32 	%rd40, %r250, 4;
	add.s64 	%rd41, %rd39, %rd40;
	add.s64 	%rd91, %rd2, %rd41;
	neg.s32 	%r246, %r154;
	shl.b32 	%r157, %r153, 8;
	and.b32  	%r158, %r157, 768;
	add.s32 	%r250, %r250, %r158;
$L__BB4_17:
	.pragma "nounroll";
	ld.global.f32 	%f18, [%rd91];
	st.shared.f32 	[%r247], %f18;
	add.s32 	%r247, %r247, 1024;
	add.s64 	%rd91, %rd91, 1024;
	add.s32 	%r246, %r246, 1;
	setp.ne.s32 	%p7, %r246, 0;
	@%p7 bra 	$L__BB4_17;
$L__BB4_18:
	setp.lt.u32 	%p8, %r34, 768;
	@%p8 bra 	$L__BB4_21;
	mul.wide.s32 	%rd42, %r6, 4;
	mul.wide.u32 	%rd43, %r250, 4;
	add.s64 	%rd44, %rd42, %rd43;
	add.s64 	%rd45, %rd44, %rd2;
	add.s64 	%rd92, %rd45, 2048;
	shl.b32 	%r159, %r250, 2;
	mov.u32 	%r160, shraw;
	add.s32 	%r161, %r159, %r160;
	add.s32 	%r249, %r161, 2048;
$L__BB4_20:
	ld.global.f32 	%f19, [%rd92+-2048];
	st.shared.f32 	[%r249+-2048], %f19;
	ld.global.f32 	%f20, [%rd92+-1024];
	st.shared.f32 	[%r249+-1024], %f20;
	ld.global.f32 	%f21, [%rd92];
	st.shared.f32 	[%r249], %f21;
	ld.global.f32 	%f22, [%rd92+1024];
	st.shared.f32 	[%r249+1024], %f22;
	add.s32 	%r250, %r250, 1024;
	add.s64 	%rd92, %rd92, 4096;
	add.s32 	%r249, %r249, 4096;
	setp.lt.s32 	%p9, %r250, %r2;
	@%p9 bra 	$L__BB4_20;
$L__BB4_21:
	bar.sync 	0;
	add.s32 	%r48, %r144, -1;
	sub.s32 	%r177, %r3, %r2;
	add.s32 	%r49, %r177, 1;
	setp.lt.s32 	%p19, %r49, 0;
	add.s32 	%r178, %r3, 256;
	setp.gt.s32 	%p20, %r178, %r142;
	or.pred  	%p21, %p19, %p20;
	@%p21 bra 	$L__BB4_40;
	shl.b32 	%r194, %r49, 2;
	cvt.u64.u32 	%rd66, %r194;
	add.s64 	%rd67, %rd29, %rd66;
	and.b64  	%rd68, %rd67, 15;
	setp.ne.s64 	%p42, %rd68, 0;
	@%p42 bra 	$L__BB4_33;
	shr.s32 	%r50, %r4, 2;
	mov.u32 	%r51, %tid.x;
	setp.ge.s32 	%p48, %r51, %r50;
	@%p48 bra 	$L__BB4_30;
	not.b32 	%r209, %r51;
	add.s32 	%r52, %r50, %r209;
	and.b32  	%r210, %r52, 768;
	setp.eq.s32 	%p49, %r210, 768;
	mov.u32 	%r255, %r51;
	@%p49 bra 	$L__BB4_27;
	shr.u32 	%r211, %r52, 8;
	add.s32 	%r212, %r211, 1;
	and.b32  	%r213, %r212, 3;
	mul.wide.u32 	%rd76, %r51, 16;
	mul.wide.u32 	%rd77, %r49, 4;
	add.s64 	%rd78, %rd76, %rd77;
	add.s64 	%rd93, %rd1, %rd78;
	shl.b32 	%r214, %r51, 4;
	add.s32 	%r215, %r214, %r5;
	mov.u32 	%r216, shraw;
	add.s32 	%r252, %r216, %r215;
	neg.s32 	%r251, %r213;
	shl.b32 	%r217, %r212, 8;
	and.b32  	%r218, %r217, 768;
	add.s32 	%r255, %r51, %r218;
$L__BB4_26:
	.pragma "nounroll";
	ld.global.v4.f32 	{%f54, %f55, %f56, %f57}, [%rd93];
	st.shared.v4.f32 	[%r252], {%f54, %f55, %f56, %f57};
	add.s64 	%rd93, %rd93, 4096;
	add.s32 	%r252, %r252, 4096;
	add.s32 	%r251, %r251, 1;
	setp.ne.s32 	%p50, %r251, 0;
	@%p50 bra 	$L__BB4_26;
$L__BB4_27:
	setp.lt.u32 	%p51, %r52, 768;
	@%p51 bra 	$L__BB4_30;
	shl.b32 	%r219, %r255, 4;
	add.s32 	%r220, %r219, %r5;
	mov.u32 	%r221, shraw;
	add.s32 	%r222, %r220, %r221;
	add.s32 	%r254, %r222, 8192;
	mul.wide.u32 	%rd79, %r255, 16;
	mul.wide.u32 	%rd80, %r49, 4;
	add.s64 	%rd81, %rd79, %rd80;
	add.s64 	%rd82, %rd81, %rd1;
	add.s64 	%rd94, %rd82, 8192;
$L__BB4_29:
	ld.global.v4.f32 	{%f58, %f59, %f60, %f61}, [%rd94+-8192];
	st.shared.v4.f32 	[%r254+-8192], {%f58, %f59, %f60, %f61};
	ld.global.v4.f32 	{%f62, %f63, %f64, %f65}, [%rd94+-4096];
	st.shared.v4.f32 	[%r254+-4096], {%f62, %f63, %f64, %f65};
	ld.global.v4.f32 	{%f66, %f67, %f68, %f69}, [%rd94];
	st.shared.v4.f32 	[%r254], {%f66, %f67, %f68, %f69};
	ld.global.v4.f32 	{%f70, %f71, %f72, %f73}, [%rd94+4096];
	st.shared.v4.f32 	[%r254+4096], {%f70, %f71, %f72, %f73};
	add.s32 	%r255, %r255, 1024;
	add.s32 	%r254, %r254, 16384;
	add.s64 	%rd94, %rd94, 16384;
	setp.lt.s32 	%p52, %r255, %r50;
	@%p52 bra 	$L__BB4_29;
$L__BB4_30:
	setp.ne.s32 	%p53, %r51, 0;
	and.b32  	%r66, %r4, 3;
	setp.eq.s32 	%p54, %r66, 0;
	or.pred  	%p55, %p53, %p54;
	@%p55 bra 	$L__BB4_58;
	and.b32  	%r256, %r4, -4;
	neg.s32 	%r258, %r66;
	shl.b32 	%r223, %r4, 2;
	and.b32  	%r224, %r223, -16;
	add.s32 	%r225, %r224, %r5;
	mov.u32 	%r226, shraw;
	add.s32 	%r257, %r226, %r225;
	mul.wide.u32 	%rd83, %r49, 4;
	add.s64 	%rd22, %rd1, %rd83;
$L__BB4_32:
	mul.wide.s32 	%rd84, %r256, 4;
	add.s64 	%rd85, %rd22, %rd84;
	ld.global.f32 	%f74, [%rd85];
	st.shared.f32 	[%r257], %f74;
	add.s32 	%r258, %r258, 1;
	setp.eq.s32 	%p56, %r258, 0;
	add.s32 	%r257, %r257, 4;
	add.s32 	%r256, %r256, 1;
	@%p56 bra 	$L__BB4_58;
	bra.uni 	$L__BB4_32;
$L__BB4_33:
	mov.u32 	%r263, %tid.x;
	setp.ge.s32 	%p43, %r263, %r4;
	@%p43 bra 	$L__BB4_58;
	sub.s32 	%r195, %r2, %r263;
	add.s32 	%r77, %r195, 254;
	and.b32  	%r196, %r77, 768;
	setp.eq.s32 	%p44, %r196, 768;
	@%p44 bra 	$L__BB4_37;
	shr.u32 	%r197, %r77, 8;
	add.s32 	%r198, %r197, 1;
	and.b32  	%r199, %r198, 3;
	shl.b32 	%r200, %r263, 2;
	add.s32 	%r201, %r5, %r200;
	mov.u32 	%r202, shraw;
	add.s32 	%r260, %r202, %r201;
	mul.wide.u32 	%rd69, %r263, 4;
	mul.wide.u32 	%rd70, %r49, 4;
	add.s64 	%rd71, %rd69, %rd70;
	add.s64 	%rd95, %rd1, %rd71;
	neg.s32 	%r259, %r199;
	shl.b32 	%r203, %r198, 8;
	and.b32  	%r204, %r203, 768;
	add.s32 	%r263, %r263, %r204;
$L__BB4_36:
	.pragma "nounroll";
	ld.global.f32 	%f49, [%rd95];
	st.shared.f32 	[%r260], %f49;
	add.s32 	%r260, %r260, 1024;
	add.s64 	%rd95, %rd95, 1024;
	add.s32 	%r259, %r259, 1;
	setp.ne.s32 	%p45, %r259, 0;
	@%p45 bra 	$L__BB4_36;
$L__BB4_37:
	setp.lt.u32 	%p46, %r77, 768;
	@%p46 bra 	$L__BB4_58;
	mul.wide.u32 	%rd72, %r263, 4;
	mul.wide.u32 	%rd73, %r49, 4;
	add.s64 	%rd74, %rd72, %rd73;
	add.s64 	%rd75, %rd74, %rd1;
	add.s64 	%rd96, %rd75, 2048;
	shl.b32 	%r205, %r263, 2;
	add.s32 	%r206, %r5, %r205;
	mov.u32 	%r207, shraw;
	add.s32 	%r208, %r206, %r207;
	add.s32 	%r262, %r208, 2048;
$L__BB4_39:
	ld.global.f32 	%f50, [%rd96+-2048];
	st.shared.f32 	[%r262+-2048], %f50;
	ld.global.f32 	%f51, [%rd96+-1024];
	st.shared.f32 	[%r262+-1024], %f51;
	ld.global.f32 	%f52, [%rd96];
	st.shared.f32 	[%r262], %f52;
	ld.global.f32 	%f53, [%rd96+1024];
	st.shared.f32 	[%r262+1024], %f53;
	add.s32 	%r263, %r263, 1024;
	add.s64 	%rd96, %rd96, 4096;
	add.s32 	%r262, %r262, 4096;
	setp.lt.s32 	%p47, %r263, %r4;
	@%p47 bra 	$L__BB4_39;
	bra.uni 	$L__BB4_58;
$L__BB4_40:
	mov.u32 	%r268, %tid.x;
	setp.ge.s32 	%p22, %r268, %r4;
	@%p22 bra 	$L__BB4_58;
	sub.s32 	%r179, %r2, %r268;
	add.s32 	%r92, %r179, 254;
	and.b32  	%r180, %r92, 768;
	setp.eq.s32 	%p23, %r180, 768;
	@%p23 bra 	$L__BB4_47;
	add.s32 	%r267, %r268, 1;
	shl.b32 	%r181, %r268, 2;
	add.s32 	%r182, %r5, %r181;
	mov.u32 	%r183, shraw;
	add.s32 	%r266, %r183, %r182;
	add.s32 	%r184, %r268, %r3;
	sub.s32 	%r265, %r184, %r2;
	shr.u32 	%r185, %r92, 8;
	add.s32 	%r186, %r185, 1;
	and.b32  	%r187, %r186, 3;
	neg.s32 	%r264, %r187;
$L__BB4_43:
	.pragma "nounroll";
	add.s32 	%r101, %r265, 1;
	setp.lt.s32 	%p24, %r101, 0;
	setp.ge.s32 	%p25, %r101, %r142;
	mov.f32 	%f93, 0f00000000;
	or.pred  	%p26, %p24, %p25;
	@%p26 bra 	$L__BB4_45;
	mul.wide.u32 	%rd56, %r101, 4;
	add.s64 	%rd57, %rd1, %rd56;
	ld.global.f32 	%f93, [%rd57];
$L__BB4_45:
	st.shared.f32 	[%r266], %f93;
	add.s32 	%r267, %r267, 256;
	add.s32 	%r266, %r266, 1024;
	add.s32 	%r265, %r265, 256;
	add.s32 	%r264, %r264, 1;
	setp.ne.s32 	%p27, %r264, 0;
	@%p27 bra 	$L__BB4_43;
	add.s32 	%r268, %r267, -1;
$L__BB4_47:
	setp.lt.u32 	%p28, %r92, 768;
	@%p28 bra 	$L__BB4_58;
	add.s32 	%r271, %r268, 513;
	add.s32 	%r188, %r268, %r3;
	sub.s32 	%r270, %r188, %r2;
	shl.b32 	%r189, %r268, 2;
	add.s32 	%r190, %r5, %r189;
	mov.u32 	%r191, shraw;
	add.s32 	%r192, %r190, %r191;
	add.s32 	%r269, %r192, 2048;
$L__BB4_49:
	add.s32 	%r114, %r270, 1;
	setp.lt.s32 	%p29, %r114, 0;
	setp.ge.s32 	%p30, %r114, %r142;
	mov.f32 	%f94, 0f00000000;
	or.pred  	%p31, %p29, %p30;
	@%p31 bra 	$L__BB4_51;
	mul.wide.u32 	%rd58, %r114, 4;
	add.s64 	%rd59, %rd1, %rd58;
	ld.global.f32 	%f94, [%rd59];
$L__BB4_51:
	st.shared.f32 	[%r269+-2048], %f94;
	add.s32 	%r115, %r270, 257;
	setp.lt.s32 	%p32, %r115, 0;
	setp.ge.s32 	%p33, %r115, %r142;
	mov.f32 	%f95, 0f00000000;
	or.pred  	%p34, %p32, %p33;
	@%p34 bra 	$L__BB4_53;
	mul.wide.u32 	%rd60, %r115, 4;
	add.s64 	%rd61, %rd1, %rd60;
	ld.global.f32 	%f95, [%rd61];
$L__BB4_53:
	st.shared.f32 	[%r269+-1024], %f95;
	add.s32 	%r116, %r270, 513;
	setp.lt.s32 	%p35, %r116, 0;
	setp.ge.s32 	%p36, %r116, %r142;
	mov.f32 	%f96, 0f00000000;
	or.pred  	%p37, %p35, %p36;
	@%p37 bra 	$L__BB4_55;
	mul.wide.u32 	%rd62, %r116, 4;
	add.s64 	%rd63, %rd1, %rd62;
	ld.global.f32 	%f96, [%rd63];
$L__BB4_55:
	st.shared.f32 	[%r269], %f96;
	add.s32 	%r117, %r270, 769;
	setp.lt.s32 	%p38, %r117, 0;
	setp.ge.s32 	%p39, %r117, %r142;
	mov.f32 	%f97, 0f00000000;
	or.pred  	%p40, %p38, %p39;
	@%p40 bra 	$L__BB4_57;
	mul.wide.u32 	%rd64, %r117, 4;
	add.s64 	%rd65, %rd1, %rd64;
	ld.global.f32 	%f97, [%rd65];
$L__BB4_57:
	st.shared.f32 	[%r269+1024], %f97;
	add.s32 	%r118, %r271, 1024;
	add.s32 	%r193, %r271, 511;
	add.s32 	%r270, %r270, 1024;
	add.s32 	%r269, %r269, 4096;
	setp.lt.s32 	%p41, %r193, %r4;
	mov.u32 	%r271, %r118;
	@%p41 bra 	$L__BB4_49;
$L__BB4_58:
	bar.sync 	0;
	mov.u32 	%r121, %tid.x;
	add.s32 	%r122, %r3, %r121;
	setp.ge.s32 	%p57, %r122, %r142;
	@%p57 bra 	$L__BB4_68;
	add.s32 	%r227, %r48, %r2;
	setp.lt.s32 	%p58, %r122, %r227;
	mov.f32 	%f102, 0f7FC00000;
	@%p58 bra 	$L__BB4_67;
	setp.lt.s32 	%p59, %r2, 1;
	mov.f32 	%f102, 0f00000000;
	@%p59 bra 	$L__BB4_67;
	and.b32  	%r123, %r2, 3;
	setp.lt.u32 	%p60, %r2, 4;
	mov.f32 	%f102, 0f00000000;
	mov.b32 	%r274, 0;
	@%p60 bra 	$L__BB4_64;
	and.b32  	%r274, %r2, 2147483644;
	neg.s32 	%r273, %r274;
	shl.b32 	%r230, %r121, 2;
	add.s32 	%r126, %r5, %r230;
	mov.f32 	%f102, 0f00000000;
	mov.u32 	%r272, shraw;
$L__BB4_63:
	.pragma "nounroll";
	add.s32 	%r231, %r272, %r126;
	ld.shared.f32 	%f80, [%r231];
	ld.shared.v4.f32 	{%f81, %f82, %f83, %f84}, [%r272];
	fma.rn.f32 	%f85, %f80, %f81, %f102;
	ld.shared.f32 	%f86, [%r231+4];
	fma.rn.f32 	%f87, %f86, %f82, %f85;
	ld.shared.f32 	%f88, [%r231+8];
	fma.rn.f32 	%f89, %f88, %f83, %f87;
	ld.shared.f32 	%f90, [%r231+12];
	fma.rn.f32 	%f102, %f90, %f84, %f89;
	add.s32 	%r273, %r273, 4;
	add.s32 	%r272, %r272, 16;
	setp.ne.s32 	%p61, %r273, 0;
	@%p61 bra 	$L__BB4_63;
$L__BB4_64:
	setp.eq.s32 	%p62, %r123, 0;
	@%p62 bra 	$L__BB4_67;
	shl.b32 	%r232, %r274, 2;
	mov.u32 	%r233, shraw;
	add.s32 	%r277, %r233, %r232;
	add.s32 	%r234, %r121, %r274;
	shl.b32 	%r235, %r234, 2;
	add.s32 	%r236, %r5, %r235;
	add.s32 	%r276, %r233, %r236;
	neg.s32 	%r275, %r123;
$L__BB4_66:
	.pragma "nounroll";
	ld.shared.f32 	%f91, [%r276];
	ld.shared.f32 	%f92, [%r277];
	fma.rn.f32 	%f102, %f91, %f92, %f102;
	add.s32 	%r277, %r277, 4;
	add.s32 	%r276, %r276, 4;
	add.s32 	%r275, %r275, 1;
	setp.ne.s32 	%p63, %r275, 0;
	@%p63 bra 	$L__BB4_66;
$L__BB4_67:
	mad.lo.s32 	%r237, %r142, %r1, %r122;
	cvta.to.global.u64 	%rd86, %rd32;
	mul.wide.s32 	%rd87, %r237, 4;
	add.s64 	%rd88, %rd86, %rd87;
	st.global.f32 	[%rd88], %f102;
$L__BB4_68:
	ret;

}
	// .globl	alma_batch_tiled_f32_tile512
.visible .entry alma_batch_tiled_f32_tile512(
	.param .u64 .ptr .align 1 alma_batch_tiled_f32_tile512_param_0,
	.param .u64 .ptr .align 1 alma_batch_tiled_f32_tile512_param_1,
	.param .u64 .ptr .align 1 alma_batch_tiled_f32_tile512_param_2,
	.param .u64 .ptr .align 1 alma_batch_tiled_f32_tile512_param_3,
	.param .u32 alma_batch_tiled_f32_tile512_param_4,
	.param .u32 alma_batch_tiled_f32_tile512_param_5,
	.param .u32 alma_batch_tiled_f32_tile512_param_6,
	.param .u32 alma_batch_tiled_f32_tile512_param_7,
	.param .u64 .ptr .align 1 alma_batch_tiled_f32_tile512_param_8
)
{
	.reg .pred 	%p<64>;
	.reg .b32 	%r<278>;
	.reg .b32 	%f<103>;
	.reg .b64 	%rd<97>;

	ld.param.u64 	%rd29, [alma_batch_tiled_f32_tile512_param_0];
	ld.param.u64 	%rd30, [alma_batch_tiled_f32_tile512_param_1];
	ld.param.u64 	%rd31, [alma_batch_tiled_f32_tile512_param_2];
	ld.param.u32 	%r141, [alma_batch_tiled_f32_tile512_param_4];
	ld.param.u32 	%r142, [alma_batch_tiled_f32_tile512_param_5];
	ld.param.u32 	%r143, [alma_batch_tiled_f32_tile512_param_6];
	ld.param.u32 	%r144, [alma_batch_tiled_f32_tile512_param_7];
	ld.param.u64 	%rd32, [alma_batch_tiled_f32_tile512_param_8];
	cvta.to.global.u64 	%rd1, %rd29;
	cvta.to.global.u64 	%rd2, %rd30;
	mov.u32 	%r145, %ntid.x;
	setp.ne.s32 	%p1, %r145, 512;
	@%p1 bra 	$L__BB5_68;
	mov.u32 	%r1, %ctaid.y;
	setp.ge.s32 	%p2, %r1, %r143;
	@%p2 bra 	$L__BB5_68;
	cvta.to.global.u64 	%rd33, %rd31;
	mul.wide.u32 	%rd34, %r1, 4;
	add.s64 	%rd35, %rd33, %rd34;
	ld.global.nc.u32 	%r2, [%rd35];
	mov.u32 	%r146, %ctaid.x;
	shl.b32 	%r3, %r146, 9;
	setp.ge.s32 	%p3, %r3, %r142;
	@%p3 bra 	$L__BB5_68;
	add.s32 	%r4, %r2, 511;
	shl.b32 	%r147, %r2, 2;
	add.s32 	%r148, %r147, 15;
	and.b32  	%r5, %r148, -16;
	mul.lo.s32 	%r6, %r141, %r1;
	shl.b32 	%r149, %r6, 2;
	cvt.u64.u32 	%rd36, %r149;
	add.s64 	%rd37, %rd30, %rd36;
	and.b64  	%rd38, %rd37, 15;
	setp.ne.s64 	%p4, %rd38, 0;
	@%p4 bra 	$L__BB5_14;
	shr.s32 	%r7, %r2, 2;
	mov.u32 	%r8, %tid.x;
	setp.ge.s32 	%p10, %r8, %r7;
	@%p10 bra 	$L__BB5_11;
	not.b32 	%r162, %r8;
	add.s32 	%r9, %r7, %r162;
	and.b32  	%r163, %r9, 1536;
	setp.eq.s32 	%p11, %r163, 1536;
	mov.u32 	%r242, %r8;
	@%p11 bra 	$L__BB5_8;
	shr.u32 	%r164, %r9, 9;
	add.s32 	%r165, %r164, 1;
	and.b32  	%r166, %r165, 3;
	mul.wide.u32 	%rd46, %r8, 16;
	mul.wide.s32 	%rd47, %r6, 4;
	add.s64 	%rd48, %rd46, %rd47;
	add.s64 	%rd89, %rd2, %rd48;
	shl.b32 	%r167, %r8, 4;
	mov.u32 	%r168, shraw;
	add.s32 	%r239, %r168, %r167;
	neg.s32 	%r238, %r166;
	shl.b32 	%r169, %r165, 9;
	and.b32  	%r170, %r169, 1536;
	add.s32 	%r242, %r8, %r170;
$L__BB5_7:
	.pragma "nounroll";
	ld.global.v4.f32 	{%f23, %f24, %f25, %f26}, [%rd89];
	st.shared.v4.f32 	[%r239], {%f23, %f24, %f25, %f26};
	add.s64 	%rd89, %rd89, 8192;
	add.s32 	%r239, %r239, 8192;
	add.s32 	%r238, %r238, 1;
	setp.ne.s32 	%p12, %r238, 0;
	@%p12 bra 	$L__BB5_7;
$L__BB5_8:
	setp.lt.u32 	%p13, %r9, 1536;
	@%p13 bra 	$L__BB5_11;
	shl.b32 	%r171, %r242, 4;
	mov.u32 	%r172, shraw;
	add.s32 	%r173, %r171, %r172;
	add.s32 	%r241, %r173, 16384;
	mul.wide.u32 	%rd49, %r242, 16;
	mul.wide.s32 	%rd50, %r6, 4;
	add.s64 	%rd51, %rd49, %rd50;
	add.s64 	%rd52, %rd51, %rd2;
	add.s64 	%rd90, %rd52, 16384;
$L__BB5_10:
	ld.global.v4.f32 	{%f27, %f28, %f29, %f30}, [%rd90+-16384];
	st.shared.v4.f32 	[%r241+-16384], {%f27, %f28, %f29, %f30};
	ld.global.v4.f32 	{%f31, %f32, %f33, %f34}, [%rd90+-8192];
	st.shared.v4.f32 	[%r241+-8192], {%f31, %f32, %f33, %f34};
	ld.global.v4.f32 	{%f35, %f36, %f37, %f38}, [%rd90];
	st.shared.v4.f32 	[%r241], {%f35, %f36, %f37, %f38};
	ld.global.v4.f32 	{%f39, %f40, %f41, %f42}, [%rd90+8192];
	st.shared.v4.f32 	[%r241+8192], {%f39, %f40, %f41, %f42};
	add.s32 	%r242, %r242, 2048;
	add.s32 	%r241, %r241, 32768;
	add.s64 	%rd90, %rd90, 32768;
	setp.lt.s32 	%p14, %r242, %r7;
	@%p14 bra 	$L__BB5_10;
$L__BB5_11:
	setp.ne.s32 	%p15, %r8, 0;
	and.b32  	%r23, %r2, 3;
	setp.eq.s32 	%p16, %r23, 0;
	or.pred  	%p17, %p15, %p16;
	@%p17 bra 	$L__BB5_21;
	and.b32  	%r243, %r2, -4;
	neg.s32 	%r245, %r23;
	and.b32  	%r175, %r147, -16;
	mov.u32 	%r176, shraw;
	add.s32 	%r244, %r176, %r175;
	mul.wide.s32 	%rd53, %r6, 4;
	add.s64 	%rd9, %rd2, %rd53;
$L__BB5_13:
	mul.wide.s32 	%rd54, %r243, 4;
	add.s64 	%rd55, %rd9, %rd54;
	ld.global.f32 	%f43, [%rd55];
	st.shared.f32 	[%r244], %f43;
	add.s32 	%r245, %r245, 1;
	setp.eq.s32 	%p18, %r245, 0;
	add.s32 	%r244, %r244, 4;
	add.s32 	%r243, %r243, 1;
	@%p18 bra 	$L__BB5_21;
	bra.uni 	$L__BB5_13;
$L__BB5_14:
	mov.u32 	%r250, %tid.x;
	setp.ge.s32 	%p5, %r250, %r2;
	@%p5 bra 	$L__BB5_21;
	not.b32 	%r150, %r250;
	add.s32 	%r34, %r2, %r150;
	and.b32  	%r151, %r34, 1536;
	setp.eq.s32 	%p6, %r151, 1536;
	@%p6 bra 	$L__BB5_18;
	shr.u32 	%r152, %r34, 9;
	add.s32 	%r153, %r152, 1;
	and.b32  	%r154, %r153, 3;
	shl.b32 	%r155, %r250, 2;
	mov.u32 	%r156, shraw;
	add.s32 	%r247, %r156, %r155;
	mul.wide.s32 	%rd39, %r6, 4;
	mul.wide.u32 	%rd40, %r250, 4;
	add.s64 	%rd41, %rd39, %rd40;
	add.s64 	%rd91, %rd2, %rd41;
	neg.s32 	%r246, %r154;
	shl.b32 	%r157, %r153, 9;
	and.b32  	%r158, %r157, 1536;
	add.s32 	%r250, %r250, %r158;
$L__BB5_17:
	.pragma "nounroll";
	ld.global.f32 	%f18, [%rd91];
	st.shared.f32 	[%r247], %f18;
	add.s32 	%r247, %r247, 2048;
	add.s64 	%rd91, %rd91, 2048;
	add.s32 	%r246, %r246, 1;
	setp.ne.s32 	%p7, %r246, 0;
	@%p7 bra 	$L__BB5_17;
$L__BB5_18:
	setp.lt.u32 	%p8, %r34, 1536;
	@%p8 bra 	$L__BB5_21;
	mul.wide.s32 	%rd42, %r6, 4;
	mul.wide.u32 	%rd43, %r250, 4;
	add.s64 	%rd44, %rd42, %rd43;
	add.s64 	%rd45, %rd44, %rd2;
	add.s64 	%rd92, %rd45, 4096;
	shl.b32 	%r159, %r250, 2;
	mov.u32 	%r160, shraw;
	add.s32 	%r161, %r159, %r160;
	add.s32 	%r249, %r161, 4096;
$L__BB5_20:
	ld.global.f32 	%f19, [%rd92+-4096];
	st.shared.f32 	[%r249+-4096], %f19;
	ld.global.f32 	%f20, [%rd92+-2048];
	st.shared.f32 	[%r249+-2048], %f20;
	ld.global.f32 	%f21, [%rd92];
	st.shared.f32 	[%r249], %f21;
	ld.global.f32 	%f22, [%rd92+2048];
	st.shared.f32 	[%r249+2048], %f22;
	add.s32 	%r250, %r250, 2048;
	add.s64 	%rd92, %rd92, 8192;
	add.s32 	%r249, %r249, 8192;
	setp.lt.s32 	%p9, %r250, %r2;
	@%p9 bra 	$L__BB5_20;
$L__BB5_21:
	bar.sync 	0;
	add.s32 	%r48, %r144, -1;
	sub.s32 	%r177, %r3, %r2;
	add.s32 	%r49, %r177, 1;
	setp.lt.s32 	%p19, %r49, 0;
	add.s32 	%r178, %r3, 512;
	setp.gt.s32 	%p20, %r178, %r142;
	or.pred  	%p21, %p19, %p20;
	@%p21 bra 	$L__BB5_40;
	shl.b32 	%r194, %r49, 2;
	cvt.u64.u32 	%rd66, %r194;
	add.s64 	%rd67, %rd29, %rd66;
	and.b64  	%rd68, %rd67, 15;
	setp.ne.s64 	%p42, %rd68, 0;
	@%p42 bra 	$L__BB5_33;
	shr.s32 	%r50, %r4, 2;
	mov.u32 	%r51, %tid.x;
	setp.ge.s32 	%p48, %r51, %r50;
	@%p48 bra 	$L__BB5_30;
	not.b32 	%r209, %r51;
	add.s32 	%r52, %r50, %r209;
	and.b32  	%r210, %r52, 1536;
	setp.eq.s32 	%p49, %r210, 1536;
	mov.u32 	%r255, %r51;
	@%p49 bra 	$L__BB5_27;
	shr.u32 	%r211, %r52, 9;
	add.s32 	%r212, %r211, 1;
	and.b32  	%r213, %r212, 3;
	mul.wide.u32 	%rd76, %r51, 16;
	mul.wide.u32 	%rd77, %r49, 4;
	add.s64 	%rd78, %rd76, %rd77;
	add.s64 	%rd93, %rd1, %rd78;
	shl.b32 	%r214, %r51, 4;
	add.s32 	%r215, %r214, %r5;
	mov.u32 	%r216, shraw;
	add.s32 	%r252, %r216, %r215;
	neg.s32 	%r251, %r213;
	shl.b32 	%r217, %r212, 9;
	and.b32  	%r218, %r217, 1536;
	add.s32 	%r255, %r51, %r218;
$L__BB5_26:
	.pragma "nounroll";
	ld.global.v4.f32 	{%f54, %f55, %f56, %f57}, [%rd93];
	st.shared.v4.f32 	[%r252], {%f54, %f55, %f56, %f57};
	add.s64 	%rd93, %rd93, 8192;
	add.s32 	%r252, %r252, 8192;
	add.s32 	%r251, %r251, 1;
	setp.ne.s32 	%p50, %r251, 0;
	@%p50 bra 	$L__BB5_26;
$L__BB5_27:
	setp.lt.u32 	%p51, %r52, 1536;
	@%p51 bra 	$L__BB5_30;
	shl.b32 	%r219, %r255, 4;
	add.s32 	%r220, %r219, %r5;
	mov.u32 	%r221, shraw;
	add.s32 	%r222, %r220, %r221;
	add.s32 	%r254, %r222, 16384;
	mul.wide.u32 	%rd79, %r255, 16;
	mul.wide.u32 	%rd80, %r49, 4;
	add.s64 	%rd81, %rd79, %rd80;
	add.s64 	%rd82, %rd81, %rd1;
	add.s64 	%rd94, %rd82, 16384;
$L__BB5_29:
	ld.global.v4.f32 	{%f58, %f59, %f60, %f61}, [%rd94+-16384];
	st.shared.v4.f32 	[%r254+-16384], {%f58, %f59, %f60, %f61};
	ld.global.v4.f32 	{%f62, %f63, %f64, %f65}, [%rd94+-8192];
	st.shared.v4.f32 	[%r254+-8192], {%f62, %f63, %f64, %f65};
	ld.global.v4.f32 	{%f66, %f67, %f68, %f69}, [%rd94];
	st.shared.v4.f32 	[%r254], {%f66, %f67, %f68, %f69};
	ld.global.v4.f32 	{%f70, %f71, %f72, %f73}, [%rd94+8192];
	st.shared.v4.f32 	[%r254+8192], {%f70, %f71, %f72, %f73};
	add.s32 	%r255, %r255, 2048;
	add.s32 	%r254, %r254, 32768;
	add.s64 	%rd94, %rd94, 32768;
	setp.lt.s32 	%p52, %r255, %r50;
	@%p52 bra 	$L__BB5_29;
$L__BB5_30:
	setp.ne.s32 	%p53, %r51, 0;
	and.b32  	%r66, %r4, 3;
	setp.eq.s32 	%p54, %r66, 0;
	or.pred  	%p55, %p53, %p54;
	@%p55 bra 	$L__BB5_58;
	and.b32  	%r256, %r4, -4;
	neg.s32 	%r258, %r66;
	shl.b32 	%r223, %r4, 2;
	and.b32  	%r224, %r223, -16;
	add.s32 	%r225, %r224, %r5;
	mov.u32 	%r226, shraw;
	add.s32 	%r257, %r226, %r225;
	mul.wide.u32 	%rd83, %r49, 4;
	add.s64 	%rd22, %rd1, %rd83;
$L__BB5_32:
	mul.wide.s32 	%rd84, %r256, 4;
	add.s64 	%rd85, %rd22, %rd84;
	ld.global.f32 	%f74, [%rd85];
	st.shared.f32 	[%r257], %f74;
	add.s32 	%r258, %r258, 1;
	setp.eq.s32 	%p56, %r258, 0;
	add.s32 	%r257, %r257, 4;
	add.s32 	%r256, %r256, 1;
	@%p56 bra 	$L__BB5_58;
	bra.uni 	$L__BB5_32;
$L__BB5_33:
	mov.u32 	%r263, %tid.x;
	setp.ge.s32 	%p43, %r263, %r4;
	@%p43 bra 	$L__BB5_58;
	sub.s32 	%r195, %r2, %r263;
	add.s32 	%r77, %r195, 510;
	and.b32  	%r196, %r77, 1536;
	setp.eq.s32 	%p44, %r196, 1536;
	@%p44 bra 	$L__BB5_37;
	shr.u32 	%r197, %r77, 9;
	add.s32 	%r198, %r197, 1;
	and.b32  	%r199, %r198, 3;
	shl.b32 	%r200, %r263, 2;
	add.s32 	%r201, %r5, %r200;
	mov.u32 	%r202, shraw;
	add.s32 	%r260, %r202, %r201;
	mul.wide.u32 	%rd69, %r263, 4;
	mul.wide.u32 	%rd70, %r49, 4;
	add.s64 	%rd71, %rd69, %rd70;
	add.s64 	%rd95, %rd1, %rd71;
	neg.s32 	%r259, %r199;
	shl.b32 	%r203, %r198, 9;
	and.b32  	%r204, %r203, 1536;
	add.s32 	%r263, %r263, %r204;
$L__BB5_36:
	.pragma "nounroll";
	ld.global.f32 	%f49, [%rd95];
	st.shared.f32 	[%r260], %f49;
	add.s32 	%r260, %r260, 2048;
	add.s64 	%rd95, %rd95, 2048;
	add.s32 	%r259, %r259, 1;
	setp.ne.s32 	%p45, %r259, 0;
	@%p45 bra 	$L__BB5_36;
$L__BB5_37:
	setp.lt.u32 	%p46, %r77, 1536;
	@%p46 bra 	$L__BB5_58;
	mul.wide.u32 	%rd72, %r263, 4;
	mul.wide.u32 	%rd73, %r49, 4;
	add.s64 	%rd74, %rd72, %rd73;
	add.s64 	%rd75, %rd74, %rd1;
	add.s64 	%rd96, %rd75, 4096;
	shl.b32 	%r205, %r263, 2;
	add.s32 	%r206, %r5, %r205;
	mov.u32 	%r207, shraw;
	add.s32 	%r208, %r206, %r207;
	add.s32 	%r262, %r208, 4096;
$L__BB5_39:
	ld.global.f32 	%f50, [%rd96+-4096];
	st.shared.f32 	[%r262+-4096], %f50;
	ld.global.f32 	%f51, [%rd96+-2048];
	st.shared.f32 	[%r262+-2048], %f51;
	ld.global.f32 	%f52, [%rd96];
	st.shared.f32 	[%r262], %f52;
	ld.global.f32 	%f53, [%rd96+2048];
	st.shared.f32 	[%r262+2048], %f53;
	add.s32 	%r263, %r263, 2048;
	add.s64 	%rd96, %rd96, 8192;
	add.s32 	%r262, %r262, 8192;
	setp.lt.s32 	%p47, %r263, %r4;
	@%p47 bra 	$L__BB5_39;
	bra.uni 	$L__BB5_58;
$L__BB5_40:
	mov.u32 	%r268, %tid.x;
	setp.ge.s32 	%p22, %r268, %r4;
	@%p22 bra 	$L__BB5_58;
	sub.s32 	%r179, %r2, %r268;
	add.s32 	%r92, %r179, 510;
	and.b32  	%r180, %r92, 1536;
	setp.eq.s32 	%p23, %r180, 1536;
	@%p23 bra 	$L__BB5_47;
	add.s32 	%r267, %r268, 1;
	shl.b32 	%r181, %r268, 2;
	add.s32 	%r182, %r5, %r181;
	mov.u32 	%r183, shraw;
	add.s32 	%r266, %r183, %r182;
	add.s32 	%r184, %r268, %r3;
	sub.s32 	%r265, %r184, %r2;
	shr.u32 	%r185, %r92, 9;
	add.s32 	%r186, %r185, 1;
	and.b32  	%r187, %r186, 3;
	neg.s32 	%r264, %r187;
$L__BB5_43:
	.pragma "nounroll";
	add.s32 	%r101, %r265, 1;
	setp.lt.s32 	%p24, %r101, 0;
	setp.ge.s32 	%p25, %r101, %r142;
	mov.f32 	%f93, 0f00000000;
	or.pred  	%p26, %p24, %p25;
	@%p26 bra 	$L__BB5_45;
	mul.wide.u32 	%rd56, %r101, 4;
	add.s64 	%rd57, %rd1, %rd56;
	ld.global.f32 	%f93, [%rd57];
$L__BB5_45:
	st.shared.f32 	[%r266], %f93;
	add.s32 	%r267, %r267, 512;
	add.s32 	%r266, %r266, 2048;
	add.s32 	%r265, %r265, 512;
	add.s32 	%r264, %r264, 1;
	setp.ne.s32 	%p27, %r264, 0;
	@%p27 bra 	$L__BB5_43;
	add.s32 	%r268, %r267, -1;
$L__BB5_47:
	setp.lt.u32 	%p28, %r92, 1536;
	@%p28 bra 	$L__BB5_58;
	add.s32 	%r271, %r268, 1025;
	add.s32 	%r188, %r268, %r3;
	sub.s32 	%r270, %r188, %r2;
	shl.b32 	%r189, %r268, 2;
	add.s32 	%r190, %r5, %r189;
	mov.u32 	%r191, shraw;
	add.s32 	%r192, %r190, %r191;
	add.s32 	%r269, %r192, 4096;
$L__BB5_49:
	add.s32 	%r114, %r270, 1;
	setp.lt.s32 	%p29, %r114, 0;
	setp.ge.s32 	%p30, %r114, %r142;
	mov.f32 	%f94, 0f00000000;
	or.pred  	%p31, %p29, %p30;
	@%p31 bra 	$L__BB5_51;
	mul.wide.u32 	%rd58, %r114, 4;
	add.s64 	%rd59, %rd1, %rd58;
	ld.global.f32 	%f94, [%rd59];
$L__BB5_51:
	st.shared.f32 	[%r269+-4096], %f94;
	add.s32 	%r115, %r270, 513;
	setp.lt.s32 	%p32, %r115, 0;
	setp.ge.s32 	%p33, %r115, %r142;
	mov.f32 	%f95, 0f00000000;
	or.pred  	%p34, %p32, %p33;
	@%p34 bra 	$L__BB5_53;
	mul.wide.u32 	%rd60, %r115, 4;
	add.s64 	%rd61, %rd1, %rd60;
	ld.global.f32 	%f95, [%rd61];
$L__BB5_53:
	st.shared.f32 	[%r269+-2048], %f95;
	add.s32 	%r116, %r270, 1025;
	setp.lt.s32 	%p35, %r116, 0;
	setp.ge.s32 	%p36, %r116, %r142;
	mov.f32 	%f96, 0f00000000;
	or.pred  	%p37, %p35, %p36;
	@%p37 bra 	$L__BB5_55;
	mul.wide.u32 	%rd62, %r116, 4;
	add.s64 	%rd63, %rd1, %rd62;
	ld.global.f32 	%f96, [%rd63];
$L__BB5_55:
	st.shared.f32 	[%r269], %f96;
	add.s32 	%r117, %r270, 1537;
	setp.lt.s32 	%p38, %r117, 0;
	setp.ge.s32 	%p39, %r117, %r142;
	mov.f32 	%f97, 0f00000000;
	or.pred  	%p40, %p38, %p39;
	@%p40 bra 	$L__BB5_57;
	mul.wide.u32 	%rd64, %r117, 4;
	add.s64 	%rd65, %rd1, %rd64;
	ld.global.f32 	%f97, [%rd65];
$L__BB5_57:
	st.shared.f32 	[%r269+2048], %f97;
	add.s32 	%r118, %r271, 2048;
	add.s32 	%r193, %r271, 1023;
	add.s32 	%r270, %r270, 2048;
	add.s32 	%r269, %r269, 8192;
	setp.lt.s32 	%p41, %r193, %r4;
	mov.u32 	%r271, %r118;
	@%p41 bra 	$L__BB5_49;
$L__BB5_58:
	bar.sync 	0;
	mov.u32 	%r121, %tid.x;
	add.s32 	%r122, %r3, %r121;
	setp.ge.s32 	%p57, %r122, %r142;
	@%p57 bra 	$L__BB5_68;
	add.s32 	%r227, %r48, %r2;
	setp.lt.s32 	%p58, %r122, %r227;
	mov.f32 	%f102, 0f7FC00000;
	@%p58 bra 	$L__BB5_67;
	setp.lt.s32 	%p59, %r2, 1;
	mov.f32 	%f102, 0f00000000;
	@%p59 bra 	$L__BB5_67;
	and.b32  	%r123, %r2, 3;
	setp.lt.u32 	%p60, %r2, 4;
	mov.f32 	%f102, 0f00000000;
	mov.b32 	%r274, 0;
	@%p60 bra 	$L__BB5_64;
	and.b32  	%r274, %r2, 2147483644;
	neg.s32 	%r273, %r274;
	shl.b32 	%r230, %r121, 2;
	add.s32 	%r126, %r5, %r230;
	mov.f32 	%f102, 0f00000000;
	mov.u32 	%r272, shraw;
$L__BB5_63:
	.pragma "nounroll";
	add.s32 	%r231, %r272, %r126;
	ld.shared.f32 	%f80, [%r231];
	ld.shared.v4.f32 	{%f81, %f82, %f83, %f84}, [%r272];
	fma.rn.f32 	%f85, %f80, %f81, %f102;
	ld.shared.f32 	%f86, [%r231+4];
	fma.rn.f32 	%f87, %f86, %f82, %f85;
	ld.shared.f32 	%f88, [%r231+8];
	fma.rn.f32 	%f89, %f88, %f83, %f87;
	ld.shared.f32 	%f90, [%r231+12];
	fma.rn.f32 	%f102, %f90, %f84, %f89;
	add.s32 	%r273, %r273, 4;
	add.s32 	%r272, %r272, 16;
	setp.ne.s32 	%p61, %r273, 0;
	@%p61 bra 	$L__BB5_63;
$L__BB5_64:
	setp.eq.s32 	%p62, %r123, 0;
	@%p62 bra 	$L__BB5_67;
	shl.b32 	%r232, %r274, 2;
	mov.u32 	%r233, shraw;
	add.s32 	%r277, %r233, %r232;
	add.s32 	%r234, %r121, %r274;
	shl.b32 	%r235, %r234, 2;
	add.s32 	%r236, %r5, %r235;
	add.s32 	%r276, %r233, %r236;
	neg.s32 	%r275, %r123;
$L__BB5_66:
	.pragma "nounroll";
	ld.shared.f32 	%f91, [%r276];
	ld.shared.f32 	%f92, [%r277];
	fma.rn.f32 	%f102, %f91, %f92, %f102;
	add.s32 	%r277, %r277, 4;
	add.s32 	%r276, %r276, 4;
	add.s32 	%r275, %r275, 1;
	setp.ne.s32 	%p63, %r275, 0;
	@%p63 bra 	$L__BB5_66;
$L__BB5_67:
	mad.lo.s32 	%r237, %r142, %r1, %r122;
	cvta.to.global.u64 	%rd86, %rd32;
	mul.wide.s32 	%rd87, %r237, 4;
	add.s64 	%rd88, %rd86, %rd87;
	st.global.f32 	[%rd88], %f102;
$L__BB5_68:
	ret;

}
	// .globl	alma_batch_tiled_f32_tile128_tm
.visible .entry alma_batch_tiled_f32_tile128_tm(
	.param .u64 .ptr .align 1 alma_batch_tiled_f32_tile128_tm_param_0,
	.param .u64 .ptr .align 1 alma_batch_tiled_f32_tile128_tm_param_1,
	.param .u64 .ptr .align 1 alma_batch_tiled_f32_tile128_tm_param_2,
	.param .u64 .ptr .align 1 alma_batch_tiled_f32_tile128_tm_param_3,
	.param .u32 alma_batch_tiled_f32_tile128_tm_param_4,
	.param .u32 alma_batch_tiled_f32_tile128_tm_param_5,
	.param .u32 alma_batch_tiled_f32_tile128_tm_param_6,
	.param .u32 alma_batch_tiled_f32_tile128_tm_param_7,
	.param .u64 .ptr .align 1 alma_batch_tiled_f32_tile128_tm_param_8
)
{
	.reg .pred 	%p<64>;
	.reg .b32 	%r<277>;
	.reg .b32 	%f<103>;
	.reg .b64 	%rd<101>;

	ld.param.u64 	%rd30, [alma_batch_tiled_f32_tile128_tm_param_0];
	ld.param.u64 	%rd31, [alma_batch_tiled_f32_tile128_tm_param_1];
	ld.param.u64 	%rd32, [alma_batch_tiled_f32_tile128_tm_param_2];
	ld.param.u32 	%r141, [alma_batch_tiled_f32_tile128_tm_param_4];
	ld.param.u32 	%r142, [alma_batch_tiled_f32_tile128_tm_param_5];
	ld.param.u32 	%r143, [alma_batch_tiled_f32_tile128_tm_param_6];
	ld.param.u32 	%r144, [alma_batch_tiled_f32_tile128_tm_param_7];
	ld.param.u64 	%rd33, [alma_batch_tiled_f32_tile128_tm_param_8];
	cvta.to.global.u64 	%rd1, %rd30;
	cvta.to.global.u64 	%rd2, %rd31;
	mov.u32 	%r145, %ntid.x;
	setp.ne.s32 	%p1, %r145, 128;
	@%p1 bra 	$L__BB6_68;
	mov.u32 	%r1, %ctaid.y;
	setp.ge.s32 	%p2, %r1, %r143;
	@%p2 bra 	$L__BB6_68;
	cvt.u64.u32 	%rd3, %r1;
	cvta.to.global.u64 	%rd34, %rd32;
	mul.wide.u32 	%rd35, %r1, 4;
	add.s64 	%rd36, %rd34, %rd35;
	ld.global.nc.u32 	%r2, [%rd36];
	mov.u32 	%r146, %ctaid.x;
	shl.b32 	%r3, %r146, 7;
	setp.ge.s32 	%p3, %r3, %r142;
	@%p3 bra 	$L__BB6_68;
	add.s32 	%r4, %r2, 127;
	shl.b32 	%r147, %r2, 2;
	add.s32 	%r148, %r147, 15;
	and.b32  	%r5, %r148, -16;
	mul.lo.s32 	%r6, %r141, %r1;
	shl.b32 	%r149, %r6, 2;
	cvt.u64.u32 	%rd37, %r149;
	add.s64 	%rd38, %rd31, %rd37;
	and.b64  	%rd39, %rd38, 15;
	setp.ne.s64 	%p4, %rd39, 0;
	@%p4 bra 	$L__BB6_14;
	shr.s32 	%r7, %r2, 2;
	mov.u32 	%r8, %tid.x;
	setp.ge.s32 	%p10, %r8, %r7;
	@%p10 bra 	$L__BB6_11;
	not.b32 	%r162, %r8;
	add.s32 	%r9, %r7, %r162;
	and.b32  	%r163, %r9, 384;
	setp.eq.s32 	%p11, %r163, 384;
	mov.u32 	%r241, %r8;
	@%p11 bra 	$L__BB6_8;
	shr.u32 	%r164, %r9, 7;
	add.s32 	%r165, %r164, 1;
	and.b32  	%r166, %r165, 3;
	mul.wide.u32 	%rd47, %r8, 16;
	mul.wide.s32 	%rd48, %r6, 4;
	add.s64 	%rd49, %rd47, %rd48;
	add.s64 	%rd93, %rd2, %rd49;
	shl.b32 	%r167, %r8, 4;
	mov.u32 	%r168, shraw;
	add.s32 	%r238, %r168, %r167;
	neg.s32 	%r237, %r166;
	shl.b32 	%r169, %r165, 7;
	and.b32  	%r170, %r169, 384;
	add.s32 	%r241, %r8, %r170;
$L__BB6_7:
	.pragma "nounroll";
	ld.global.v4.f32 	{%f23, %f24, %f25, %f26}, [%rd93];
	st.shared.v4.f32 	[%r238], {%f23, %f24, %f25, %f26};
	add.s64 	%rd93, %rd93, 2048;
	add.s32 	%r238, %r238, 2048;
	add.s32 	%r237, %r237, 1;
	setp.ne.s32 	%p12, %r237, 0;
	@%p12 bra 	$L__BB6_7;
$L__BB6_8:
	setp.lt.u32 	%p13, %r9, 384;
	@%p13 bra 	$L__BB6_11;
	shl.b32 	%r171, %r241, 4;
	mov.u32 	%r172, shraw;
	add.s32 	%r173, %r171, %r172;
	add.s32 	%r240, %r173, 4096;
	mul.wide.u32 	%rd50, %r241, 16;
	mul.wide.s32 	%rd51, %r6, 4;
	add.s64 	%rd52, %rd50, %rd51;
	add.s64 	%rd53, %rd52, %rd2;
	add.s64 	%rd94, %rd53, 4096;
$L__BB6_10:
	ld.global.v4.f32 	{%f27, %f28, %f29, %f30}, [%rd94+-4096];
	st.shared.v4.f32 	[%r240+-4096], {%f27, %f28, %f29, %f30};
	ld.global.v4.f32 	{%f31, %f32, %f33, %f34}, [%rd94+-2048];
	st.shared.v4.f32 	[%r240+-2048], {%f31, %f32, %f33, %f34};
	ld.global.v4.f32 	{%f35, %f36, %f37, %f38}, [%rd94];
	st.shared.v4.f32 	[%r240], {%f35, %f36, %f37, %f38};
	ld.global.v4.f32 	{%f39, %f40, %f41, %f42}, [%rd94+2048];
	st.shared.v4.f32 	[%r240+2048], {%f39, %f40, %f41, %f42};
	add.s32 	%r241, %r241, 512;
	add.s32 	%r240, %r240, 8192;
	add.s64 	%rd94, %rd94, 8192;
	setp.lt.s32 	%p14, %r241, %r7;
	@%p14 bra 	$L__BB6_10;
$L__BB6_11:
	setp.ne.s32 	%p15, %r8, 0;
	and.b32  	%r23, %r2, 3;
	setp.eq.s32 	%p16, %r23, 0;
	or.pred  	%p17, %p15, %p16;
	@%p17 bra 	$L__BB6_21;
	and.b32  	%r242, %r2, -4;
	neg.s32 	%r244, %r23;
	and.b32  	%r175, %r147, -16;
	mov.u32 	%r176, shraw;
	add.s32 	%r243, %r176, %r175;
	mul.wide.s32 	%rd54, %r6, 4;
	add.s64 	%rd10, %rd2, %rd54;
$L__BB6_13:
	mul.wide.s32 	%rd55, %r242, 4;
	add.s64 	%rd56, %rd10, %rd55;
	ld.global.f32 	%f43, [%rd56];
	st.shared.f32 	[%r243], %f43;
	add.s32 	%r244, %r244, 1;
	setp.eq.s32 	%p18, %r244, 0;
	add.s32 	%r243, %r243, 4;
	add.s32 	%r242, %r242, 1;
	@%p18 bra 	$L__BB6_21;
	bra.uni 	$L__BB6_13;
$L__BB6_14:
	mov.u32 	%r249, %tid.x;
	setp.ge.s32 	%p5, %r249, %r2;
	@%p5 bra 	$L__BB6_21;
	not.b32 	%r150, %r249;
	add.s32 	%r34, %r2, %r150;
	and.b32  	%r151, %r34, 384;
	setp.eq.s32 	%p6, %r151, 384;
	@%p6 bra 	$L__BB6_18;
	shr.u32 	%r152, %r34, 7;
	add.s32 	%r153, %r152, 1;
	and.b32  	%r154, %r153, 3;
	shl.b32 	%r155, %r249, 2;
	mov.u32 	%r156, shraw;
	add.s32 	%r246, %r156, %r155;
	mul.wide.s32 	%rd40, %r6, 4;
	mul.wide.u32 	%rd41, %r249, 4;
	add.s64 	%rd42, %rd40, %rd41;
	add.s64 	%rd95, %rd2, %rd42;
	neg.s32 	%r245, %r154;
	shl.b32 	%r157, %r153, 7;
	and.b32  	%r158, %r157, 384;
	add.s32 	%r249, %r249, %r158;
$L__BB6_17:
	.pragma "nounroll";
	ld.global.f32 	%f18, [%rd95];
	st.shared.f32 	[%r246], %f18;
	add.s32 	%r246, %r246, 512;
	add.s64 	%rd95, %rd95, 512;
	add.s32 	%r245, %r245, 1;
	setp.ne.s32 	%p7, %r245, 0;
	@%p7 bra 	$L__BB6_17;
$L__BB6_18:
	setp.lt.u32 	%p8, %r34, 384;
	@%p8 bra 	$L__BB6_21;
	mul.wide.s32 	%rd43, %r6, 4;
	mul.wide.u32 	%rd44, %r249, 4;
	add.s64 	%rd45, %rd43, %rd44;
	add.s64 	%rd46, %rd45, %rd2;
	add.s64 	%rd96, %rd46, 1024;
	shl.b32 	%r159, %r249, 2;
	mov.u32 	%r160, shraw;
	add.s32 	%r161, %r159, %r160;
	add.s32 	%r248, %r161, 1024;
$L__BB6_20:
	ld.global.f32 	%f19, [%rd96+-1024];
	st.shared.f32 	[%r248+-1024], %f19;
	ld.global.f32 	%f20, [%rd96+-512];
	st.shared.f32 	[%r248+-512], %f20;
	ld.global.f32 	%f21, [%rd96];
	st.shared.f32 	[%r248], %f21;
	ld.global.f32 	%f22, [%rd96+512];
	st.shared.f32 	[%r248+512], %f22;
	add.s32 	%r249, %r249, 512;
	add.s64 	%rd96, %rd96, 2048;
	add.s32 	%r248, %r248, 2048;
	setp.lt.s32 	%p9, %r249, %r2;
	@%p9 bra 	$L__BB6_20;
$L__BB6_21:
	bar.sync 	0;
	add.s32 	%r48, %r144, -1;
	sub.s32 	%r177, %r3, %r2;
	add.s32 	%r49, %r177, 1;
	setp.lt.s32 	%p19, %r49, 0;
	add.s32 	%r178, %r3, 128;
	setp.gt.s32 	%p20, %r178, %r142;
	or.pred  	%p21, %p19, %p20;
	@%p21 bra 	$L__BB6_40;
	shl.b32 	%r194, %r49, 2;
	cvt.u64.u32 	%rd67, %r194;
	add.s64 	%rd68, %rd30, %rd67;
	and.b64  	%rd69, %rd68, 15;
	setp.ne.s64 	%p42, %rd69, 0;
	@%p42 bra 	$L__BB6_33;
	shr.s32 	%r50, %r4, 2;
	mov.u32 	%r51, %tid.x;
	setp.ge.s32 	%p48, %r51, %r50;
	@%p48 bra 	$L__BB6_30;
	not.b32 	%r209, %r51;
	add.s32 	%r52, %r50, %r209;
	and.b32  	%r210, %r52, 384;
	setp.eq.s32 	%p49, %r210, 384;
	mov.u32 	%r254, %r51;
	@%p49 bra 	$L__BB6_27;
	shr.u32 	%r211, %r52, 7;
	add.s32 	%r212, %r211, 1;
	and.b32  	%r213, %r212, 3;
	mul.wide.u32 	%rd77, %r51, 16;
	mul.wide.u32 	%rd78, %r49, 4;
	add.s64 	%rd79, %rd77, %rd78;
	add.s64 	%rd97, %rd1, %rd79;
	shl.b32 	%r214, %r51, 4;
	add.s32 	%r215, %r214, %r5;
	mov.u32 	%r216, shraw;
	add.s32 	%r251, %r216, %r215;
	neg.s32 	%r250, %r213;
	shl.b32 	%r217, %r212, 7;
	and.b32  	%r218, %r217, 384;
	add.s32 	%r254, %r51, %r218;
$L__BB6_26:
	.pragma "nounroll";
	ld.global.v4.f32 	{%f54, %f55, %f56, %f57}, [%rd97];
	st.shared.v4.f32 	[%r251], {%f54, %f55, %f56, %f57};
	add.s64 	%rd97, %rd97, 2048;
	add.s32 	%r251, %r251, 2048;
	add.s32 	%r250, %r250, 1;
	setp.ne.s32 	%p50, %r250, 0;
	@%p50 bra 	$L__BB6_26;
$L__BB6_27:
	setp.lt.u32 	%p51, %r52, 384;
	@%p51 bra 	$L__BB6_30;
	shl.b32 	%r219, %r254, 4;
	add.s32 	%r220, %r219, %r5;
	mov.u32 	%r221, shraw;
	add.s32 	%r222, %r220, %r221;
	add.s32 	%r253, %r222, 4096;
	mul.wide.u32 	%rd80, %r254, 16;
	mul.wide.u32 	%rd81, %r49, 4;
	add.s64 	%rd82, %rd80, %rd81;
	add.s64 	%rd83, %rd82, %rd1;
	add.s64 	%rd98, %rd83, 4096;
$L__BB6_29:
	ld.global.v4.f32 	{%f58, %f59, %f60, %f61}, [%rd98+-4096];
	st.shared.v4.f32 	[%r253+-4096], {%f58, %f59, %f60, %f61};
	ld.global.v4.f32 	{%f62, %f63, %f64, %f65}, [%rd98+-2048];
	st.shared.v4.f32 	[%r253+-2048], {%f62, %f63, %f64, %f65};
	ld.global.v4.f32 	{%f66, %f67, %f68, %f69}, [%rd98];
	st.shared.v4.f32 	[%r253], {%f66, %f67, %f68, %f69};
	ld.global.v4.f32 	{%f70, %f71, %f72, %f73}, [%rd98+2048];
	st.shared.v4.f32 	[%r253+2048], {%f70, %f71, %f72, %f73};
	add.s32 	%r254, %r254, 512;
	add.s32 	%r253, %r253, 8192;
	add.s64 	%rd98, %rd98, 8192;
	setp.lt.s32 	%p52, %r254, %r50;
	@%p52 bra 	$L__BB6_29;
$L__BB6_30:
	setp.ne.s32 	%p53, %r51, 0;
	and.b32  	%r66, %r4, 3;
	setp.eq.s32 	%p54, %r66, 0;
	or.pred  	%p55, %p53, %p54;
	@%p55 bra 	$L__BB6_58;
	and.b32  	%r255, %r4, -4;
	neg.s32 	%r257, %r66;
	shl.b32 	%r223, %r4, 2;
	and.b32  	%r224, %r223, -16;
	add.s32 	%r225, %r224, %r5;
	mov.u32 	%r226, shraw;
	add.s32 	%r256, %r226, %r225;
	mul.wide.u32 	%rd84, %r49, 4;
	add.s64 	%rd23, %rd1, %rd84;
$L__BB6_32:
	mul.wide.s32 	%rd85, %r255, 4;
	add.s64 	%rd86, %rd23, %rd85;
	ld.global.f32 	%f74, [%rd86];
	st.shared.f32 	[%r256], %f74;
	add.s32 	%r257, %r257, 1;
	setp.eq.s32 	%p56, %r257, 0;
	add.s32 	%r256, %r256, 4;
	add.s32 	%r255, %r255, 1;
	@%p56 bra 	$L__BB6_58;
	bra.uni 	$L__BB6_32;
$L__BB6_33:
	mov.u32 	%r262, %tid.x;
	setp.ge.s32 	%p43, %r262, %r4;
	@%p43 bra 	$L__BB6_58;
	sub.s32 	%r195, %r2, %r262;
	add.s32 	%r77, %r195, 126;
	and.b32  	%r196, %r77, 384;
	setp.eq.s32 	%p44, %r196, 384;
	@%p44 bra 	$L__BB6_37;
	shr.u32 	%r197, %r77, 7;
	add.s32 	%r198, %r197, 1;
	and.b32  	%r199, %r198, 3;
	shl.b32 	%r200, %r262, 2;
	add.s32 	%r201, %r5, %r200;
	mov.u32 	%r202, shraw;
	add.s32 	%r259, %r202, %r201;
	mul.wide.u32 	%rd70, %r262, 4;
	mul.wide.u32 	%rd71, %r49, 4;
	add.s64 	%rd72, %rd70, %rd71;
	add.s64 	%rd99, %rd1, %rd72;
	neg.s32 	%r258, %r199;
	shl.b32 	%r203, %r198, 7;
	and.b32  	%r204, %r203, 384;
	add.s32 	%r262, %r262, %r204;
$L__BB6_36:
	.pragma "nounroll";
	ld.global.f32 	%f49, [%rd99];
	st.shared.f32 	[%r259], %f49;
	add.s32 	%r259, %r259, 512;
	add.s64 	%rd99, %rd99, 512;
	add.s32 	%r258, %r258, 1;
	setp.ne.s32 	%p45, %r258, 0;
	@%p45 bra 	$L__BB6_36;
$L__BB6_37:
	setp.lt.u32 	%p46, %r77, 384;
	@%p46 bra 	$L__BB6_58;
	mul.wide.u32 	%rd73, %r262, 4;
	mul.wide.u32 	%rd74, %r49, 4;
	add.s64 	%rd75, %rd73, %rd74;
	add.s64 	%rd76, %rd75, %rd1;
	add.s64 	%rd100, %rd76, 1024;
	shl.b32 	%r205, %r262, 2;
	add.s32 	%r206, %r5, %r205;
	mov.u32 	%r207, shraw;
	add.s32 	%r208, %r206, %r207;
	add.s32 	%r261, %r208, 1024;
$L__BB6_39:
	ld.global.f32 	%f50, [%rd100+-1024];
	st.shared.f32 	[%r261+-1024], %f50;
	ld.global.f32 	%f51, [%rd100+-512];
	st.shared.f32 	[%r261+-512], %f51;
	ld.global.f32 	%f52, [%rd100];
	st.shared.f32 	[%r261], %f52;
	ld.global.f32 	%f53, [%rd100+512];
	st.shared.f32 	[%r261+512], %f53;
	add.s32 	%r262, %r262, 512;
	add.s64 	%rd100, %rd100, 2048;
	add.s32 	%r261, %r261, 2048;
	setp.lt.s32 	%p47, %r262, %r4;
	@%p47 bra 	$L__BB6_39;
	bra.uni 	$L__BB6_58;
$L__BB6_40:
	mov.u32 	%r267, %tid.x;
	setp.ge.s32 	%p22, %r267, %r4;
	@%p22 bra 	$L__BB6_58;
	sub.s32 	%r179, %r2, %r267;
	add.s32 	%r92, %r179, 126;
	and.b32  	%r180, %r92, 384;
	setp.eq.s32 	%p23, %r180, 384;
	@%p23 bra 	$L__BB6_47;
	add.s32 	%r266, %r267, 1;
	shl.b32 	%r181, %r267, 2;
	add.s32 	%r182, %r5, %r181;
	mov.u32 	%r183, shraw;
	add.s32 	%r265, %r183, %r182;
	add.s32 	%r184, %r267, %r3;
	sub.s32 	%r264, %r184, %r2;
	shr.u32 	%r185, %r92, 7;
	add.s32 	%r186, %r185, 1;
	and.b32  	%r187, %r186, 3;
	neg.s32 	%r263, %r187;
$L__BB6_43:
	.pragma "nounroll";
	add.s32 	%r101, %r264, 1;
	setp.lt.s32 	%p24, %r101, 0;
	setp.ge.s32 	%p25, %r101, %r142;
	mov.f32 	%f93, 0f00000000;
	or.pred  	%p26, %p24, %p25;
	@%p26 bra 	$L__BB6_45;
	mul.wide.u32 	%rd57, %r101, 4;
	add.s64 	%rd58, %rd1, %rd57;
	ld.global.f32 	%f93, [%rd58];
$L__BB6_45:
	st.shared.f32 	[%r265], %f93;
	add.s32 	%r266, %r266, 128;
	add.s32 	%r265, %r265, 512;
	add.s32 	%r264, %r264, 128;
	add.s32 	%r263, %r263, 1;
	setp.ne.s32 	%p27, %r263, 0;
	@%p27 bra 	$L__BB6_43;
	add.s32 	%r267, %r266, -1;
$L__BB6_47:
	setp.lt.u32 	%p28, %r92, 384;
	@%p28 bra 	$L__BB6_58;
	add.s32 	%r270, %r267, 257;
	add.s32 	%r188, %r267, %r3;
	sub.s32 	%r269, %r188, %r2;
	shl.b32 	%r189, %r267, 2;
	add.s32 	%r190, %r5, %r189;
	mov.u32 	%r191, shraw;
	add.s32 	%r192, %r190, %r191;
	add.s32 	%r268, %r192, 1024;
$L__BB6_49:
	add.s32 	%r114, %r269, 1;
	setp.lt.s32 	%p29, %r114, 0;
	setp.ge.s32 	%p30, %r114, %r142;
	mov.f32 	%f94, 0f00000000;
	or.pred  	%p31, %p29, %p30;
	@%p31 bra 	$L__BB6_51;
	mul.wide.u32 	%rd59, %r114, 4;
	add.s64 	%rd60, %rd1, %rd59;
	ld.global.f32 	%f94, [%rd60];
$L__BB6_51:
	st.shared.f32 	[%r268+-1024], %f94;
	add.s32 	%r115, %r269, 129;
	setp.lt.s32 	%p32, %r115, 0;
	setp.ge.s32 	%p33, %r115, %r142;
	mov.f32 	%f95, 0f00000000;
	or.pred  	%p34, %p32, %p33;
	@%p34 bra 	$L__BB6_53;
	mul.wide.u32 	%rd61, %r115, 4;
	add.s64 	%rd62, %rd1, %rd61;
	ld.global.f32 	%f95, [%rd62];
$L__BB6_53:
	st.shared.f32 	[%r268+-512], %f95;
	add.s32 	%r116, %r269, 257;
	setp.lt.s32 	%p35, %r116, 0;
	setp.ge.s32 	%p36, %r116, %r142;
	mov.f32 	%f96, 0f00000000;
	or.pred  	%p37, %p35, %p36;
	@%p37 bra 	$L__BB6_55;
	mul.wide.u32 	%rd63, %r116, 4;
	add.s64 	%rd64, %rd1, %rd63;
	ld.global.f32 	%f96, [%rd64];
$L__BB6_55:
	st.shared.f32 	[%r268], %f96;
	add.s32 	%r117, %r269, 385;
	setp.lt.s32 	%p38, %r117, 0;
	setp.ge.s32 	%p39, %r117, %r142;
	mov.f32 	%f97, 0f00000000;
	or.pred  	%p40, %p38, %p39;
	@%p40 bra 	$L__BB6_57;
	mul.wide.u32 	%rd65, %r117, 4;
	add.s64 	%rd66, %rd1, %rd65;
	ld.global.f32 	%f97, [%rd66];
$L__BB6_57:
	st.shared.f32 	[%r268+512], %f97;
	add.s32 	%r118, %r270, 512;
	add.s32 	%r193, %r270, 255;
	add.s32 	%r269, %r269, 512;
	add.s32 	%r268, %r268, 2048;
	setp.lt.s32 	%p41, %r193, %r4;
	mov.u32 	%r270, %r118;
	@%p41 bra 	$L__BB6_49;
$L__BB6_58:
	bar.sync 	0;
	mov.u32 	%r121, %tid.x;
	add.s32 	%r122, %r3, %r121;
	setp.ge.s32 	%p57, %r122, %r142;
	@%p57 bra 	$L__BB6_68;
	add.s32 	%r227, %r48, %r2;
	setp.lt.s32 	%p58, %r122, %r227;
	mov.f32 	%f102, 0f7FC00000;
	@%p58 bra 	$L__BB6_67;
	setp.lt.s32 	%p59, %r2, 1;
	mov.f32 	%f102, 0f00000000;
	@%p59 bra 	$L__BB6_67;
	and.b32  	%r123, %r2, 3;
	setp.lt.u32 	%p60, %r2, 4;
	mov.f32 	%f102, 0f00000000;
	mov.b32 	%r273, 0;
	@%p60 bra 	$L__BB6_64;
	and.b32  	%r273, %r2, 2147483644;
	neg.s32 	%r272, %r273;
	shl.b32 	%r230, %r121, 2;
	add.s32 	%r126, %r5, %r230;
	mov.f32 	%f102, 0f00000000;
	mov.u32 	%r271, shraw;
$L__BB6_63:
	.pragma "nounroll";
	add.s32 	%r231, %r271, %r126;
	ld.shared.f32 	%f80, [%r231];
	ld.shared.v4.f32 	{%f81, %f82, %f83, %f84}, [%r271];
	fma.rn.f32 	%f85, %f80, %f81, %f102;
	ld.shared.f32 	%f86, [%r231+4];
	fma.rn.f32 	%f87, %f86, %f82, %f85;
	ld.shared.f32 	%f88, [%r231+8];
	fma.rn.f32 	%f89, %f88, %f83, %f87;
	ld.shared.f32 	%f90, [%r231+12];
	fma.rn.f32 	%f102, %f90, %f84, %f89;
	add.s32 	%r272, %r272, 4;
	add.s32 	%r271, %r271, 16;
	setp.ne.s32 	%p61, %r272, 0;
	@%p61 bra 	$L__BB6_63;
$L__BB6_64:
	setp.eq.s32 	%p62, %r123, 0;
	@%p62 bra 	$L__BB6_67;
	shl.b32 	%r232, %r273, 2;
	mov.u32 	%r233, shraw;
	add.s32 	%r276, %r233, %r232;
	add.s32 	%r234, %r121, %r273;
	shl.b32 	%r235, %r234, 2;
	add.s32 	%r236, %r5, %r235;
	add.s32 	%r275, %r233, %r236;
	neg.s32 	%r274, %r123;
$L__BB6_66:
	.pragma "nounroll";
	ld.shared.f32 	%f91, [%r275];
	ld.shared.f32 	%f92, [%r276];
	fma.rn.f32 	%f102, %f91, %f92, %f102;
	add.s32 	%r276, %r276, 4;
	add.s32 	%r275, %r275, 4;
	add.s32 	%r274, %r274, 1;
	setp.ne.s32 	%p63, %r274, 0;
	@%p63 bra 	$L__BB6_66;
$L__BB6_67:
	cvt.s64.s32 	%rd87, %r122;
	cvt.u64.u32 	%rd88, %r143;
	mad.lo.s64 	%rd89, %rd88, %rd87, %rd3;
	cvta.to.global.u64 	%rd90, %rd33;
	shl.b64 	%rd91, %rd89, 2;
	add.s64 	%rd92, %rd90, %rd91;
	st.global.f32 	[%rd92], %f102;
$L__BB6_68:
	ret;

}
	// .globl	alma_batch_tiled_f32_tile256_tm
.visible .entry alma_batch_tiled_f32_tile256_tm(
	.param .u64 .ptr .align 1 alma_batch_tiled_f32_tile256_tm_param_0,
	.param .u64 .ptr .align 1 alma_batch_tiled_f32_tile256_tm_param_1,
	.param .u64 .ptr .align 1 alma_batch_tiled_f32_tile256_tm_param_2,
	.param .u64 .ptr .align 1 alma_batch_tiled_f32_tile256_tm_param_3,
	.param .u32 alma_batch_tiled_f32_tile256_tm_param_4,
	.param .u32 alma_batch_tiled_f32_tile256_tm_param_5,
	.param .u32 alma_batch_tiled_f32_tile256_tm_param_6,
	.param .u32 alma_batch_tiled_f32_tile256_tm_param_7,
	.param .u64 .ptr .align 1 alma_batch_tiled_f32_tile256_tm_param_8
)
{
	.reg .pred 	%p<64>;
	.reg .b32 	%r<277>;
	.reg .b32 	%f<103>;
	.reg .b64 	%rd<101>;

	ld.param.u64 	%rd30, [alma_batch_tiled_f32_tile256_tm_param_0];
	ld.param.u64 	%rd31, [alma_batch_tiled_f32_tile256_tm_param_1];
	ld.param.u64 	%rd32, [alma_batch_tiled_f32_tile256_tm_param_2];
	ld.param.u32 	%r141, [alma_batch_tiled_f32_tile256_tm_param_4];
	ld.param.u32 	%r142, [alma_batch_tiled_f32_tile256_tm_param_5];
	ld.param.u32 	%r143, [alma_batch_tiled_f32_tile256_tm_param_6];
	ld.param.u32 	%r144, [alma_batch_tiled_f32_tile256_tm_param_7];
	ld.param.u64 	%rd33, [alma_batch_tiled_f32_tile256_tm_param_8];
	cvta.to.global.u64 	%rd1, %rd30;
	cvta.to.global.u64 	%rd2, %rd31;
	mov.u32 	%r145, %ntid.x;
	setp.ne.s32 	%p1, %r145, 256;
	@%p1 bra 	$L__BB7_68;
	mov.u32 	%r1, %ctaid.y;
	setp.ge.s32 	%p2, %r1, %r143;
	@%p2 bra 	$L__BB7_68;
	cvt.u64.u32 	%rd3, %r1;
	cvta.to.global.u64 	%rd34, %rd32;
	mul.wide.u32 	%rd35, %r1, 4;
	add.s64 	%rd36, %rd34, %rd35;
	ld.global.nc.u32 	%r2, [%rd36];
	mov.u32 	%r146, %ctaid.x;
	shl.b32 	%r3, %r146, 8;
	setp.ge.s32 	%p3, %r3, %r142;
	@%p3 bra 	$L__BB7_68;
	add.s32 	%r4, %r2, 255;
	shl.b32 	%r147, %r2, 2;
	add.s32 	%r148, %r147, 15;
	and.b32  	%r5, %r148, -16;
	mul.lo.s32 	%r6, %r141, %r1;
	shl.b32 	%r149, %r6, 2;
	cvt.u64.u32 	%rd37, %r149;
	add.s64 	%rd38, %rd31, %rd37;
	and.b64  	%rd39, %rd38, 15;
	setp.ne.s64 	%p4, %rd39, 0;
	@%p4 bra 	$L__BB7_14;
	shr.s32 	%r7, %r2, 2;
	mov.u32 	%r8, %tid.x;
	setp.ge.s32 	%p10, %r8, %r7;
	@%p10 bra 	$L__BB7_11;
	not.b32 	%r162, %r8;
	add.s32 	%r9, %r7, %r162;
	and.b32  	%r163, %r9, 768;
	setp.eq.s32 	%p11, %r163, 768;
	mov.u32 	%r241, %r8;
	@%p11 bra 	$L__BB7_8;
	shr.u32 	%r164, %r9, 8;
	add.s32 	%r165, %r164, 1;
	and.b32  	%r166, %r165, 3;
	mul.wide.u32 	%rd47, %r8, 16;
	mul.wide.s32 	%rd48, %r6, 4;
	add.s64 	%rd49, %rd47, %rd48;
	add.s64 	%rd93, %rd2, %rd49;
	shl.b32 	%r167, %r8, 4;
	mov.u32 	%r168, shraw;
	add.s32 	%r238, %r168, %r167;
	neg.s32 	%r237, %r166;
	shl.b32 	%r169, %r165, 8;
	and.b32  	%r170, %r169, 768;
	add.s32 	%r241, %r8, %r170;
$L__BB7_7:
	.pragma "nounroll";
	ld.global.v4.f32 	{%f23, %f24, %f25, %f26}, [%rd93];
	st.shared.v4.f32 	[%r238], {%f23, %f24, %f25, %f26};
	add.s64 	%rd93, %rd93, 4096;
	add.s32 	%r238, %r238, 4096;
	add.s32 	%r237, %r237, 1;
	setp.ne.s32 	%p12, %r237, 0;
	@%p12 bra 	$L__BB7_7;
$L__BB7_8:
	setp.lt.u32 	%p13, %r9, 768;
	@%p13 bra 	$L__BB7_11;
	shl.b32 	%r171, %r241, 4;
	mov.u32 	%r172, shraw;
	add.s32 	%r173, %r171, %r172;
	add.s32 	%r240, %r173, 8192;
	mul.wide.u32 	%rd50, %r241, 16;
	mul.wide.s32 	%rd51, %r6, 4;
	add.s64 	%rd52, %rd50, %rd51;
	add.s64 	%rd53, %rd52, %rd2;
	add.s64 	%rd94, %rd53, 8192;
$L__BB7_10:
	ld.global.v4.f32 	{%f27, %f28, %f29, %f30}, [%rd94+-8192];
	st.shared.v4.f32 	[%r240+-8192], {%f27, %f28, %f29, %f30};
	ld.global.v4.f32 	{%f31, %f32, %f33, %f34}, [%rd94+-4096];
	st.shared.v4.f32 	[%r240+-4096], {%f31, %f32, %f33, %f34};
	ld.global.v4.f32 	{%f35, %f36, %f37, %f38}, [%rd94];
	st.shared.v4.f32 	[%r240], {%f35, %f36, %f37, %f38};
	ld.global.v4.f32 	{%f39, %f40, %f41, %f42}, [%rd94+4096];
	st.shared.v4.f32 	[%r240+4096], {%f39, %f40, %f41, %f42};
	add.s32 	%r241, %r241, 1024;
	add.s32 	%r240, %r240, 16384;
	add.s64 	%rd94, %rd94, 16384;
	setp.lt.s32 	%p14, %r241, %r7;
	@%p14 bra 	$L__BB7_10;
$L__BB7_11:
	setp.ne.s32 	%p15, %r8, 0;
	and.b32  	%r23, %r2, 3;
	setp.eq.s32 	%p16, %r23, 0;
	or.pred  	%p17, %p15, %p16;
	@%p17 bra 	$L__BB7_21;
	and.b32  	%r242, %r2, -4;
	neg.s32 	%r244, %r23;
	and.b32  	%r175, %r147, -16;
	mov.u32 	%r176, shraw;
	add.s32 	%r243, %r176, %r175;
	mul.wide.s32 	%rd54, %r6, 4;
	add.s64 	%rd10, %rd2, %rd54;
$L__BB7_13:
	mul.wide.s32 	%rd55, %r242, 4;
	add.s64 	%rd56, %rd10, %rd55;
	ld.global.f32 	%f43, [%rd56];
	st.shared.f32 	[%r243], %f43;
	add.s32 	%r244, %r244, 1;
	setp.eq.s32 	%p18, %r244, 0;
	add.s32 	%r243, %r243, 4;
	add.s32 	%r242, %r242, 1;
	@%p18 bra 	$L__BB7_21;
	bra.uni 	$L__BB7_13;
$L__BB7_14:
	mov.u32 	%r249, %tid.x;
	setp.ge.s32 	%p5, %r249, %r2;
	@%p5 bra 	$L__BB7_21;
	not.b32 	%r150, %r249;
	add.s32 	%r34, %r2, %r150;
	and.b32  	%r151, %r34, 768;
	setp.eq.s32 	%p6, %r151, 768;
	@%p6 bra 	$L__BB7_18;
	shr.u32 	%r152, %r34, 8;
	add.s32 	%r153, %r152, 1;
	and.b32  	%r154, %r153, 3;
	shl.b32 	%r155, %r249, 2;
	mov.u32 	%r156, shraw;
	add.s32 	%r246, %r156, %r155;
	mul.wide.s32 	%rd40, %r6, 4;
	mul.wide.u32 	%rd41, %r249, 4;
	add.s64 	%rd42, %rd40, %rd41;
	add.s64 	%rd95, %rd2, %rd42;
	neg.s32 	%r245, %r154;
	shl.b32 	%r157, %r153, 8;
	and.b32  	%r158, %r157, 768;
	add.s32 	%r249, %r249, %r158;
$L__BB7_17:
	.pragma "nounroll";
	ld.global.f32 	%f18, [%rd95];
	st.shared.f32 	[%r246], %f18;
	add.s32 	%r246, %r246, 1024;
	add.s64 	%rd95, %rd95, 1024;
	add.s32 	%r245, %r245, 1;
	setp.ne.s32 	%p7, %r245, 0;
	@%p7 bra 	$L__BB7_17;
$L__BB7_18:
	setp.lt.u32 	%p8, %r34, 768;
	@%p8 bra 	$L__BB7_21;
	mul.wide.s32 	%rd43, %r6, 4;
	mul.wide.u32 	%rd44, %r249, 4;
	add.s64 	%rd45, %rd43, %rd44;
	add.s64 	%rd46, %rd45, %rd2;
	add.s64 	%rd96, %rd46, 2048;
	shl.b32 	%r159, %r249, 2;
	mov.u32 	%r160, shraw;
	add.s32 	%r161, %r159, %r160;
	add.s32 	%r248, %r161, 2048;
$L__BB7_20:
	ld.global.f32 	%f19, [%rd96+-2048];
	st.shared.f32 	[%r248+-2048], %f19;
	ld.global.f32 	%f20, [%rd96+-1024];
	st.shared.f32 	[%r248+-1024], %f20;
	ld.global.f32 	%f21, [%rd96];
	st.shared.f32 	[%r248], %f21;
	ld.global.f32 	%f22, [%rd96+1024];
	st.shared.f32 	[%r248+1024], %f22;
	add.s32 	%r249, %r249, 1024;
	add.s64 	%rd96, %rd96, 4096;
	add.s32 	%r248, %r248, 4096;
	setp.lt.s32 	%p9, %r249, %r2;
	@%p9 bra 	$L__BB7_20;
$L__BB7_21:
	bar.sync 	0;
	add.s32 	%r48, %r144, -1;
	sub.s32 	%r177, %r3, %r2;
	add.s32 	%r49, %r177, 1;
	setp.lt.s32 	%p19, %r49, 0;
	add.s32 	%r178, %r3, 256;
	setp.gt.s32 	%p20, %r178, %r142;
	or.pred  	%p21, %p19, %p20;
	@%p21 bra 	$L__BB7_40;
	shl.b32 	%r194, %r49, 2;
	cvt.u64.u32 	%rd67, %r194;
	add.s64 	%rd68, %rd30, %rd67;
	and.b64  	%rd69, %rd68, 15;
	setp.ne.s64 	%p42, %rd69, 0;
	@%p42 bra 	$L__BB7_33;
	shr.s32 	%r50, %r4, 2;
	mov.u32 	%r51, %tid.x;
	setp.ge.s32 	%p48, %r51, %r50;
	@%p48 bra 	$L__BB7_30;
	not.b32 	%r209, %r51;
	add.s32 	%r52, %r50, %r209;
	and.b32  	%r210, %r52, 768;
	setp.eq.s32 	%p49, %r210, 768;
	mov.u32 	%r254, %r51;
	@%p49 bra 	$L__BB7_27;
	shr.u32 	%r211, %r52, 8;
	add.s32 	%r212, %r211, 1;
	and.b32  	%r213, %r212, 3;
	mul.wide.u32 	%rd77, %r51, 16;
	mul.wide.u32 	%rd78, %r49, 4;
	add.s64 	%rd79, %rd77, %rd78;
	add.s64 	%rd97, %rd1, %rd79;
	shl.b32 	%r214, %r51, 4;
	add.s32 	%r215, %r214, %r5;
	mov.u32 	%r216, shraw;
	add.s32 	%r251, %r216, %r215;
	neg.s32 	%r250, %r213;
	shl.b32 	%r217, %r212, 8;
	and.b32  	%r218, %r217, 768;
	add.s32 	%r254, %r51, %r218;
$L__BB7_26:
	.pragma "nounroll";
	ld.global.v4.f32 	{%f54, %f55, %f56, %f57}, [%rd97];
	st.shared.v4.f32 	[%r251], {%f54, %f55, %f56, %f57};
	add.s64 	%rd97, %rd97, 4096;
	add.s32 	%r251, %r251, 4096;
	add.s32 	%r250, %r250, 1;
	setp.ne.s32 	%p50, %r250, 0;
	@%p50 bra 	$L__BB7_26;
$L__BB7_27:
	setp.lt.u32 	%p51, %r52, 768;
	@%p51 bra 	$L__BB7_30;
	shl.b32 	%r219, %r254, 4;
	add.s32 	%r220, %r219, %r5;
	mov.u32 	%r221, shraw;
	add.s32 	%r222, %r220, %r221;
	add.s32 	%r253, %r222, 8192;
	mul.wide.u32 	%rd80, %r254, 16;
	mul.wide.u32 	%rd81, %r49, 4;
	add.s64 	%rd82, %rd80, %rd81;
	add.s64 	%rd83, %rd82, %rd1;
	add.s64 	%rd98, %rd83, 8192;
$L__BB7_29:
	ld.global.v4.f32 	{%f58, %f59, %f60, %f61}, [%rd98+-8192];
	st.shared.v4.f32 	[%r253+-8192], {%f58, %f59, %f60, %f61};
	ld.global.v4.f32 	{%f62, %f63, %f64, %f65}, [%rd98+-4096];
	st.shared.v4.f32 	[%r253+-4096], {%f62, %f63, %f64, %f65};
	ld.global.v4.f32 	{%f66, %f67, %f68, %f69}, [%rd98];
	st.shared.v4.f32 	[%r253], {%f66, %f67, %f68, %f69};
	ld.global.v4.f32 	{%f70, %f71, %f72, %f73}, [%rd98+4096];
	st.shared.v4.f32 	[%r253+4096], {%f70, %f71, %f72, %f73};
	add.s32 	%r254, %r254, 1024;
	add.s32 	%r253, %r253, 16384;
	add.s64 	%rd98, %rd98, 16384;
	setp.lt.s32 	%p52, %r254, %r50;
	@%p52 bra 	$L__BB7_29;
$L__BB7_30:
	setp.ne.s32 	%p53, %r51, 0;
	and.b32  	%r66, %r4, 3;
	setp.eq.s32 	%p54, %r66, 0;
	or.pred  	%p55, %p53, %p54;
	@%p55 bra 	$L__BB7_58;
	and.b32  	%r255, %r4, -4;
	neg.s32 	%r257, %r66;
	shl.b32 	%r223, %r4, 2;
	and.b32  	%r224, %r223, -16;
	add.s32 	%r225, %r224, %r5;
	mov.u32 	%r226, shraw;
	add.s32 	%r256, %r226, %r225;
	mul.wide.u32 	%rd84, %r49, 4;
	add.s64 	%rd23, %rd1, %rd84;
$L__BB7_32:
	mul.wide.s32 	%rd85, %r255, 4;
	add.s64 	%rd86, %rd23, %rd85;
	ld.global.f32 	%f74, [%rd86];
	st.shared.f32 	[%r256], %f74;
	add.s32 	%r257, %r257, 1;
	setp.eq.s32 	%p56, %r257, 0;
	add.s32 	%r256, %r256, 4;
	add.s32 	%r255, %r255, 1;
	@%p56 bra 	$L__BB7_58;
	bra.uni 	$L__BB7_32;
$L__BB7_33:
	mov.u32 	%r262, %tid.x;
	setp.ge.s32 	%p43, %r262, %r4;
	@%p43 bra 	$L__BB7_58;
	sub.s32 	%r195, %r2, %r262;
	add.s32 	%r77, %r195, 254;
	and.b32  	%r196, %r77, 768;
	setp.eq.s32 	%p44, %r196, 768;
	@%p44 bra 	$L__BB7_37;
	shr.u32 	%r197, %r77, 8;
	add.s32 	%r198, %r197, 1;
	and.b32  	%r199, %r198, 3;
	shl.b32 	%r200, %r262, 2;
	add.s32 	%r201, %r5, %r200;
	mov.u32 	%r202, shraw;
	add.s32 	%r259, %r202, %r201;
	mul.wide.u32 	%rd70, %r262, 4;
	mul.wide.u32 	%rd71, %r49, 4;
	add.s64 	%rd72, %rd70, %rd71;
	add.s64 	%rd99, %rd1, %rd72;
	neg.s32 	%r258, %r199;
	shl.b32 	%r203, %r198, 8;
	and.b32  	%r204, %r203, 768;
	add.s32 	%r262, %r262, %r204;
$L__BB7_36:
	.pragma "nounroll";
	ld.global.f32 	%f49, [%rd99];
	st.shared.f32 	[%r259], %f49;
	add.s32 	%r259, %r259, 1024;
	add.s64 	%rd99, %rd99, 1024;
	add.s32 	%r258, %r258, 1;
	setp.ne.s32 	%p45, %r258, 0;
	@%p45 bra 	$L__BB7_36;
$L__BB7_37:
	setp.lt.u32 	%p46, %r77, 768;
	@%p46 bra 	$L__BB7_58;
	mul.wide.u32 	%rd73, %r262, 4;
	mul.wide.u32 	%rd74, %r49, 4;
	add.s64 	%rd75, %rd73, %rd74;
	add.s64 	%rd76, %rd75, %rd1;
	add.s64 	%rd100, %rd76, 2048;
	shl.b32 	%r205, %r262, 2;
	add.s32 	%r206, %r5, %r205;
	mov.u32 	%r207, shraw;
	add.s32 	%r208, %r206, %r207;
	add.s32 	%r261, %r208, 2048;
$L__BB7_39:
	ld.global.f32 	%f50, [%rd100+-2048];
	st.shared.f32 	[%r261+-2048], %f50;
	ld.global.f32 	%f51, [%rd100+-1024];
	st.shared.f32 	[%r261+-1024], %f51;
	ld.global.f32 	%f52, [%rd100];
	st.shared.f32 	[%r261], %f52;
	ld.global.f32 	%f53, [%rd100+1024];
	st.shared.f32 	[%r261+1024], %f53;
	add.s32 	%r262, %r262, 1024;
	add.s64 	%rd100, %rd100, 4096;
	add.s32 	%r261, %r261, 4096;
	setp.lt.s32 	%p47, %r262, %r4;
	@%p47 bra 	$L__BB7_39;
	bra.uni 	$L__BB7_58;
$L__BB7_40:
	mov.u32 	%r267, %tid.x;
	setp.ge.s32 	%p22, %r267, %r4;
	@%p22 bra 	$L__BB7_58;
	sub.s32 	%r179, %r2, %r267;
	add.s32 	%r92, %r179, 254;
	and.b32  	%r180, %r92, 768;
	setp.eq.s32 	%p23, %r180, 768;
	@%p23 bra 	$L__BB7_47;
	add.s32 	%r266, %r267, 1;
	shl.b32 	%r181, %r267, 2;
	add.s32 	%r182, %r5, %r181;
	mov.u32 	%r183, shraw;
	add.s32 	%r265, %r183, %r182;
	add.s32 	%r184, %r267, %r3;
	sub.s32 	%r264, %r184, %r2;
	shr.u32 	%r185, %r92, 8;
	add.s32 	%r186, %r185, 1;
	and.b32  	%r187, %r186, 3;
	neg.s32 	%r263, %r187;
$L__BB7_43:
	.pragma "nounroll";
	add.s32 	%r101, %r264, 1;
	setp.lt.s32 	%p24, %r101, 0;
	setp.ge.s32 	%p25, %r101, %r142;
	mov.f32 	%f93, 0f00000000;
	or.pred  	%p26, %p24, %p25;
	@%p26 bra 	$L__BB7_45;
	mul.wide.u32 	%rd57, %r101, 4;
	add.s64 	%rd58, %rd1, %rd57;
	ld.global.f32 	%f93, [%rd58];
$L__BB7_45:
	st.shared.f32 	[%r265], %f93;
	add.s32 	%r266, %r266, 256;
	add.s32 	%r265, %r265, 1024;
	add.s32 	%r264, %r264, 256;
	add.s32 	%r263, %r263, 1;
	setp.ne.s32 	%p27, %r263, 0;
	@%p27 bra 	$L__BB7_43;
	add.s32 	%r267, %r266, -1;
$L__BB7_47:
	setp.lt.u32 	%p28, %r92, 768;
	@%p28 bra 	$L__BB7_58;
	add.s32 	%r270, %r267, 513;
	add.s32 	%r188, %r267, %r3;
	sub.s32 	%r269, %r188, %r2;
	shl.b32 	%r189, %r267, 2;
	add.s32 	%r190, %r5, %r189;
	mov.u32 	%r191, shraw;
	add.s32 	%r192, %r190, %r191;
	add.s32 	%r268, %r192, 2048;
$L__BB7_49:
	add.s32 	%r114, %r269, 1;
	setp.lt.s32 	%p29, %r114, 0;
	setp.ge.s32 	%p30, %r114, %r142;
	mov.f32 	%f94, 0f00000000;
	or.pred  	%p31, %p29, %p30;
	@%p31 bra 	$L__BB7_51;
	mul.wide.u32 	%rd59, %r114, 4;
	add.s64 	%rd60, %rd1, %rd59;
	ld.global.f32 	%f94, [%rd60];
$L__BB7_51:
	st.shared.f32 	[%r268+-2048], %f94;
	add.s32 	%r115, %r269, 257;
	setp.lt.s32 	%p32, %r115, 0;
	setp.ge.s32 	%p33, %r115, %r142;
	mov.f32 	%f95, 0f00000000;
	or.pred  	%p34, %p32, %p33;
	@%p34 bra 	$L__BB7_53;
	mul.wide.u32 	%rd61, %r115, 4;
	add.s64 	%rd62, %rd1, %rd61;
	ld.global.f32 	%f95, [%rd62];
$L__BB7_53:
	st.shared.f32 	[%r268+-1024], %f95;
	add.s32 	%r116, %r269, 513;
	setp.lt.s32 	%p35, %r116, 0;
	setp.ge.s32 	%p36, %r116, %r142;
	mov.f32 	%f96, 0f00000000;
	or.pred  	%p37, %p35, %p36;
	@%p37 bra 	$L__BB7_55;
	mul.wide.u32 	%rd63, %r116, 4;
	add.s64 	%rd64, %rd1, %rd63;
	ld.global.f32 	%f96, [%rd64];
$L__BB7_55:
	st.shared.f32 	[%r268], %f96;
	add.s32 	%r117, %r269, 769;
	setp.lt.s32 	%p38, %r117, 0;
	setp.ge.s32 	%p39, %r117, %r142;
	mov.f32 	%f97, 0f00000000;
	or.pred  	%p40, %p38, %p39;
	@%p40 bra 	$L__BB7_57;
	mul.wide.u32 	%rd65, %r117, 4;
	add.s64 	%rd66, %rd1, %rd65;
	ld.global.f32 	%f97, [%rd66];
$L__BB7_57:
	st.shared.f32 	[%r268+1024], %f97;
	add.s32 	%r118, %r270, 1024;
	add.s32 	%r193, %r270, 511;
	add.s32 	%r269, %r269, 1024;
	add.s32 	%r268, %r268, 4096;
	setp.lt.s32 	%p41, %r193, %r4;
	mov.u32 	%r270, %r118;
	@%p41 bra 	$L__BB7_49;
$L__BB7_58:
	bar.sync 	0;
	mov.u32 	%r121, %tid.x;
	add.s32 	%r122, %r3, %r121;
	setp.ge.s32 	%p57, %r122, %r142;
	@%p57 bra 	$L__BB7_68;
	add.s32 	%r227, %r48, %r2;
	setp.lt.s32 	%p58, %r122, %r227;
	mov.f32 	%f102, 0f7FC00000;
	@%p58 bra 	$L__BB7_67;
	setp.lt.s32 	%p59, %r2, 1;
	mov.f32 	%f102, 0f00000000;
	@%p59 bra 	$L__BB7_67;
	and.b32  	%r123, %r2, 3;
	setp.lt.u32 	%p60, %r2, 4;
	mov.f32 	%f102, 0f00000000;
	mov.b32 	%r273, 0;
	@%p60 bra 	$L__BB7_64;
	and.b32  	%r273, %r2, 2147483644;
	neg.s32 	%r272, %r273;
	shl.b32 	%r230, %r121, 2;
	add.s32 	%r126, %r5, %r230;
	mov.f32 	%f102, 0f00000000;
	mov.u32 	%r271, shraw;
$L__BB7_63:
	.pragma "nounroll";
	add.s32 	%r231, %r271, %r126;
	ld.shared.f32 	%f80, [%r231];
	ld.shared.v4.f32 	{%f81, %f82, %f83, %f84}, [%r271];
	fma.rn.f32 	%f85, %f80, %f81, %f102;
	ld.shared.f32 	%f86, [%r231+4];
	fma.rn.f32 	%f87, %f86, %f82, %f85;
	ld.shared.f32 	%f88, [%r231+8];
	fma.rn.f32 	%f89, %f88, %f83, %f87;
	ld.shared.f32 	%f90, [%r231+12];
	fma.rn.f32 	%f102, %f90, %f84, %f89;
	add.s32 	%r272, %r272, 4;
	add.s32 	%r271, %r271, 16;
	setp.ne.s32 	%p61, %r272, 0;
	@%p61 bra 	$L__BB7_63;
$L__BB7_64:
	setp.eq.s32 	%p62, %r123, 0;
	@%p62 bra 	$L__BB7_67;
	shl.b32 	%r232, %r273, 2;
	mov.u32 	%r233, shraw;
	add.s32 	%r276, %r233, %r232;
	add.s32 	%r234, %r121, %r273;
	shl.b32 	%r235, %r234, 2;
	add.s32 	%r236, %r5, %r235;
	add.s32 	%r275, %r233, %r236;
	neg.s32 	%r274, %r123;
$L__BB7_66:
	.pragma "nounroll";
	ld.shared.f32 	%f91, [%r275];
	ld.shared.f32 	%f92, [%r276];
	fma.rn.f32 	%f102, %f91, %f92, %f102;
	add.s32 	%r276, %r276, 4;
	add.s32 	%r275, %r275, 4;
	add.s32 	%r274, %r274, 1;
	setp.ne.s32 	%p63, %r274, 0;
	@%p63 bra 	$L__BB7_66;
$L__BB7_67:
	cvt.s64.s32 	%rd87, %r122;
	cvt.u64.u32 	%rd88, %r143;
	mad.lo.s64 	%rd89, %rd88, %rd87, %rd3;
	cvta.to.global.u64 	%rd90, %rd33;
	shl.b64 	%rd91, %rd89, 2;
	add.s64 	%rd92, %rd90, %rd91;
	st.global.f32 	[%rd92], %f102;
$L__BB7_68:
	ret;

}
	// .globl	alma_batch_tiled_f32_tile512_tm
.visible .entry alma_batch_tiled_f32_tile512_tm(
	.param .u64 .ptr .align 1 alma_batch_tiled_f32_tile512_tm_param_0,
	.param .u64 .ptr .align 1 alma_batch_tiled_f32_tile512_tm_param_1,
	.param .u64 .ptr .align 1 alma_batch_tiled_f32_tile512_tm_param_2,
	.param .u64 .ptr .align 1 alma_batch_tiled_f32_tile512_tm_param_3,
	.param .u32 alma_batch_tiled_f32_tile512_tm_param_4,
	.param .u32 alma_batch_tiled_f32_tile512_tm_param_5,
	.param .u32 alma_batch_tiled_f32_tile512_tm_param_6,
	.param .u32 alma_batch_tiled_f32_tile512_tm_param_7,
	.param .u64 .ptr .align 1 alma_batch_tiled_f32_tile512_tm_param_8
)
{
	.reg .pred 	%p<64>;
	.reg .b32 	%r<277>;
	.reg .b32 	%f<103>;
	.reg .b64 	%rd<101>;

	ld.param.u64 	%rd30, [alma_batch_tiled_f32_tile512_tm_param_0];
	ld.param.u64 	%rd31, [alma_batch_tiled_f32_tile512_tm_param_1];
	ld.param.u64 	%rd32, [alma_batch_tiled_f32_tile512_tm_param_2];
	ld.param.u32 	%r141, [alma_batch_tiled_f32_tile512_tm_param_4];
	ld.param.u32 	%r142, [alma_batch_tiled_f32_tile512_tm_param_5];
	ld.param.u32 	%r143, [alma_batch_tiled_f32_tile512_tm_param_6];
	ld.param.u32 	%r144, [alma_batch_tiled_f32_tile512_tm_param_7];
	ld.param.u64 	%rd33, [alma_batch_tiled_f32_tile512_tm_param_8];
	cvta.to.global.u64 	%rd1, %rd30;
	cvta.to.global.u64 	%rd2, %rd31;
	mov.u32 	%r145, %ntid.x;
	setp.ne.s32 	%p1, %r145, 512;
	@%p1 bra 	$L__BB8_68;
	mov.u32 	%r1, %ctaid.y;
	setp.ge.s32 	%p2, %r1, %r143;
	@%p2 bra 	$L__BB8_68;
	cvt.u64.u32 	%rd3, %r1;
	cvta.to.global.u64 	%rd34, %rd32;
	mul.wide.u32 	%rd35, %r1, 4;
	add.s64 	%rd36, %rd34, %rd35;
	ld.global.nc.u32 	%r2, [%rd36];
	mov.u32 	%r146, %ctaid.x;
	shl.b32 	%r3, %r146, 9;
	setp.ge.s32 	%p3, %r3, %r142;
	@%p3 bra 	$L__BB8_68;
	add.s32 	%r4, %r2, 511;
	shl.b32 	%r147, %r2, 2;
	add.s32 	%r148, %r147, 15;
	and.b32  	%r5, %r148, -16;
	mul.lo.s32 	%r6, %r141, %r1;
	shl.b32 	%r149, %r6, 2;
	cvt.u64.u32 	%rd37, %r149;
	add.s64 	%rd38, %rd31, %rd37;
	and.b64  	%rd39, %rd38, 15;
	setp.ne.s64 	%p4, %rd39, 0;
	@%p4 bra 	$L__BB8_14;
	shr.s32 	%r7, %r2, 2;
	mov.u32 	%r8, %tid.x;
	setp.ge.s32 	%p10, %r8, %r7;
	@%p10 bra 	$L__BB8_11;
	not.b32 	%r162, %r8;
	add.s32 	%r9, %r7, %r162;
	and.b32  	%r163, %r9, 1536;
	setp.eq.s32 	%p11, %r163, 1536;
	mov.u32 	%r241, %r8;
	@%p11 bra 	$L__BB8_8;
	shr.u32 	%r164, %r9, 9;
	add.s32 	%r165, %r164, 1;
	and.b32  	%r166, %r165, 3;
	mul.wide.u32 	%rd47, %r8, 16;
	mul.wide.s32 	%rd48, %r6, 4;
	add.s64 	%rd49, %rd47, %rd48;
	add.s64 	%rd93, %rd2, %rd49;
	shl.b32 	%r167, %r8, 4;
	mov.u32 	%r168, shraw;
	add.s32 	%r238, %r168, %r167;
	neg.s32 	%r237, %r166;
	shl.b32 	%r169, %r165, 9;
	and.b32  	%r170, %r169, 1536;
	add.s32 	%r241, %r8, %r170;
$L__BB8_7:
	.pragma "nounroll";
	ld.global.v4.f32 	{%f23, %f24, %f25, %f26}, [%rd93];
	st.shared.v4.f32 	[%r238], {%f23, %f24, %f25, %f26};
	add.s64 	%rd93, %rd93, 8192;
	add.s32 	%r238, %r238, 8192;
	add.s32 	%r237, %r237, 1;
	setp.ne.s32 	%p12, %r237, 0;
	@%p12 bra 	$L__BB8_7;
$L__BB8_8:
	setp.lt.u32 	%p13, %r9, 1536;
	@%p13 bra 	$L__BB8_11;
	shl.b32 	%r171, %r241, 4;
	mov.u32 	%r172, shraw;
	add.s32 	%r173, %r171, %r172;
	add.s32 	%r240, %r173, 16384;
	mul.wide.u32 	%rd50, %r241, 16;
	mul.wide.s32 	%rd51, %r6, 4;
	add.s64 	%rd52, %rd50, %rd51;
	add.s64 	%rd53, %rd52, %rd2;
	add.s64 	%rd94, %rd53, 16384;
$L__BB8_10:
	ld.global.v4.f32 	{%f27, %f28, %f29, %f30}, [%rd94+-16384];
	st.shared.v4.f32 	[%r240+-16384], {%f27, %f28, %f29, %f30};
	ld.global.v4.f32 	{%f31, %f32, %f33, %f34}, [%rd94+-8192];
	st.shared.v4.f32 	[%r240+-8192], {%f31, %f32, %f33, %f34};
	ld.global.v4.f32 	{%f35, %f36, %f37, %f38}, [%rd94];
	st.shared.v4.f32 	[%r240], {%f35, %f36, %f37, %f38};
	ld.global.v4.f32 	{%f39, %f40, %f41, %f42}, [%rd94+8192];
	st.shared.v4.f32 	[%r240+8192], {%f39, %f40, %f41, %f42};
	add.s32 	%r241, %r241, 2048;
	add.s32 	%r240, %r240, 32768;
	add.s64 	%rd94, %rd94, 32768;
	setp.lt.s32 	%p14, %r241, %r7;
	@%p14 bra 	$L__BB8_10;
$L__BB8_11:
	setp.ne.s32 	%p15, %r8, 0;
	and.b32  	%r23, %r2, 3;
	setp.eq.s32 	%p16, %r23, 0;
	or.pred  	%p17, %p15, %p16;
	@%p17 bra 	$L__BB8_21;
	and.b32  	%r242, %r2, -4;
	neg.s32 	%r244, %r23;
	and.b32  	%r175, %r147, -16;
	mov.u32 	%r176, shraw;
	add.s32 	%r243, %r176, %r175;
	mul.wide.s32 	%rd54, %r6, 4;
	add.s64 	%rd10, %rd2, %rd54;
$L__BB8_13:
	mul.wide.s32 	%rd55, %r242, 4;
	add.s64 	%rd56, %rd10, %rd55;
	ld.global.f32 	%f43, [%rd56];
	st.shared.f32 	[%r243], %f43;
	add.s32 	%r244, %r244, 1;
	setp.eq.s32 	%p18, %r244, 0;
	add.s32 	%r243, %r243, 4;
	add.s32 	%r242, %r242, 1;
	@%p18 bra 	$L__BB8_21;
	bra.uni 	$L__BB8_13;
$L__BB8_14:
	mov.u32 	%r249, %tid.x;
	setp.ge.s32 	%p5, %r249, %r2;
	@%p5 bra 	$L__BB8_21;
	not.b32 	%r150, %r249;
	add.s32 	%r34, %r2, %r150;
	and.b32  	%r151, %r34, 1536;
	setp.eq.s32 	%p6, %r151, 1536;
	@%p6 bra 	$L__BB8_18;
	shr.u32 	%r152, %r34, 9;
	add.s32 	%r153, %r152, 1;
	and.b32  	%r154, %r153, 3;
	shl.b32 	%r155, %r249, 2;
	mov.u32 	%r156, shraw;
	add.s32 	%r246, %r156, %r155;
	mul.wide.s32 	%rd40, %r6, 4;
	mul.wide.u32 	%rd41, %r249, 4;
	add.s64 	%rd42, %rd40, %rd41;
	add.s64 	%rd95, %rd2, %rd42;
	neg.s32 	%r245, %r154;
	shl.b32 	%r157, %r153, 9;
	and.b32  	%r158, %r157, 1536;
	add.s32 	%r249, %r249, %r158;
$L__BB8_17:
	.pragma "nounroll";
	ld.global.f32 	%f18, [%rd95];
	st.shared.f32 	[%r246], %f18;
	add.s32 	%r246, %r246, 2048;
	add.s64 	%rd95, %rd95, 2048;
	add.s32 	%r245, %r245, 1;
	setp.ne.s32 	%p7, %r245, 0;
	@%p7 bra 	$L__BB8_17;
$L__BB8_18:
	setp.lt.u32 	%p8, %r34, 1536;
	@%p8 bra 	$L__BB8_21;
	mul.wide.s32 	%rd43, %r6, 4;
	mul.wide.u32 	%rd44, %r249, 4;
	add.s64 	%rd45, %rd43, %rd44;
	add.s64 	%rd46, %rd45, %rd2;
	add.s64 	%rd96, %rd46, 4096;
	shl.b32 	%r159, %r249, 2;
	mov.u32 	%r160, shraw;
	add.s32 	%r161, %r159, %r160;
	add.s32 	%r248, %r161, 4096;
$L__BB8_20:
	ld.global.f32 	%f19, [%rd96+-4096];
	st.shared.f32 	[%r248+-4096], %f19;
	ld.global.f32 	%f20, [%rd96+-2048];
	st.shared.f32 	[%r248+-2048], %f20;
	ld.global.f32 	%f21, [%rd96];
	st.shared.f32 	[%r248], %f21;
	ld.global.f32 	%f22, [%rd96+2048];
	st.shared.f32 	[%r248+2048], %f22;
	add.s32 	%r249, %r249, 2048;
	add.s64 	%rd96, %rd96, 8192;
	add.s32 	%r248, %r248, 8192;
	setp.lt.s32 	%p9, %r249, %r2;
	@%p9 bra 	$L__BB8_20;
$L__BB8_21:
	bar.sync 	0;
	add.s32 	%r48, %r144, -1;
	sub.s32 	%r177, %r3, %r2;
	add.s32 	%r49, %r177, 1;
	setp.lt.s32 	%p19, %r49, 0;
	add.s32 	%r178, %r3, 512;
	setp.gt.s32 	%p20, %r178, %r142;
	or.pred  	%p21, %p19, %p20;
	@%p21 bra 	$L__BB8_40;
	shl.b32 	%r194, %r49, 2;
	cvt.u64.u32 	%rd67, %r194;
	add.s64 	%rd68, %rd30, %rd67;
	and.b64  	%rd69, %rd68, 15;
	setp.ne.s64 	%p42, %rd69, 0;
	@%p42 bra 	$L__BB8_33;
	shr.s32 	%r50, %r4, 2;
	mov.u32 	%r51, %tid.x;
	setp.ge.s32 	%p48, %r51, %r50;
	@%p48 bra 	$L__BB8_30;
	not.b32 	%r209, %r51;
	add.s32 	%r52, %r50, %r209;
	and.b32  	%r210, %r52, 1536;
	setp.eq.s32 	%p49, %r210, 1536;
	mov.u32 	%r254, %r51;
	@%p49 bra 	$L__BB8_27;
	shr.u32 	%r211, %r52, 9;
	add.s32 	%r212, %r211, 1;
	and.b32  	%r213, %r212, 3;
	mul.wide.u32 	%rd77, %r51, 16;
	mul.wide.u32 	%rd78, %r49, 4;
	add.s64 	%rd79, %rd77, %rd78;
	add.s64 	%rd97, %rd1, %rd79;
	shl.b32 	%r214, %r51, 4;
	add.s32 	%r215, %r214, %r5;
	mov.u32 	%r216, shraw;
	add.s32 	%r251, %r216, %r215;
	neg.s32 	%r250, %r213;
	shl.b32 	%r217, %r212, 9;
	and.b32  	%r218, %r217, 1536;
	add.s32 	%r254, %r51, %r218;
$L__BB8_26:
	.pragma "nounroll";
	ld.global.v4.f32 	{%f54, %f55, %f56, %f57}, [%rd97];
	st.shared.v4.f32 	[%r251], {%f54, %f55, %f56, %f57};
	add.s64 	%rd97, %rd97, 8192;
	add.s32 	%r251, %r251, 8192;
	add.s32 	%r250, %r250, 1;
	setp.ne.s32 	%p50, %r250, 0;
	@%p50 bra 	$L__BB8_26;
$L__BB8_27:
	setp.lt.u32 	%p51, %r52, 1536;
	@%p51 bra 	$L__BB8_30;
	shl.b32 	%r219, %r254, 4;
	add.s32 	%r220, %r219, %r5;
	mov.u32 	%r221, shraw;
	add.s32 	%r222, %r220, %r221;
	add.s32 	%r253, %r222, 16384;
	mul.wide.u32 	%rd80, %r254, 16;
	mul.wide.u32 	%rd81, %r49, 4;
	add.s64 	%rd82, %rd80, %rd81;
	add.s64 	%rd83, %rd82, %rd1;
	add.s64 	%rd98, %rd83, 16384;
$L__BB8_29:
	ld.global.v4.f32 	{%f58, %f59, %f60, %f61}, [%rd98+-16384];
	st.shared.v4.f32 	[%r253+-16384], {%f58, %f59, %f60, %f61};
	ld.global.v4.f32 	{%f62, %f63, %f64, %f65}, [%rd98+-8192];
	st.shared.v4.f32 	[%r253+-8192], {%f62, %f63, %f64, %f65};
	ld.global.v4.f32 	{%f66, %f67, %f68, %f69}, [%rd98];
	st.shared.v4.f32 	[%r253], {%f66, %f67, %f68, %f69};
	ld.global.v4.f32 	{%f70, %f71, %f72, %f73}, [%rd98+8192];
	st.shared.v4.f32 	[%r253+8192], {%f70, %f71, %f72, %f73};
	add.s32 	%r254, %r254, 2048;
	add.s32 	%r253, %r253, 32768;
	add.s64 	%rd98, %rd98, 32768;
	setp.lt.s32 	%p52, %r254, %r50;
	@%p52 bra 	$L__BB8_29;
$L__BB8_30:
	setp.ne.s32 	%p53, %r51, 0;
	and.b32  	%r66, %r4, 3;
	setp.eq.s32 	%p54, %r66, 0;
	or.pred  	%p55, %p53, %p54;
	@%p55 bra 	$L__BB8_58;
	and.b32  	%r255, %r4, -4;
	neg.s32 	%r257, %r66;
	shl.b32 	%r223, %r4, 2;
	and.b32  	%r224, %r223, -16;
	add.s32 	%r225, %r224, %r5;
	mov.u32 	%r226, shraw;
	add.s32 	%r256, %r226, %r225;
	mul.wide.u32 	%rd84, %r49, 4;
	add.s64 	%rd23, %rd1, %rd84;
$L__BB8_32:
	mul.wide.s32 	%rd85, %r255, 4;
	add.s64 	%rd86, %rd23, %rd85;
	ld.global.f32 	%f74, [%rd86];
	st.shared.f32 	[%r256], %f74;
	add.s32 	%r257, %r257, 1;
	setp.eq.s32 	%p56, %r257, 0;
	add.s32 	%r256, %r256, 4;
	add.s32 	%r255, %r255, 1;
	@%p56 bra 	$L__BB8_58;
	bra.uni 	$L__BB8_32;
$L__BB8_33:
	mov.u32 	%r262, %tid.x;
	setp.ge.s32 	%p43, %r262, %r4;
	@%p43 bra 	$L__BB8_58;
	sub.s32 	%r195, %r2, %r262;
	add.s32 	%r77, %r195, 510;
	and.b32  	%r196, %r77, 1536;
	setp.eq.s32 	%p44, %r196, 1536;
	@%p44 bra 	$L__BB8_37;
	shr.u32 	%r197, %r77, 9;
	add.s32 	%r198, %r197, 1;
	and.b32  	%r199, %r198, 3;
	shl.b32 	%r200, %r262, 2;
	add.s32 	%r201, %r5, %r200;
	mov.u32 	%r202, shraw;
	add.s32 	%r259, %r202, %r201;
	mul.wide.u32 	%rd70, %r262, 4;
	mul.wide.u32 	%rd71, %r49, 4;
	add.s64 	%rd72, %rd70, %rd71;
	add.s64 	%rd99, %rd1, %rd72;
	neg.s32 	%r258, %r199;
	shl.b32 	%r203, %r198, 9;
	and.b32  	%r204, %r203, 1536;
	add.s32 	%r262, %r262, %r204;
$L__BB8_36:
	.pragma "nounroll";
	ld.global.f32 	%f49, [%rd99];
	st.shared.f32 	[%r259], %f49;
	add.s32 	%r259, %r259, 2048;
	add.s64 	%rd99, %rd99, 2048;
	add.s32 	%r258, %r258, 1;
	setp.ne.s32 	%p45, %r258, 0;
	@%p45 bra 	$L__BB8_36;
$L__BB8_37:
	setp.lt.u32 	%p46, %r77, 1536;
	@%p46 bra 	$L__BB8_58;
	mul.wide.u32 	%rd73, %r262, 4;
	mul.wide.u32 	%rd74, %r49, 4;
	add.s64 	%rd75, %rd73, %rd74;
	add.s64 	%rd76, %rd75, %rd1;
	add.s64 	%rd100, %rd76, 4096;
	shl.b32 	%r205, %r262, 2;
	add.s32 	%r206, %r5, %r205;
	mov.u32 	%r207, shraw;
	add.s32 	%r208, %r206, %r207;
	add.s32 	%r261, %r208, 4096;
$L__BB8_39:
	ld.global.f32 	%f50, [%rd100+-4096];
	st.shared.f32 	[%r261+-4096], %f50;
	ld.global.f32 	%f51, [%rd100+-2048];
	st.shared.f32 	[%r261+-2048], %f51;
	ld.global.f32 	%f52, [%rd100];
	st.shared.f32 	[%r261], %f52;
	ld.global.f32 	%f53, [%rd100+2048];
	st.shared.f32 	[%r261+2048], %f53;
	add.s32 	%r262, %r262, 2048;
	add.s64 	%rd100, %rd100, 8192;
	add.s32 	%r261, %r261, 8192;
	setp.lt.s32 	%p47, %r262, %r4;
	@%p47 bra 	$L__BB8_39;
	bra.uni 	$L__BB8_58;
$L__BB8_40:
	mov.u32 	%r267, %tid.x;
	setp.ge.s32 	%p22, %r267, %r4;
	@%p22 bra 	$L__BB8_58;
	sub.s32 	%r179, %r2, %r267;
	add.s32 	%r92, %r179, 510;
	and.b32  	%r180, %r92, 1536;
	setp.eq.s32 	%p23, %r180, 1536;
	@%p23 bra 	$L__BB8_47;
	add.s32 	%r266, %r267, 1;
	shl.b32 	%r181, %r267, 2;
	add.s32 	%r182, %r5, %r181;
	mov.u32 	%r183, shraw;
	add.s32 	%r265, %r183, %r182;
	add.s32 	%r184, %r267, %r3;
	sub.s32 	%r264, %r184, %r2;
	shr.u32 	%r185, %r92, 9;
	add.s32 	%r186, %r185, 1;
	and.b32  	%r187, %r186, 3;
	neg.s32 	%r263, %r187;
$L__BB8_43:
	.pragma "nounroll";
	add.s32 	%r101, %r264, 1;
	setp.lt.s32 	%p24, %r101, 0;
	setp.ge.s32 	%p25, %r101, %r142;
	mov.f32 	%f93, 0f00000000;
	or.pred  	%p26, %p24, %p25;
	@%p26 bra 	$L__BB8_45;
	mul.wide.u32 	%rd57, %r101, 4;
	add.s64 	%rd58, %rd1, %rd57;
	ld.global.f32 	%f93, [%rd58];
$L__BB8_45:
	st.shared.f32 	[%r265], %f93;
	add.s32 	%r266, %r266, 512;
	add.s32 	%r265, %r265, 2048;
	add.s32 	%r264, %r264, 512;
	add.s32 	%r263, %r263, 1;
	setp.ne.s32 	%p27, %r263, 0;
	@%p27 bra 	$L__BB8_43;
	add.s32 	%r267, %r266, -1;
$L__BB8_47:
	setp.lt.u32 	%p28, %r92, 1536;
	@%p28 bra 	$L__BB8_58;
	add.s32 	%r270, %r267, 1025;
	add.s32 	%r188, %r267, %r3;
	sub.s32 	%r269, %r188, %r2;
	shl.b32 	%r189, %r267, 2;
	add.s32 	%r190, %r5, %r189;
	mov.u32 	%r191, shraw;
	add.s32 	%r192, %r190, %r191;
	add.s32 	%r268, %r192, 4096;
$L__BB8_49:
	add.s32 	%r114, %r269, 1;
	setp.lt.s32 	%p29, %r114, 0;
	setp.ge.s32 	%p30, %r114, %r142;
	mov.f32 	%f94, 0f00000000;
	or.pred  	%p31, %p29, %p30;
	@%p31 bra 	$L__BB8_51;
	mul.wide.u32 	%rd59, %r114, 4;
	add.s64 	%rd60, %rd1, %rd59;
	ld.global.f32 	%f94, [%rd60];
$L__BB8_51:
	st.shared.f32 	[%r268+-4096], %f94;
	add.s32 	%r115, %r269, 513;
	setp.lt.s32 	%p32, %r115, 0;
	setp.ge.s32 	%p33, %r115, %r142;
	mov.f32 	%f95, 0f00000000;
	or.pred  	%p34, %p32, %p33;
	@%p34 bra 	$L__BB8_53;
	mul.wide.u32 	%rd61, %r115, 4;
	add.s64 	%rd62, %rd1, %rd61;
	ld.global.f32 	%f95, [%rd62];
$L__BB8_53:
	st.shared.f32 	[%r268+-2048], %f95;
	add.s32 	%r116, %r269, 1025;
	setp.lt.s32 	%p35, %r116, 0;
	setp.ge.s32 	%p36, %r116, %r142;
	mov.f32 	%f96, 0f00000000;
	or.pred  	%p37, %p35, %p36;
	@%p37 bra 	$L__BB8_55;
	mul.wide.u32 	%rd63, %r116, 4;
	add.s64 	%rd64, %rd1, %rd63;
	ld.global.f32 	%f96, [%rd64];
$L__BB8_55:
	st.shared.f32 	[%r268], %f96;
	add.s32 	%r117, %r269, 1537;
	setp.lt.s32 	%p38, %r117, 0;
	setp.ge.s32 	%p39, %r117, %r142;
	mov.f32 	%f97, 0f00000000;
	or.pred  	%p40, %p38, %p39;
	@%p40 bra 	$L__BB8_57;
	mul.wide.u32 	%rd65, %r117, 4;
	add.s64 	%rd66, %rd1, %rd65;
	ld.global.f32 	%f97, [%rd66];
$L__BB8_57:
	st.shared.f32 	[%r268+2048], %f97;
	add.s32 	%r118, %r270, 2048;
	add.s32 	%r193, %r270, 1023;
	add.s32 	%r269, %r269, 2048;
	add.s32 	%r268, %r268, 8192;
	setp.lt.s32 	%p41, %r193, %r4;
	mov.u32 	%r270, %r118;
	@%p41 bra 	$L__BB8_49;
$L__BB8_58:
	bar.sync 	0;
	mov.u32 	%r121, %tid.x;
	add.s32 	%r122, %r3, %r121;
	setp.ge.s32 	%p57, %r122, %r142;
	@%p57 bra 	$L__BB8_68;
	add.s32 	%r227, %r48, %r2;
	setp.lt.s32 	%p58, %r122, %r227;
	mov.f32 	%f102, 0f7FC00000;
	@%p58 bra 	$L__BB8_67;
	setp.lt.s32 	%p59, %r2, 1;
	mov.f32 	%f102, 0f00000000;
	@%p59 bra 	$L__BB8_67;
	and.b32  	%r123, %r2, 3;
	setp.lt.u32 	%p60, %r2, 4;
	mov.f32 	%f102, 0f00000000;
	mov.b32 	%r273, 0;
	@%p60 bra 	$L__BB8_64;
	and.b32  	%r273, %r2, 2147483644;
	neg.s32 	%r272, %r273;
	shl.b32 	%r230, %r121, 2;
	add.s32 	%r126, %r5, %r230;
	mov.f32 	%f102, 0f00000000;
	mov.u32 	%r271, shraw;
$L__BB8_63:
	.pragma "nounroll";
	add.s32 	%r231, %r271, %r126;
	ld.shared.f32 	%f80, [%r231];
	ld.shared.v4.f32 	{%f81, %f82, %f83, %f84}, [%r271];
	fma.rn.f32 	%f85, %f80, %f81, %f102;
	ld.shared.f32 	%f86, [%r231+4];
	fma.rn.f32 	%f87, %f86, %f82, %f85;
	ld.shared.f32 	%f88, [%r231+8];
	fma.rn.f32 	%f89, %f88, %f83, %f87;
	ld.shared.f32 	%f90, [%r231+12];
	fma.rn.f32 	%f102, %f90, %f84, %f89;
	add.s32 	%r272, %r272, 4;
	add.s32 	%r271, %r271, 16;
	setp.ne.s32 	%p61, %r272, 0;
	@%p61 bra 	$L__BB8_63;
$L__BB8_64:
	setp.eq.s32 	%p62, %r123, 0;
	@%p62 bra 	$L__BB8_67;
	shl.b32 	%r232, %r273, 2;
	mov.u32 	%r233, shraw;
	add.s32 	%r276, %r233, %r232;
	add.s32 	%r234, %r121, %r273;
	shl.b32 	%r235, %r234, 2;
	add.s32 	%r236, %r5, %r235;
	add.s32 	%r275, %r233, %r236;
	neg.s32 	%r274, %r123;
$L__BB8_66:
	.pragma "nounroll";
	ld.shared.f32 	%f91, [%r275];
	ld.shared.f32 	%f92, [%r276];
	fma.rn.f32 	%f102, %f91, %f92, %f102;
	add.s32 	%r276, %r276, 4;
	add.s32 	%r275, %r275, 4;
	add.s32 	%r274, %r274, 1;
	setp.ne.s32 	%p63, %r274, 0;
	@%p63 bra 	$L__BB8_66;
$L__BB8_67:
	cvt.s64.s32 	%rd87, %r122;
	cvt.u64.u32 	%rd88, %r143;
	mad.lo.s64 	%rd89, %rd88, %rd87, %rd3;
	cvta.to.global.u64 	%rd90, %rd33;
	shl.b64 	%rd91, %rd89, 2;
	add.s64 	%rd92, %rd90, %rd91;
	st.global.f32 	[%rd92], %f102;
$L__BB8_68:
	ret;

}
	// .globl	alma_batch_tiled_f32_2x_tile128
.visible .entry alma_batch_tiled_f32_2x_tile128(
	.param .u64 .ptr .align 1 alma_batch_tiled_f32_2x_tile128_param_0,
	.param .u64 .ptr .align 1 alma_batch_tiled_f32_2x_tile128_param_1,
	.param .u64 .ptr .align 1 alma_batch_tiled_f32_2x_tile128_param_2,
	.param .u64 .ptr .align 1 alma_batch_tiled_f32_2x_tile128_param_3,
	.param .u32 alma_batch_tiled_f32_2x_tile128_param_4,
	.param .u32 alma_batch_tiled_f32_2x_tile128_param_5,
	.param .u32 alma_batch_tiled_f32_2x_tile128_param_6,
	.param .u32 alma_batch_tiled_f32_2x_tile128_param_7,
	.param .u64 .ptr .align 1 alma_batch_tiled_f32_2x_tile128_param_8
)
{
	.reg .pred 	%p<83>;
	.reg .b32 	%r<335>;
	.reg .b32 	%f<184>;
	.reg .b64 	%rd<97>;

	ld.param.u64 	%rd30, [alma_batch_tiled_f32_2x_tile128_param_0];
	ld.param.u64 	%rd31, [alma_batch_tiled_f32_2x_tile128_param_1];
	ld.param.u64 	%rd32, [alma_batch_tiled_f32_2x_tile128_param_2];
	ld.param.u32 	%r172, [alma_batch_tiled_f32_2x_tile128_param_4];
	ld.param.u32 	%r173, [alma_batch_tiled_f32_2x_tile128_param_5];
	ld.param.u32 	%r174, [alma_batch_tiled_f32_2x_tile128_param_6];
	ld.param.u32 	%r175, [alma_batch_tiled_f32_2x_tile128_param_7];
	ld.param.u64 	%rd33, [alma_batch_tiled_f32_2x_tile128_param_8];
	cvta.to.global.u64 	%rd1, %rd30;
	cvta.to.global.u64 	%rd2, %rd31;
	mov.u32 	%r176, %ntid.x;
	setp.ne.s32 	%p2, %r176, 64;
	@%p2 bra 	$L__BB9_85;
	mov.u32 	%r1, %ctaid.y;
	setp.ge.s32 	%p3, %r1, %r174;
	@%p3 bra 	$L__BB9_85;
	cvta.to.global.u64 	%rd34, %rd32;
	mul.wide.u32 	%rd35, %r1, 4;
	add.s64 	%rd36, %rd34, %rd35;
	ld.global.nc.u32 	%r2, [%rd36];
	mov.u32 	%r177, %ctaid.x;
	shl.b32 	%r3, %r177, 7;
	setp.ge.s32 	%p4, %r3, %r173;
	@%p4 bra 	$L__BB9_85;
	add.s32 	%r4, %r2, 127;
	shl.b32 	%r178, %r2, 2;
	add.s32 	%r179, %r178, 15;
	and.b32  	%r5, %r179, -16;
	mul.lo.s32 	%r6, %r172, %r1;
	shl.b32 	%r180, %r6, 2;
	cvt.u64.u32 	%rd37, %r180;
	add.s64 	%rd38, %rd31, %rd37;
	and.b64  	%rd39, %rd38, 15;
	setp.ne.s64 	%p5, %rd39, 0;
	@%p5 bra 	$L__BB9_14;
	shr.s32 	%r7, %r2, 2;
	mov.u32 	%r8, %tid.x;
	setp.ge.s32 	%p11, %r8, %r7;
	@%p11 bra 	$L__BB9_11;
	not.b32 	%r193, %r8;
	add.s32 	%r9, %r7, %r193;
	and.b32  	%r194, %r9, 192;
	setp.eq.s32 	%p12, %r194, 192;
	mov.u32 	%r290, %r8;
	@%p12 bra 	$L__BB9_8;
	shr.u32 	%r195, %r9, 6;
	add.s32 	%r196, %r195, 1;
	and.b32  	%r197, %r196, 3;
	mul.wide.u32 	%rd47, %r8, 16;
	mul.wide.s32 	%rd48, %r6, 4;
	add.s64 	%rd49, %rd47, %rd48;
	add.s64 	%rd89, %rd2, %rd49;
	shl.b32 	%r198, %r8, 4;
	mov.u32 	%r199, shraw;
	add.s32 	%r287, %r199, %r198;
	neg.s32 	%r286, %r197;
	shl.b32 	%r200, %r196, 6;
	and.b32  	%r201, %r200, 192;
	add.s32 	%r290, %r8, %r201;
$L__BB9_7:
	.pragma "nounroll";
	ld.global.v4.f32 	{%f42, %f43, %f44, %f45}, [%rd89];
	st.shared.v4.f32 	[%r287], {%f42, %f43, %f44, %f45};
	add.s64 	%rd89, %rd89, 1024;
	add.s32 	%r287, %r287, 1024;
	add.s32 	%r286, %r286, 1;
	setp.ne.s32 	%p13, %r286, 0;
	@%p13 bra 	$L__BB9_7;
$L__BB9_8:
	setp.lt.u32 	%p14, %r9, 192;
	@%p14 bra 	$L__BB9_11;
	shl.b32 	%r202, %r290, 4;
	mov.u32 	%r203, shraw;
	add.s32 	%r204, %r202, %r203;
	add.s32 	%r289, %r204, 2048;
	mul.wide.u32 	%rd50, %r290, 16;
	mul.wide.s32 	%rd51, %r6, 4;
	add.s64 	%rd52, %rd50, %rd51;
	add.s64 	%rd53, %rd52, %rd2;
	add.s64 	%rd90, %rd53, 2048;
$L__BB9_10:
	ld.global.v4.f32 	{%f46, %f47, %f48, %f49}, [%rd90+-2048];
	st.shared.v4.f32 	[%r289+-2048], {%f46, %f47, %f48, %f49};
	ld.global.v4.f32 	{%f50, %f51, %f52, %f53}, [%rd90+-1024];
	st.shared.v4.f32 	[%r289+-1024], {%f50, %f51, %f52, %f53};
	ld.global.v4.f32 	{%f54, %f55, %f56, %f57}, [%rd90];
	st.shared.v4.f32 	[%r289], {%f54, %f55, %f56, %f57};
	ld.global.v4.f32 	{%f58, %f59, %f60, %f61}, [%rd90+1024];
	st.shared.v4.f32 	[%r289+1024], {%f58, %f59, %f60, %f61};
	add.s32 	%r290, %r290, 256;
	add.s32 	%r289, %r289, 4096;
	add.s64 	%rd90, %rd90, 4096;
	setp.lt.s32 	%p15, %r290, %r7;
	@%p15 bra 	$L__BB9_10;
$L__BB9_11:
	setp.ne.s32 	%p16, %r8, 0;
	and.b32  	%r23, %r2, 3;
	setp.eq.s32 	%p17, %r23, 0;
	or.pred  	%p18, %p16, %p17;
	@%p18 bra 	$L__BB9_21;
	and.b32  	%r291, %r2, -4;
	neg.s32 	%r293, %r23;
	and.b32  	%r206, %r178, -16;
	mov.u32 	%r207, shraw;
	add.s32 	%r292, %r207, %r206;
	mul.wide.s32 	%rd54, %r6, 4;
	add.s64 	%rd9, %rd2, %rd54;
$L__BB9_13:
	mul.wide.s32 	%rd55, %r291, 4;
	add.s64 	%rd56, %rd9, %rd55;
	ld.global.f32 	%f62, [%rd56];
	st.shared.f32 	[%r292], %f62;
	add.s32 	%r293, %r293, 1;
	setp.eq.s32 	%p19, %r293, 0;
	add.s32 	%r292, %r292, 4;
	add.s32 	%r291, %r291, 1;
	@%p19 bra 	$L__BB9_21;
	bra.uni 	$L__BB9_13;
$L__BB9_14:
	mov.u32 	%r298, %tid.x;
	setp.ge.s32 	%p6, %r298, %r2;
	@%p6 bra 	$L__BB9_21;
	not.b32 	%r181, %r298;
	add.s32 	%r34, %r2, %r181;
	and.b32  	%r182, %r34, 192;
	setp.eq.s32 	%p7, %r182, 192;
	@%p7 bra 	$L__BB9_18;
	shr.u32 	%r183, %r34, 6;
	add.s32 	%r184, %r183, 1;
	and.b32  	%r185, %r184, 3;
	shl.b32 	%r186, %r298, 2;
	mov.u32 	%r187, shraw;
	add.s32 	%r295, %r187, %r186;
	mul.wide.s32 	%rd40, %r6, 4;
	mul.wide.u32 	%rd41, %r298, 4;
	add.s64 	%rd42, %rd40, %rd41;
	add.s64 	%rd91, %rd2, %rd42;
	neg.s32 	%r294, %r185;
	shl.b32 	%r188, %r184, 6;
	and.b32  	%r189, %r188, 192;
	add.s32 	%r298, %r298, %r189;
$L__BB9_17:
	.pragma "nounroll";
	ld.global.f32 	%f37, [%rd91];
	st.shared.f32 	[%r295], %f37;
	add.s32 	%r295, %r295, 256;
	add.s64 	%rd91, %rd91, 256;
	add.s32 	%r294, %r294, 1;
	setp.ne.s32 	%p8, %r294, 0;
	@%p8 bra 	$L__BB9_17;
$L__BB9_18:
	setp.lt.u32 	%p9, %r34, 192;
	@%p9 bra 	$L__BB9_21;
	mul.wide.s32 	%rd43, %r6, 4;
	mul.wide.u32 	%rd44, %r298, 4;
	add.s64 	%rd45, %rd43, %rd44;
	add.s64 	%rd46, %rd45, %rd2;
	add.s64 	%rd92, %rd46, 512;
	shl.b32 	%r190, %r298, 2;
	mov.u32 	%r191, shraw;
	add.s32 	%r192, %r190, %r191;
	add.s32 	%r297, %r192, 512;
$L__BB9_20:
	ld.global.f32 	%f38, [%rd92+-512];
	st.shared.f32 	[%r297+-512], %f38;
	ld.global.f32 	%f39, [%rd92+-256];
	st.shared.f32 	[%r297+-256], %f39;
	ld.global.f32 	%f40, [%rd92];
	st.shared.f32 	[%r297], %f40;
	ld.global.f32 	%f41, [%rd92+256];
	st.shared.f32 	[%r297+256], %f41;
	add.s32 	%r298, %r298, 256;
	add.s64 	%rd92, %rd92, 1024;
	add.s32 	%r297, %r297, 1024;
	setp.lt.s32 	%p10, %r298, %r2;
	@%p10 bra 	$L__BB9_20;
$L__BB9_21:
	bar.sync 	0;
	sub.s32 	%r208, %r3, %r2;
	add.s32 	%r48, %r208, 1;
	setp.lt.s32 	%p20, %r48, 0;
	add.s32 	%r209, %r3, 128;
	setp.gt.s32 	%p21, %r209, %r173;
	or.pred  	%p22, %p20, %p21;
	@%p22 bra 	$L__BB9_40;
	shl.b32 	%r225, %r48, 2;
	cvt.u64.u32 	%rd67, %r225;
	add.s64 	%rd68, %rd30, %rd67;
	and.b64  	%rd69, %rd68, 15;
	setp.ne.s64 	%p43, %rd69, 0;
	@%p43 bra 	$L__BB9_33;
	shr.s32 	%r49, %r4, 2;
	mov.u32 	%r50, %tid.x;
	setp.ge.s32 	%p49, %r50, %r49;
	@%p49 bra 	$L__BB9_30;
	not.b32 	%r240, %r50;
	add.s32 	%r51, %r49, %r240;
	and.b32  	%r241, %r51, 192;
	setp.eq.s32 	%p50, %r241, 192;
	mov.u32 	%r303, %r50;
	@%p50 bra 	$L__BB9_27;
	shr.u32 	%r242, %r51, 6;
	add.s32 	%r243, %r242, 1;
	and.b32  	%r244, %r243, 3;
	mul.wide.u32 	%rd77, %r50, 16;
	mul.wide.u32 	%rd78, %r48, 4;
	add.s64 	%rd79, %rd77, %rd78;
	add.s64 	%rd93, %rd1, %rd79;
	shl.b32 	%r245, %r50, 4;
	add.s32 	%r246, %r245, %r5;
	mov.u32 	%r247, shraw;
	add.s32 	%r300, %r247, %r246;
	neg.s32 	%r299, %r244;
	shl.b32 	%r248, %r243, 6;
	and.b32  	%r249, %r248, 192;
	add.s32 	%r303, %r50, %r249;
$L__BB9_26:
	.pragma "nounroll";
	ld.global.v4.f32 	{%f73, %f74, %f75, %f76}, [%rd93];
	st.shared.v4.f32 	[%r300], {%f73, %f74, %f75, %f76};
	add.s64 	%rd93, %rd93, 1024;
	add.s32 	%r300, %r300, 1024;
	add.s32 	%r299, %r299, 1;
	setp.ne.s32 	%p51, %r299, 0;
	@%p51 bra 	$L__BB9_26;
$L__BB9_27:
	setp.lt.u32 	%p52, %r51, 192;
	@%p52 bra 	$L__BB9_30;
	shl.b32 	%r250, %r303, 4;
	add.s32 	%r251, %r250, %r5;
	mov.u32 	%r252, shraw;
	add.s32 	%r253, %r251, %r252;
	add.s32 	%r302, %r253, 2048;
	mul.wide.u32 	%rd80, %r303, 16;
	mul.wide.u32 	%rd81, %r48, 4;
	add.s64 	%rd82, %rd80, %rd81;
	add.s64 	%rd83, %rd82, %rd1;
	add.s64 	%rd94, %rd83, 2048;
$L__BB9_29:
	ld.global.v4.f32 	{%f77, %f78, %f79, %f80}, [%rd94+-2048];
	st.shared.v4.f32 	[%r302+-2048], {%f77, %f78, %f79, %f80};
	ld.global.v4.f32 	{%f81, %f82, %f83, %f84}, [%rd94+-1024];
	st.shared.v4.f32 	[%r302+-1024], {%f81, %f82, %f83, %f84};
	ld.global.v4.f32 	{%f85, %f86, %f87, %f88}, [%rd94];
	st.shared.v4.f32 	[%r302], {%f85, %f86, %f87, %f88};
	ld.global.v4.f32 	{%f89, %f90, %f91, %f92}, [%rd94+1024];
	st.shared.v4.f32 	[%r302+1024], {%f89, %f90, %f91, %f92};
	add.s32 	%r303, %r303, 256;
	add.s32 	%r302, %r302, 4096;
	add.s64 	%rd94, %rd94, 4096;
	setp.lt.s32 	%p53, %r303, %r49;
	@%p53 bra 	$L__BB9_29;
$L__BB9_30:
	setp.ne.s32 	%p54, %r50, 0;
	and.b32  	%r65, %r4, 3;
	setp.eq.s32 	%p55, %r65, 0;
	or.pred  	%p56, %p54, %p55;
	@%p56 bra 	$L__BB9_58;
	and.b32  	%r304, %r4, -4;
	neg.s32 	%r306, %r65;
	shl.b32 	%r254, %r4, 2;
	and.b32  	%r255, %r254, -16;
	add.s32 	%r256, %r255, %r5;
	mov.u32 	%r257, shraw;
	add.s32 	%r305, %r257, %r256;
	mul.wide.u32 	%rd84, %r48, 4;
	add.s64 	%rd22, %rd1, %rd84;
$L__BB9_32:
	mul.wide.s32 	%rd85, %r304, 4;
	add.s64 	%rd86, %rd22, %rd85;
	ld.global.f32 	%f93, [%rd86];
	st.shared.f32 	[%r305], %f93;
	add.s32 	%r306, %r306, 1;
	setp.eq.s32 	%p57, %r306, 0;
	add.s32 	%r305, %r305, 4;
	add.s32 	%r304, %r304, 1;
	@%p57 bra 	$L__BB9_58;
	bra.uni 	$L__BB9_32;
$L__BB9_33:
	mov.u32 	%r311, %tid.x;
	setp.ge.s32 	%p44, %r311, %r4;
	@%p44 bra 	$L__BB9_58;
	sub.s32 	%r226, %r2, %r311;
	add.s32 	%r76, %r226, 126;
	and.b32  	%r227, %r76, 192;
	setp.eq.s32 	%p45, %r227, 192;
	@%p45 bra 	$L__BB9_37;
	shr.u32 	%r228, %r76, 6;
	add.s32 	%r229, %r228, 1;
	and.b32  	%r230, %r229, 3;
	shl.b32 	%r231, %r311, 2;
	add.s32 	%r232, %r5, %r231;
	mov.u32 	%r233, shraw;
	add.s32 	%r308, %r233, %r232;
	mul.wide.u32 	%rd70, %r311, 4;
	mul.wide.u32 	%rd71, %r48, 4;
	add.s64 	%rd72, %rd70, %rd71;
	add.s64 	%rd95, %rd1, %rd72;
	neg.s32 	%r307, %r230;
	shl.b32 	%r234, %r229, 6;
	and.b32  	%r235, %r234, 192;
	add.s32 	%r311, %r311, %r235;
$L__BB9_36:
	.pragma "nounroll";
	ld.global.f32 	%f68, [%rd95];
	st.shared.f32 	[%r308], %f68;
	add.s32 	%r308, %r308, 256;
	add.s64 	%rd95, %rd95, 256;
	add.s32 	%r307, %r307, 1;
	setp.ne.s32 	%p46, %r307, 0;
	@%p46 bra 	$L__BB9_36;
$L__BB9_37:
	setp.lt.u32 	%p47, %r76, 192;
	@%p47 bra 	$L__BB9_58;
	mul.wide.u32 	%rd73, %r311, 4;
	mul.wide.u32 	%rd74, %r48, 4;
	add.s64 	%rd75, %rd73, %rd74;
	add.s64 	%rd76, %rd75, %rd1;
	add.s64 	%rd96, %rd76, 512;
	shl.b32 	%r236, %r311, 2;
	add.s32 	%r237, %r5, %r236;
	mov.u32 	%r238, shraw;
	add.s32 	%r239, %r237, %r238;
	add.s32 	%r310, %r239, 512;
$L__BB9_39:
	ld.global.f32 	%f69, [%rd96+-512];
	st.shared.f32 	[%r310+-512], %f69;
	ld.global.f32 	%f70, [%rd96+-256];
	st.shared.f32 	[%r310+-256], %f70;
	ld.global.f32 	%f71, [%rd96];
	st.shared.f32 	[%r310], %f71;
	ld.global.f32 	%f72, [%rd96+256];
	st.shared.f32 	[%r310+256], %f72;
	add.s32 	%r311, %r311, 256;
	add.s64 	%rd96, %rd96, 1024;
	add.s32 	%r310, %r310, 1024;
	setp.lt.s32 	%p48, %r311, %r4;
	@%p48 bra 	$L__BB9_39;
	bra.uni 	$L__BB9_58;
$L__BB9_40:
	mov.u32 	%r316, %tid.x;
	setp.ge.s32 	%p23, %r316, %r4;
	@%p23 bra 	$L__BB9_58;
	sub.s32 	%r210, %r2, %r316;
	add.s32 	%r91, %r210, 126;
	and.b32  	%r211, %r91, 192;
	setp.eq.s32 	%p24, %r211, 192;
	@%p24 bra 	$L__BB9_47;
	add.s32 	%r315, %r316, 1;
	shl.b32 	%r212, %r316, 2;
	add.s32 	%r213, %r5, %r212;
	mov.u32 	%r214, shraw;
	add.s32 	%r314, %r214, %r213;
	add.s32 	%r215, %r316, %r3;
	sub.s32 	%r313, %r215, %r2;
	shr.u32 	%r216, %r91, 6;
	add.s32 	%r217, %r216, 1;
	and.b32  	%r218, %r217, 3;
	neg.s32 	%r312, %r218;
$L__BB9_43:
	.pragma "nounroll";
	add.s32 	%r100, %r313, 1;
	setp.lt.s32 	%p25, %r100, 0;
	setp.ge.s32 	%p26, %r100, %r173;
	mov.f32 	%f161, 0f00000000;
	or.pred  	%p27, %p25, %p26;
	@%p27 bra 	$L__BB9_45;
	mul.wide.u32 	%rd57, %r100, 4;
	add.s64 	%rd58, %rd1, %rd57;
	ld.global.f32 	%f161, [%rd58];
$L__BB9_45:
	st.shared.f32 	[%r314], %f161;
	add.s32 	%r315, %r315, 64;
	add.s32 	%r314, %r314, 256;
	add.s32 	%r313, %r313, 64;
	add.s32 	%r312, %r312, 1;
	setp.ne.s32 	%p28, %r312, 0;
	@%p28 bra 	$L__BB9_43;
	add.s32 	%r316, %r315, -1;
$L__BB9_47:
	setp.lt.u32 	%p29, %r91, 192;
	@%p29 bra 	$L__BB9_58;
	add.s32 	%r319, %r316, 129;
	add.s32 	%r219, %r316, %r3;
	sub.s32 	%r318, %r219, %r2;
	shl.b32 	%r220, %r316, 2;
	add.s32 	%r221, %r5, %r220;
	mov.u32 	%r222, shraw;
	add.s32 	%r223, %r221, %r222;
	add.s32 	%r317, %r223, 512;
$L__BB9_49:
	add.s32 	%r113, %r318, 1;
	setp.lt.s32 	%p30, %r113, 0;
	setp.ge.s32 	%p31, %r113, %r173;
	mov.f32 	%f162, 0f00000000;
	or.pred  	%p32, %p30, %p31;
	@%p32 bra 	$L__BB9_51;
	mul.wide.u32 	%rd59, %r113, 4;
	add.s64 	%rd60, %rd1, %rd59;
	ld.global.f32 	%f162, [%rd60];
$L__BB9_51:
	st.shared.f32 	[%r317+-512], %f162;
	add.s32 	%r114, %r318, 65;
	setp.lt.s32 	%p33, %r114, 0;
	setp.ge.s32 	%p34, %r114, %r173;
	mov.f32 	%f163, 0f00000000;
	or.pred  	%p35, %p33, %p34;
	@%p35 bra 	$L__BB9_53;
	mul.wide.u32 	%rd61, %r114, 4;
	add.s64 	%rd62, %rd1, %rd61;
	ld.global.f32 	%f163, [%rd62];
$L__BB9_53:
	st.shared.f32 	[%r317+-256], %f163;
	add.s32 	%r115, %r318, 129;
	setp.lt.s32 	%p36, %r115, 0;
	setp.ge.s32 	%p37, %r115, %r173;
	mov.f32 	%f164, 0f00000000;
	or.pred  	%p38, %p36, %p37;
	@%p38 bra 	$L__BB9_55;
	mul.wide.u32 	%rd63, %r115, 4;
	add.s64 	%rd64, %rd1, %rd63;
	ld.global.f32 	%f164, [%rd64];
$L__BB9_55:
	st.shared.f32 	[%r317], %f164;
	add.s32 	%r116, %r318, 193;
	setp.lt.s32 	%p39, %r116, 0;
	setp.ge.s32 	%p40, %r116, %r173;
	mov.f32 	%f165, 0f00000000;
	or.pred  	%p41, %p39, %p40;
	@%p41 bra 	$L__BB9_57;
	mul.wide.u32 	%rd65, %r116, 4;
	add.s64 	%rd66, %rd1, %rd65;
	ld.global.f32 	%f165, [%rd66];
$L__BB9_57:
	st.shared.f32 	[%r317+256], %f165;
	add.s32 	%r117, %r319, 256;
	add.s32 	%r224, %r319, 127;
	add.s32 	%r318, %r318, 256;
	add.s32 	%r317, %r317, 1024;
	setp.lt.s32 	%p42, %r224, %r4;
	mov.u32 	%r319, %r117;
	@%p42 bra 	$L__BB9_49;
$L__BB9_58:
	bar.sync 	0;
	mov.u32 	%r120, %tid.x;
	shl.b32 	%r258, %r120, 1;
	add.s32 	%r121, %r3, %r258;
	setp.ge.s32 	%p58, %r121, %r173;
	@%p58 bra 	$L__BB9_85;
	add.s32 	%r259, %r175, %r2;
	add.s32 	%r122, %r259, -1;
	setp.lt.s32 	%p59, %r121, %r122;
	add.s32 	%r123, %r121, 1;
	setp.lt.s32 	%p60, %r123, %r173;
	setp.ge.s32 	%p61, %r123, %r122;
	and.pred  	%p1, %p60, %p61;
	not.pred 	%p63, %p1;
	or.pred  	%p64, %p59, %p63;
	mov.f32 	%f157, 0f00000000;
	mov.f32 	%f159, 0f00000000;
	@%p64 bra 	$L__BB9_67;
	setp.lt.s32 	%p77, %r2, 1;
	mov.f32 	%f182, %f157;
	mov.f32 	%f183, %f159;
	@%p77 bra 	$L__BB9_83;
	and.b32  	%r124, %r2, 3;
	setp.lt.u32 	%p78, %r2, 4;
	mov.f32 	%f183, 0f00000000;
	mov.b32 	%r326, 0;
	mov.f32 	%f182, %f183;
	@%p78 bra 	$L__BB9_64;
	and.b32  	%r326, %r2, 2147483644;
	neg.s32 	%r321, %r326;
	shl.b32 	%r279, %r120, 3;
	add.s32 	%r127, %r5, %r279;
	mov.f32 	%f183, 0f00000000;
	mov.u32 	%r320, shraw;
$L__BB9_63:
	.pragma "nounroll";
	ld.shared.v4.f32 	{%f139, %f140, %f141, %f142}, [%r320];
	add.s32 	%r280, %r320, %r127;
	ld.shared.v2.f32 	{%f143, %f144}, [%r280];
	fma.rn.f32 	%f145, %f143, %f139, %f182;
	fma.rn.f32 	%f146, %f144, %f139, %f183;
	fma.rn.f32 	%f147, %f144, %f140, %f145;
	ld.shared.v2.f32 	{%f148, %f149}, [%r280+8];
	fma.rn.f32 	%f150, %f148, %f140, %f146;
	fma.rn.f32 	%f151, %f148, %f141, %f147;
	fma.rn.f32 	%f152, %f149, %f141, %f150;
	fma.rn.f32 	%f182, %f149, %f142, %f151;
	ld.shared.f32 	%f153, [%r280+16];
	fma.rn.f32 	%f183, %f153, %f142, %f152;
	add.s32 	%r321, %r321, 4;
	add.s32 	%r320, %r320, 16;
	setp.eq.s32 	%p79, %r321, 0;
	@%p79 bra 	$L__BB9_64;
	bra.uni 	$L__BB9_63;
$L__BB9_64:
	setp.eq.s32 	%p80, %r124, 0;
	@%p80 bra 	$L__BB9_83;
	shl.b32 	%r281, %r120, 3;
	add.s32 	%r149, %r5, %r281;
	shl.b32 	%r282, %r326, 2;
	mov.u32 	%r283, shraw;
	add.s32 	%r328, %r283, %r282;
	neg.s32 	%r327, %r124;
$L__BB9_66:
	.pragma "nounroll";
	ld.shared.f32 	%f154, [%r328];
	add.s32 	%r284, %r328, %r149;
	ld.shared.f32 	%f155, [%r284];
	fma.rn.f32 	%f182, %f155, %f154, %f182;
	ld.shared.f32 	%f156, [%r284+4];
	fma.rn.f32 	%f183, %f156, %f154, %f183;
	add.s32 	%r328, %r328, 4;
	add.s32 	%r327, %r327, 1;
	setp.eq.s32 	%p81, %r327, 0;
	@%p81 bra 	$L__BB9_83;
	bra.uni 	$L__BB9_66;
$L__BB9_67:
	setp.lt.s32 	%p65, %r121, %r122;
	mov.f32 	%f182, 0f7FC00000;
	mov.f32 	%f183, 0f7FC00000;
	@%p65 bra 	$L__BB9_75;
	setp.lt.s32 	%p72, %r2, 1;
	mov.f32 	%f182, %f157;
	@%p72 bra 	$L__BB9_83;
	and.b32  	%r132, %r2, 3;
	setp.lt.u32 	%p73, %r2, 4;
	mov.f32 	%f182, 0f00000000;
	mov.b32 	%r329, 0;
	@%p73 bra 	$L__BB9_72;
	and.b32  	%r329, %r2, 2147483644;
	neg.s32 	%r323, %r329;
	shl.b32 	%r271, %r120, 3;
	add.s32 	%r135, %r5, %r271;
	mov.f32 	%f182, 0f00000000;
	mov.u32 	%r322, shraw;
$L__BB9_71:
	.pragma "nounroll";
	add.s32 	%r272, %r322, %r135;
	ld.shared.v2.f32 	{%f120, %f121}, [%r272];
	ld.shared.v4.f32 	{%f122, %f123, %f124, %f125}, [%r322];
	fma.rn.f32 	%f126, %f120, %f122, %f182;
	fma.rn.f32 	%f127, %f121, %f123, %f126;
	ld.shared.v2.f32 	{%f128, %f129}, [%r272+8];
	fma.rn.f32 	%f130, %f128, %f124, %f127;
	fma.rn.f32 	%f182, %f129, %f125, %f130;
	add.s32 	%r323, %r323, 4;
	add.s32 	%r322, %r322, 16;
	setp.eq.s32 	%p74, %r323, 0;
	@%p74 bra 	$L__BB9_72;
	bra.uni 	$L__BB9_71;
$L__BB9_72:
	setp.eq.s32 	%p75, %r132, 0;
	@%p75 bra 	$L__BB9_83;
	shl.b32 	%r273, %r329, 2;
	mov.u32 	%r274, shraw;
	add.s32 	%r331, %r274, %r273;
	shl.b32 	%r275, %r120, 3;
	add.s32 	%r158, %r5, %r275;
	neg.s32 	%r330, %r132;
$L__BB9_74:
	.pragma "nounroll";
	add.s32 	%r276, %r331, %r158;
	ld.shared.f32 	%f133, [%r276];
	ld.shared.f32 	%f134, [%r331];
	fma.rn.f32 	%f182, %f133, %f134, %f182;
	add.s32 	%r331, %r331, 4;
	add.s32 	%r330, %r330, 1;
	setp.eq.s32 	%p76, %r330, 0;
	@%p76 bra 	$L__BB9_83;
	bra.uni 	$L__BB9_74;
$L__BB9_75:
	@%p63 bra 	$L__BB9_83;
	setp.lt.s32 	%p67, %r2, 1;
	mov.f32 	%f183, %f159;
	@%p67 bra 	$L__BB9_83;
	and.b32  	%r140, %r2, 3;
	setp.lt.u32 	%p68, %r2, 4;
	mov.f32 	%f183, 0f00000000;
	mov.b32 	%r332, 0;
	@%p68 bra 	$L__BB9_80;
	and.b32  	%r332, %r2, 2147483644;
	neg.s32 	%r325, %r332;
	shl.b32 	%r262, %r120, 3;
	add.s32 	%r143, %r5, %r262;
	mov.f32 	%f183, 0f00000000;
	mov.u32 	%r324, shraw;
$L__BB9_79:
	.pragma "nounroll";
	add.s32 	%r263, %r324, %r143;
	ld.shared.f32 	%f100, [%r263+4];
	ld.shared.v4.f32 	{%f101, %f102, %f103, %f104}, [%r324];
	fma.rn.f32 	%f105, %f100, %f101, %f183;
	ld.shared.v2.f32 	{%f106, %f107}, [%r263+8];
	fma.rn.f32 	%f108, %f106, %f102, %f105;
	fma.rn.f32 	%f109, %f107, %f103, %f108;
	ld.shared.f32 	%f110, [%r263+16];
	fma.rn.f32 	%f183, %f110, %f104, %f109;
	add.s32 	%r325, %r325, 4;
	add.s32 	%r324, %r324, 16;
	setp.eq.s32 	%p69, %r325, 0;
	@%p69 bra 	$L__BB9_80;
	bra.uni 	$L__BB9_79;
$L__BB9_80:
	setp.eq.s32 	%p70, %r140, 0;
	@%p70 bra 	$L__BB9_83;
	shl.b32 	%r264, %r120, 3;
	add.s32 	%r265, %r5, %r264;
	add.s32 	%r165, %r265, 4;
	shl.b32 	%r266, %r332, 2;
	mov.u32 	%r267, shraw;
	add.s32 	%r334, %r267, %r266;
	neg.s32 	%r333, %r140;
$L__BB9_82:
	.pragma "nounroll";
	add.s32 	%r268, %r334, %r165;
	ld.shared.f32 	%f113, [%r268];
	ld.shared.f32 	%f114, [%r334];
	fma.rn.f32 	%f183, %f113, %f114, %f183;
	add.s32 	%r334, %r334, 4;
	add.s32 	%r333, %r333, 1;
	setp.ne.s32 	%p71, %r333, 0;
	@%p71 bra 	$L__BB9_82;
$L__BB9_83:
	setp.ge.s32 	%p82, %r123, %r173;
	mad.lo.s32 	%r285, %r173, %r1, %r121;
	cvta.to.global.u64 	%rd87, %rd33;
	mul.wide.s32 	%rd88, %r285, 4;
	add.s64 	%rd29, %rd87, %rd88;
	st.global.f32 	[%rd29], %f182;
	@%p82 bra 	$L__BB9_85;
	st.global.f32 	[%rd29+4], %f183;
$L__BB9_85:
	ret;

}
	// .globl	alma_batch_tiled_f32_2x_tile256
.visible .entry alma_batch_tiled_f32_2x_tile256(
	.param .u64 .ptr .align 1 alma_batch_tiled_f32_2x_tile256_param_0,
	.param .u64 .ptr .align 1 alma_batch_tiled_f32_2x_tile256_param_1,
	.param .u64 .ptr .align 1 alma_batch_tiled_f32_2x_tile256_param_2,
	.param .u64 .ptr .align 1 alma_batch_tiled_f32_2x_tile256_param_3,
	.param .u32 alma_batch_tiled_f32_2x_tile256_param_4,
	.param .u32 alma_batch_tiled_f32_2x_tile256_param_5,
	.param .u32 alma_batch_tiled_f32_2x_tile256_param_6,
	.param .u32 alma_batch_tiled_f32_2x_tile256_param_7,
	.param .u64 .ptr .align 1 alma_batch_tiled_f32_2x_tile256_param_8
)
{
	.reg .pred 	%p<83>;
	.reg .b32 	%r<335>;
	.reg .b32 	%f<184>;
	.reg .b64 	%rd<97>;

	ld.param.u64 	%rd30, [alma_batch_tiled_f32_2x_tile256_param_0];
	ld.param.u64 	%rd31, [alma_batch_tiled_f32_2x_tile256_param_1];
	ld.param.u64 	%rd32, [alma_batch_tiled_f32_2x_tile256_param_2];
	ld.param.u32 	%r172, [alma_batch_tiled_f32_2x_tile256_param_4];
	ld.param.u32 	%r173, [alma_batch_tiled_f32_2x_tile256_param_5];
	ld.param.u32 	%r174, [alma_batch_tiled_f32_2x_tile256_param_6];
	ld.param.u32 	%r175, [alma_batch_tiled_f32_2x_tile256_param_7];
	ld.param.u64 	%rd33, [alma_batch_tiled_f32_2x_tile256_param_8];
	cvta.to.global.u64 	%rd1, %rd30;
	cvta.to.global.u64 	%rd2, %rd31;
	mov.u32 	%r176, %ntid.x;
	setp.ne.s32 	%p2, %r176, 128;
	@%p2 bra 	$L__BB10_85;
	mov.u32 	%r1, %ctaid.y;
	setp.ge.s32 	%p3, %r1, %r174;
	@%p3 bra 	$L__BB10_85;
	cvta.to.global.u64 	%rd34, %rd32;
	mul.wide.u32 	%rd35, %r1, 4;
	add.s64 	%rd36, %rd34, %rd35;
	ld.global.nc.u32 	%r2, [%rd36];
	mov.u32 	%r177, %ctaid.x;
	shl.b32 	%r3, %r177, 8;
	setp.ge.s32 	%p4, %r3, %r173;
	@%p4 bra 	$L__BB10_85;
	add.s32 	%r4, %r2, 255;
	shl.b32 	%r178, %r2, 2;
	add.s32 	%r179, %r178, 15;
	and.b32  	%r5, %r179, -16;
	mul.lo.s32 	%r6, %r172, %r1;
	shl.b32 	%r180, %r6, 2;
	cvt.u64.u32 	%rd37, %r180;
	add.s64 	%rd38, %rd31, %rd37;
	and.b64  	%rd39, %rd38, 15;
	setp.ne.s64 	%p5, %rd39, 0;
	@%p5 bra 	$L__BB10_14;
	shr.s32 	%r7, %r2, 2;
	mov.u32 	%r8, %tid.x;
	setp.ge.s32 	%p11, %r8, %r7;
	@%p11 bra 	$L__BB10_11;
	not.b32 	%r193, %r8;
	add.s32 	%r9, %r7, %r193;
	and.b32  	%r194, %r9, 384;
	setp.eq.s32 	%p12, %r194, 384;
	mov.u32 	%r290, %r8;
	@%p12 bra 	$L__BB10_8;
	shr.u32 	%r195, %r9, 7;
	add.s32 	%r196, %r195, 1;
	and.b32  	%r197, %r196, 3;
	mul.wide.u32 	%rd47, %r8, 16;
	mul.wide.s32 	%rd48, %r6, 4;
	add.s64 	%rd49, %rd47, %rd48;
	add.s64 	%rd89, %rd2, %rd49;
	shl.b32 	%r198, %r8, 4;
	mov.u32 	%r199, shraw;
	add.s32 	%r287, %r199, %r198;
	neg.s32 	%r286, %r197;
	shl.b32 	%r200, %r196, 7;
	and.b32  	%r201, %r200, 384;
	add.s32 	%r290, %r8, %r201;
$L__BB10_7:
	.pragma "nounroll";
	ld.global.v4.f32 	{%f42, %f43, %f44, %f45}, [%rd89];
	st.shared.v4.f32 	[%r287], {%f42, %f43, %f44, %f45};
	add.s64 	%rd89, %rd89, 2048;
	add.s32 	%r287, %r287, 2048;
	add.s32 	%r286, %r286, 1;
	setp.ne.s32 	%p13, %r286, 0;
	@%p13 bra 	$L__BB10_7;
$L__BB10_8:
	setp.lt.u32 	%p14, %r9, 384;
	@%p14 bra 	$L__BB10_11;
	shl.b32 	%r202, %r290, 4;
	mov.u32 	%r203, shraw;
	add.s32 	%r204, %r202, %r203;
	add.s32 	%r289, %r204, 4096;
	mul.wide.u32 	%rd50, %r290, 16;
	mul.wide.s32 	%rd51, %r6, 4;
	add.s64 	%rd52, %rd50, %rd51;
	add.s64 	%rd53, %rd52, %rd2;
	add.s64 	%rd90, %rd53, 4096;
$L__BB10_10:
	ld.global.v4.f32 	{%f46, %f47, %f48, %f49}, [%rd90+-4096];
	st.shared.v4.f32 	[%r289+-4096], {%f46, %f47, %f48, %f49};
	ld.global.v4.f32 	{%f50, %f51, %f52, %f53}, [%rd90+-2048];
	st.shared.v4.f32 	[%r289+-2048], {%f50, %f51, %f52, %f53};
	ld.global.v4.f32 	{%f54, %f55, %f56, %f57}, [%rd90];
	st.shared.v4.f32 	[%r289], {%f54, %f55, %f56, %f57};
	ld.global.v4.f32 	{%f58, %f59, %f60, %f61}, [%rd90+2048];
	st.shared.v4.f32 	[%r289+2048], {%f58, %f59, %f60, %f61};
	add.s32 	%r290, %r290, 512;
	add.s32 	%r289, %r289, 8192;
	add.s64 	%rd90, %rd90, 8192;
	setp.lt.s32 	%p15, %r290, %r7;
	@%p15 bra 	$L__BB10_10;
$L__BB10_11:
	setp.ne.s32 	%p16, %r8, 0;
	and.b32  	%r23, %r2, 3;
	setp.eq.s32 	%p17, %r23, 0;
	or.pred  	%p18, %p16, %p17;
	@%p18 bra 	$L__BB10_21;
	and.b32  	%r291, %r2, -4;
	neg.s32 	%r293, %r23;
	and.b32  	%r206, %r178, -16;
	mov.u32 	%r207, shraw;
	add.s32 	%r292, %r207, %r206;
	mul.wide.s32 	%rd54, %r6, 4;
	add.s64 	%rd9, %rd2, %rd54;
$L__BB10_13:
	mul.wide.s32 	%rd55, %r291, 4;
	add.s64 	%rd56, %rd9, %rd55;
	ld.global.f32 	%f62, [%rd56];
	st.shared.f32 	[%r292], %f62;
	add.s32 	%r293, %r293, 1;
	setp.eq.s32 	%p19, %r293, 0;
	add.s32 	%r292, %r292, 4;
	add.s32 	%r291, %r291, 1;
	@%p19 bra 	$L__BB10_21;
	bra.uni 	$L__BB10_13;
$L__BB10_14:
	mov.u32 	%r298, %tid.x;
	setp.ge.s32 	%p6, %r298, %r2;
	@%p6 bra 	$L__BB10_21;
	not.b32 	%r181, %r298;
	add.s32 	%r34, %r2, %r181;
	and.b32  	%r182, %r34, 384;
	setp.eq.s32 	%p7, %r182, 384;
	@%p7 bra 	$L__BB10_18;
	shr.u32 	%r183, %r34, 7;
	add.s32 	%r184, %r183, 1;
	and.b32  	%r185, %r184, 3;
	shl.b32 	%r186, %r298, 2;
	mov.u32 	%r187, shraw;
	add.s32 	%r295, %r187, %r186;
	mul.wide.s32 	%rd40, %r6, 4;
	mul.wide.u32 	%rd41, %r298, 4;
	add.s64 	%rd42, %rd40, %rd41;
	add.s64 	%rd91, %rd2, %rd42;
	neg.s32 	%r294, %r185;
	shl.b32 	%r188, %r184, 7;
	and.b32  	%r189, %r188, 384;
	add.s32 	%r298, %r298, %r189;
$L__BB10_17:
	.pragma "nounroll";
	ld.global.f32 	%f37, [%rd91];
	st.shared.f32 	[%r295], %f37;
	add.s32 	%r295, %r295, 512;
	add.s64 	%rd91, %rd91, 512;
	add.s32 	%r294, %r294, 1;
	setp.ne.s32 	%p8, %r294, 0;
	@%p8 bra 	$L__BB10_17;
$L__BB10_18:
	setp.lt.u32 	%p9, %r34, 384;
	@%p9 bra 	$L__BB10_21;
	mul.wide.s32 	%rd43, %r6, 4;
	mul.wide.u32 	%rd44, %r298, 4;
	add.s64 	%rd45, %rd43, %rd44;
	add.s64 	%rd46, %rd45, %rd2;
	add.s64 	%rd92, %rd46, 1024;
	shl.b32 	%r190, %r298, 2;
	mov.u32 	%r191, shraw;
	add.s32 	%r192, %r190, %r191;
	add.s32 	%r297, %r192, 1024;
$L__BB10_20:
	ld.global.f32 	%f38, [%rd92+-1024];
	st.shared.f32 	[%r297+-1024], %f38;
	ld.global.f32 	%f39, [%rd92+-512];
	st.shared.f32 	[%r297+-512], %f39;
	ld.global.f32 	%f40, [%rd92];
	st.shared.f32 	[%r297], %f40;
	ld.global.f32 	%f41, [%rd92+512];
	st.shared.f32 	[%r297+512], %f41;
	add.s32 	%r298, %r298, 512;
	add.s64 	%rd92, %rd92, 2048;
	add.s32 	%r297, %r297, 2048;
	setp.lt.s32 	%p10, %r298, %r2;
	@%p10 bra 	$L__BB10_20;
$L__BB10_21:
	bar.sync 	0;
	sub.s32 	%r208, %r3, %r2;
	add.s32 	%r48, %r208, 1;
	setp.lt.s32 	%p20, %r48, 0;
	add.s32 	%r209, %r3, 256;
	setp.gt.s32 	%p21, %r209, %r173;
	or.pred  	%p22, %p20, %p21;
	@%p22 bra 	$L__BB10_40;
	shl.b32 	%r225, %r48, 2;
	cvt.u64.u32 	%rd67, %r225;
	add.s64 	%rd68, %rd30, %rd67;
	and.b64  	%rd69, %rd68, 15;
	setp.ne.s64 	%p43, %rd69, 0;
	@%p43 bra 	$L__BB10_33;
	shr.s32 	%r49, %r4, 2;
	mov.u32 	%r50, %tid.x;
	setp.ge.s32 	%p49, %r50, %r49;
	@%p49 bra 	$L__BB10_30;
	not.b32 	%r240, %r50;
	add.s32 	%r51, %r49, %r240;
	and.b32  	%r241, %r51, 384;
	setp.eq.s32 	%p50, %r241, 384;
	mov.u32 	%r303, %r50;
	@%p50 bra 	$L__BB10_27;
	shr.u32 	%r242, %r51, 7;
	add.s32 	%r243, %r242, 1;
	and.b32  	%r244, %r243, 3;
	mul.wide.u32 	%rd77, %r50, 16;
	mul.wide.u32 	%rd78, %r48, 4;
	add.s64 	%rd79, %rd77, %rd78;
	add.s64 	%rd93, %rd1, %rd79;
	shl.b32 	%r245, %r50, 4;
	add.s32 	%r246, %r245, %r5;
	mov.u32 	%r247, shraw;
	add.s32 	%r300, %r247, %r246;
	neg.s32 	%r299, %r244;
	shl.b32 	%r248, %r243, 7;
	and.b32  	%r249, %r248, 384;
	add.s32 	%r303, %r50, %r249;
$L__BB10_26:
	.pragma "nounroll";
	ld.global.v4.f32 	{%f73, %f74, %f75, %f76}, [%rd93];
	st.shared.v4.f32 	[%r300], {%f73, %f74, %f75, %f76};
	add.s64 	%rd93, %rd93, 2048;
	add.s32 	%r300, %r300, 2048;
	add.s32 	%r299, %r299, 1;
	setp.ne.s32 	%p51, %r299, 0;
	@%p51 bra 	$L__BB10_26;
$L__BB10_27:
	setp.lt.u32 	%p52, %r51, 384;
	@%p52 bra 	$L__BB10_30;
	shl.b32 	%r250, %r303, 4;
	add.s32 	%r251, %r250, %r5;
	mov.u32 	%r252, shraw;
	add.s32 	%r253, %r251, %r252;
	add.s32 	%r302, %r253, 4096;
	mul.wide.u32 	%rd80, %r303, 16;
	mul.wide.u32 	%rd81, %r48, 4;
	add.s64 	%rd82, %rd80, %rd81;
	add.s64 	%rd83, %rd82, %rd1;
	add.s64 	%rd94, %rd83, 4096;
$L__BB10_29:
	ld.global.v4.f32 	{%f77, %f78, %f79, %f80}, [%rd94+-4096];
	st.shared.v4.f32 	[%r302+-4096], {%f77, %f78, %f79, %f80};
	ld.global.v4.f32 	{%f81, %f82, %f83, %f84}, [%rd94+-2048];
	st.shared.v4.f32 	[%r302+-2048], {%f81, %f82, %f83, %f84};
	ld.global.v4.f32 	{%f85, %f86, %f87, %f88}, [%rd94];
	st.shared.v4.f32 	[%r302], {%f85, %f86, %f87, %f88};
	ld.global.v4.f32 	{%f89, %f90, %f91, %f92}, [%rd94+2048];
	st.shared.v4.f32 	[%r302+2048], {%f89, %f90, %f91, %f92};
	add.s32 	%r303, %r303, 512;
	add.s32 	%r302, %r302, 8192;
	add.s64 	%rd94, %rd94, 8192;
	setp.lt.s32 	%p53, %r303, %r49;
	@%p53 bra 	$L__BB10_29;
$L__BB10_30:
	setp.ne.s32 	%p54, %r50, 0;
	and.b32  	%r65, %r4, 3;
	setp.eq.s32 	%p55, %r65, 0;
	or.pred  	%p56, %p54, %p55;
	@%p56 bra 	$L__BB10_58;
	and.b32  	%r304, %r4, -4;
	neg.s32 	%r306, %r65;
	shl.b32 	%r254, %r4, 2;
	and.b32  	%r255, %r254, -16;
	add.s32 	%r256, %r255, %r5;
	mov.u32 	%r257, shraw;
	add.s32 	%r305, %r257, %r256;
	mul.wide.u32 	%rd84, %r48, 4;
	add.s64 	%rd22, %rd1, %rd84;
$L__BB10_32:
	mul.wide.s32 	%rd85, %r304, 4;
	add.s64 	%rd86, %rd22, %rd85;
	ld.global.f32 	%f93, [%rd86];
	st.shared.f32 	[%r305], %f93;
	add.s32 	%r306, %r306, 1;
	setp.eq.s32 	%p57, %r306, 0;
	add.s32 	%r305, %r305, 4;
	add.s32 	%r304, %r304, 1;
	@%p57 bra 	$L__BB10_58;
	bra.uni 	$L__BB10_32;
$L__BB10_33:
	mov.u32 	%r311, %tid.x;
	setp.ge.s32 	%p44, %r311, %r4;
	@%p44 bra 	$L__BB10_58;
	sub.s32 	%r226, %r2, %r311;
	add.s32 	%r76, %r226, 254;
	and.b32  	%r227, %r76, 384;
	setp.eq.s32 	%p45, %r227, 384;
	@%p45 bra 	$L__BB10_37;
	shr.u32 	%r228, %r76, 7;
	add.s32 	%r229, %r228, 1;
	and.b32  	%r230, %r229, 3;
	shl.b32 	%r231, %r311, 2;
	add.s32 	%r232, %r5, %r231;
	mov.u32 	%r233, shraw;
	add.s32 	%r308, %r233, %r232;
	mul.wide.u32 	%rd70, %r311, 4;
	mul.wide.u32 	%rd71, %r48, 4;
	add.s64 	%rd72, %rd70, %rd71;
	add.s64 	%rd95, %rd1, %rd72;
	neg.s32 	%r307, %r230;
	shl.b32 	%r234, %r229, 7;
	and.b32  	%r235, %r234, 384;
	add.s32 	%r311, %r311, %r235;
$L__BB10_36:
	.pragma "nounroll";
	ld.global.f32 	%f68, [%rd95];
	st.shared.f32 	[%r308], %f68;
	add.s32 	%r308, %r308, 512;
	add.s64 	%rd95, %rd95, 512;
	add.s32 	%r307, %r307, 1;
	setp.ne.s32 	%p46, %r307, 0;
	@%p46 bra 	$L__BB10_36;
$L__BB10_37:
	setp.lt.u32 	%p47, %r76, 384;
	@%p47 bra 	$L__BB10_58;
	mul.wide.u32 	%rd73, %r311, 4;
	mul.wide.u32 	%rd74, %r48, 4;
	add.s64 	%rd75, %rd73, %rd74;
	add.s64 	%rd76, %rd75, %rd1;
	add.s64 	%rd96, %rd76, 1024;
	shl.b32 	%r236, %r311, 2;
	add.s32 	%r237, %r5, %r236;
	mov.u32 	%r238, shraw;
	add.s32 	%r239, %r237, %r238;
	add.s32 	%r310, %r239, 1024;
$L__BB10_39:
	ld.global.f32 	%f69, [%rd96+-1024];
	st.shared.f32 	[%r310+-1024], %f69;
	ld.global.f32 	%f70, [%rd96+-512];
	st.shared.f32 	[%r310+-512], %f70;
	ld.global.f32 	%f71, [%rd96];
	st.shared.f32 	[%r310], %f71;
	ld.global.f32 	%f72, [%rd96+512];
	st.shared.f32 	[%r310+512], %f72;
	add.s32 	%r311, %r311, 512;
	add.s64 	%rd96, %rd96, 2048;
	add.s32 	%r310, %r310, 2048;
	setp.lt.s32 	%p48, %r311, %r4;
	@%p48 bra 	$L__BB10_39;
	bra.uni 	$L__BB10_58;
$L__BB10_40:
	mov.u32 	%r316, %tid.x;
	setp.ge.s32 	%p23, %r316, %r4;
	@%p23 bra 	$L__BB10_58;
	sub.s32 	%r210, %r2, %r316;
	add.s32 	%r91, %r210, 254;
	and.b32  	%r211, %r91, 384;
	setp.eq.s32 	%p24, %r211, 384;
	@%p24 bra 	$L__BB10_47;
	add.s32 	%r315, %r316, 1;
	shl.b32 	%r212, %r316, 2;
	add.s32 	%r213, %r5, %r212;
	mov.u32 	%r214, shraw;
	add.s32 	%r314, %r214, %r213;
	add.s32 	%r215, %r316, %r3;
	sub.s32 	%r313, %r215, %r2;
	shr.u32 	%r216, %r91, 7;
	add.s32 	%r217, %r216, 1;
	and.b32  	%r218, %r217, 3;
	neg.s32 	%r312, %r218;
$L__BB10_43:
	.pragma "nounroll";
	add.s32 	%r100, %r313, 1;
	setp.lt.s32 	%p25, %r100, 0;
	setp.ge.s32 	%p26, %r100, %r173;
	mov.f32 	%f161, 0f00000000;
	or.pred  	%p27, %p25, %p26;
	@%p27 bra 	$L__BB10_45;
	mul.wide.u32 	%rd57, %r100, 4;
	add.s64 	%rd58, %rd1, %rd57;
	ld.global.f32 	%f161, [%rd58];
$L__BB10_45:
	st.shared.f32 	[%r314], %f161;
	add.s32 	%r315, %r315, 128;
	add.s32 	%r314, %r314, 512;
	add.s32 	%r313, %r313, 128;
	add.s32 	%r312, %r312, 1;
	setp.ne.s32 	%p28, %r312, 0;
	@%p28 bra 	$L__BB10_43;
	add.s32 	%r316, %r315, -1;
$L__BB10_47:
	setp.lt.u32 	%p29, %r91, 384;
	@%p29 bra 	$L__BB10_58;
	add.s32 	%r319, %r316, 257;
	add.s32 	%r219, %r316, %r3;
	sub.s32 	%r318, %r219, %r2;
	shl.b32 	%r220, %r316, 2;
	add.s32 	%r221, %r5, %r220;
	mov.u32 	%r222, shraw;
	add.s32 	%r223, %r221, %r222;
	add.s32 	%r317, %r223, 1024;
$L__BB10_49:
	add.s32 	%r113, %r318, 1;
	setp.lt.s32 	%p30, %r113, 0;
	setp.ge.s32 	%p31, %r113, %r173;
	mov.f32 	%f162, 0f00000000;
	or.pred  	%p32, %p30, %p31;
	@%p32 bra 	$L__BB10_51;
	mul.wide.u32 	%rd59, %r113, 4;
	add.s64 	%rd60, %rd1, %rd59;
	ld.global.f32 	%f162, [%rd60];
$L__BB10_51:
	st.shared.f32 	[%r317+-1024], %f162;
	add.s32 	%r114, %r318, 129;
	setp.lt.s32 	%p33, %r114, 0;
	setp.ge.s32 	%p34, %r114, %r173;
	mov.f32 	%f163, 0f00000000;
	or.pred  	%p35, %p33, %p34;
	@%p35 bra 	$L__BB10_53;
	mul.wide.u32 	%rd61, %r114, 4;
	add.s64 	%rd62, %rd1, %rd61;
	ld.global.f32 	%f163, [%rd62];
$L__BB10_53:
	st.shared.f32 	[%r317+-512], %f163;
	add.s32 	%r115, %r318, 257;
	setp.lt.s32 	%p36, %r115, 0;
	setp.ge.s32 	%p37, %r115, %r173;
	mov.f32 	%f164, 0f00000000;
	or.pred  	%p38, %p36, %p37;
	@%p38 bra 	$L__BB10_55;
	mul.wide.u32 	%rd63, %r115, 4;
	add.s64 	%rd64, %rd1, %rd63;
	ld.global.f32 	%f164, [%rd64];
$L__BB10_55:
	st.shared.f32 	[%r317], %f164;
	add.s32 	%r116, %r318, 385;
	setp.lt.s32 	%p39, %r116, 0;
	setp.ge.s32 	%p40, %r116, %r173;
	mov.f32 	%f165, 0f00000000;
	or.pred  	%p41, %p39, %p40;
	@%p41 bra 	$L__BB10_57;
	mul.wide.u32 	%rd65, %r116, 4;
	add.s64 	%rd66, %rd1, %rd65;
	ld.global.f32 	%f165, [%rd66];
$L__BB10_57:
	st.shared.f32 	[%r317+512], %f165;
	add.s32 	%r117, %r319, 512;
	add.s32 	%r224, %r319, 255;
	add.s32 	%r318, %r318, 512;
	add.s32 	%r317, %r317, 2048;
	setp.lt.s32 	%p42, %r224, %r4;
	mov.u32 	%r319, %r117;
	@%p42 bra 	$L__BB10_49;
$L__BB10_58:
	bar.sync 	0;
	mov.u32 	%r120, %tid.x;
	shl.b32 	%r258, %r120, 1;
	add.s32 	%r121, %r3, %r258;
	setp.ge.s32 	%p58, %r121, %r173;
	@%p58 bra 	$L__BB10_85;
	add.s32 	%r259, %r175, %r2;
	add.s32 	%r122, %r259, -1;
	setp.lt.s32 	%p59, %r121, %r122;
	add.s32 	%r123, %r121, 1;
	setp.lt.s32 	%p60, %r123, %r173;
	setp.ge.s32 	%p61, %r123, %r122;
	and.pred  	%p1, %p60, %p61;
	not.pred 	%p63, %p1;
	or.pred  	%p64, %p59, %p63;
	mov.f32 	%f157, 0f00000000;
	mov.f32 	%f159, 0f00000000;
	@%p64 bra 	$L__BB10_67;
	setp.lt.s32 	%p77, %r2, 1;
	mov.f32 	%f182, %f157;
	mov.f32 	%f183, %f159;
	@%p77 bra 	$L__BB10_83;
	and.b32  	%r124, %r2, 3;
	setp.lt.u32 	%p78, %r2, 4;
	mov.f32 	%f183, 0f00000000;
	mov.b32 	%r326, 0;
	mov.f32 	%f182, %f183;
	@%p78 bra 	$L__BB10_64;
	and.b32  	%r326, %r2, 2147483644;
	neg.s32 	%r321, %r326;
	shl.b32 	%r279, %r120, 3;
	add.s32 	%r127, %r5, %r279;
	mov.f32 	%f183, 0f00000000;
	mov.u32 	%r320, shraw;
$L__BB10_63:
	.pragma "nounroll";
	ld.shared.v4.f32 	{%f139, %f140, %f141, %f142}, [%r320];
	add.s32 	%r280, %r320, %r127;
	ld.shared.v2.f32 	{%f143, %f144}, [%r280];
	fma.rn.f32 	%f145, %f143, %f139, %f182;
	fma.rn.f32 	%f146, %f144, %f139, %f183;
	fma.rn.f32 	%f147, %f144, %f140, %f145;
	ld.shared.v2.f32 	{%f148, %f149}, [%r280+8];
	fma.rn.f32 	%f150, %f148, %f140, %f146;
	fma.rn.f32 	%f151, %f148, %f141, %f147;
	fma.rn.f32 	%f152, %f149, %f141, %f150;
	fma.rn.f32 	%f182, %f149, %f142, %f151;
	ld.shared.f32 	%f153, [%r280+16];
	fma.rn.f32 	%f183, %f153, %f142, %f152;
	add.s32 	%r321, %r321, 4;
	add.s32 	%r320, %r320, 16;
	setp.eq.s32 	%p79, %r321, 0;
	@%p79 bra 	$L__BB10_64;
	bra.uni 	$L__BB10_63;
$L__BB10_64:
	setp.eq.s32 	%p80, %r124, 0;
	@%p80 bra 	$L__BB10_83;
	shl.b32 	%r281, %r120, 3;
	add.s32 	%r149, %r5, %r281;
	shl.b32 	%r282, %r326, 2;
	mov.u32 	%r283, shraw;
	add.s32 	%r328, %r283, %r282;
	neg.s32 	%r327, %r124;
$L__BB10_66:
	.pragma "nounroll";
	ld.shared.f32 	%f154, [%r328];
	add.s32 	%r284, %r328, %r149;
	ld.shared.f32 	%f155, [%r284];
	fma.rn.f32 	%f182, %f155, %f154, %f182;
	ld.shared.f32 	%f156, [%r284+4];
	fma.rn.f32 	%f183, %f156, %f154, %f183;
	add.s32 	%r328, %r328, 4;
	add.s32 	%r327, %r327, 1;
	setp.eq.s32 	%p81, %r327, 0;
	@%p81 bra 	$L__BB10_83;
	bra.uni 	$L__BB10_66;
$L__BB10_67:
	setp.lt.s32 	%p65, %r121, %r122;
	mov.f32 	%f182, 0f7FC00000;
	mov.f32 	%f183, 0f7FC00000;
	@%p65 bra 	$L__BB10_75;
	setp.lt.s32 	%p72, %r2, 1;
	mov.f32 	%f182, %f157;
	@%p72 bra 	$L__BB10_83;
	and.b32  	%r132, %r2, 3;
	setp.lt.u32 	%p73, %r2, 4;
	mov.f32 	%f182, 0f00000000;
	mov.b32 	%r329, 0;
	@%p73 bra 	$L__BB10_72;
	and.b32  	%r329, %r2, 2147483644;
	neg.s32 	%r323, %r329;
	shl.b32 	%r271, %r120, 3;
	add.s32 	%r135, %r5, %r271;
	mov.f32 	%f182, 0f00000000;
	mov.u32 	%r322, shraw;
$L__BB10_71:
	.pragma "nounroll";
	add.s32 	%r272, %r322, %r135;
	ld.shared.v2.f32 	{%f120, %f121}, [%r272];
	ld.shared.v4.f32 	{%f122, %f123, %f124, %f125}, [%r322];
	fma.rn.f32 	%f126, %f120, %f122, %f182;
	fma.rn.f32 	%f127, %f121, %f123, %f126;
	ld.shared.v2.f32 	{%f128, %f129}, [%r272+8];
	fma.rn.f32 	%f130, %f128, %f124, %f127;
	fma.rn.f32 	%f182, %f129, %f125, %f130;
	add.s32 	%r323, %r323, 4;
	add.s32 	%r322, %r322, 16;
	setp.eq.s32 	%p74, %r323, 0;
	@%p74 bra 	$L__BB10_72;
	bra.uni 	$L__BB10_71;
$L__BB10_72:
	setp.eq.s32 	%p75, %r132, 0;
	@%p75 bra 	$L__BB10_83;
	shl.b32 	%r273, %r329, 2;
	mov.u32 	%r274, shraw;
	add.s32 	%r331, %r274, %r273;
	shl.b32 	%r275, %r120, 3;
	add.s32 	%r158, %r5, %r275;
	neg.s32 	%r330, %r132;
$L__BB10_74:
	.pragma "nounroll";
	add.s32 	%r276, %r331, %r158;
	ld.shared.f32 	%f133, [%r276];
	ld.shared.f32 	%f134, [%r331];
	fma.rn.f32 	%f182, %f133, %f134, %f182;
	add.s32 	%r331, %r331, 4;
	add.s32 	%r330, %r330, 1;
	setp.eq.s32 	%p76, %r330, 0;
	@%p76 bra 	$L__BB10_83;
	bra.uni 	$L__BB10_74;
$L__BB10_75:
	@%p63 bra 	$L__BB10_83;
	setp.lt.s32 	%p67, %r2, 1;
	mov.f32 	%f183, %f159;
	@%p67 bra 	$L__BB10_83;
	and.b32  	%r140, %r2, 3;
	setp.lt.u32 	%p68, %r2, 4;
	mov.f32 	%f183, 0f00000000;
	mov.b32 	%r332, 0;
	@%p68 bra 	$L__BB10_80;
	and.b32  	%r332, %r2, 2147483644;
	neg.s32 	%r325, %r332;
	shl.b32 	%r262, %r120, 3;
	add.s32 	%r143, %r5, %r262;
	mov.f32 	%f183, 0f00000000;
	mov.u32 	%r324, shraw;
$L__BB10_79:
	.pragma "nounroll";
	add.s32 	%r263, %r324, %r143;
	ld.shared.f32 	%f100, [%r263+4];
	ld.shared.v4.f32 	{%f101, %f102, %f103, %f104}, [%r324];
	fma.rn.f32 	%f105, %f100, %f101, %f183;
	ld.shared.v2.f32 	{%f106, %f107}, [%r263+8];
	fma.rn.f32 	%f108, %f106, %f102, %f105;
	fma.rn.f32 	%f109, %f107, %f103, %f108;
	ld.shared.f32 	%f110, [%r263+16];
	fma.rn.f32 	%f183, %f110, %f104, %f109;
	add.s32 	%r325, %r325, 4;
	add.s32 	%r324, %r324, 16;
	setp.eq.s32 	%p69, %r325, 0;
	@%p69 bra 	$L__BB10_80;
	bra.uni 	$L__BB10_79;
$L__BB10_80:
	setp.eq.s32 	%p70, %r140, 0;
	@%p70 bra 	$L__BB10_83;
	shl.b32 	%r264, %r120, 3;
	add.s32 	%r265, %r5, %r264;
	add.s32 	%r165, %r265, 4;
	shl.b32 	%r266, %r332, 2;
	mov.u32 	%r267, shraw;
	add.s32 	%r334, %r267, %r266;
	neg.s32 	%r333, %r140;
$L__BB10_82:
	.pragma "nounroll";
	add.s32 	%r268, %r334, %r165;
	ld.shared.f32 	%f113, [%r268];
	ld.shared.f32 	%f114, [%r334];
	fma.rn.f32 	%f183, %f113, %f114, %f183;
	add.s32 	%r334, %r334, 4;
	add.s32 	%r333, %r333, 1;
	setp.ne.s32 	%p71, %r333, 0;
	@%p71 bra 	$L__BB10_82;
$L__BB10_83:
	setp.ge.s32 	%p82, %r123, %r173;
	mad.lo.s32 	%r285, %r173, %r1, %r121;
	cvta.to.global.u64 	%rd87, %rd33;
	mul.wide.s32 	%rd88, %r285, 4;
	add.s64 	%rd29, %rd87, %rd88;
	st.global.f32 	[%rd29], %f182;
	@%p82 bra 	$L__BB10_85;
	st.global.f32 	[%rd29+4], %f183;
$L__BB10_85:
	ret;

}
	// .globl	alma_batch_tiled_f32_2x_tile512
.visible .entry alma_batch_tiled_f32_2x_tile512(
	.param .u64 .ptr .align 1 alma_batch_tiled_f32_2x_tile512_param_0,
	.param .u64 .ptr .align 1 alma_batch_tiled_f32_2x_tile512_param_1,
	.param .u64 .ptr .align 1 alma_batch_tiled_f32_2x_tile512_param_2,
	.param .u64 .ptr .align 1 alma_batch_tiled_f32_2x_tile512_param_3,
	.param .u32 alma_batch_tiled_f32_2x_tile512_param_4,
	.param .u32 alma_batch_tiled_f32_2x_tile512_param_5,
	.param .u32 alma_batch_tiled_f32_2x_tile512_param_6,
	.param .u32 alma_batch_tiled_f32_2x_tile512_param_7,
	.param .u64 .ptr .align 1 alma_batch_tiled_f32_2x_tile512_param_8
)
{
	.reg .pred 	%p<83>;
	.reg .b32 	%r<335>;
	.reg .b32 	%f<184>;
	.reg .b64 	%rd<97>;

	ld.param.u64 	%rd30, [alma_batch_tiled_f32_2x_tile512_param_0];
	ld.param.u64 	%rd31, [alma_batch_tiled_f32_2x_tile512_param_1];
	ld.param.u64 	%rd32, [alma_batch_tiled_f32_2x_tile512_param_2];
	ld.param.u32 	%r172, [alma_batch_tiled_f32_2x_tile512_param_4];
	ld.param.u32 	%r173, [alma_batch_tiled_f32_2x_tile512_param_5];
	ld.param.u32 	%r174, [alma_batch_tiled_f32_2x_tile512_param_6];
	ld.param.u32 	%r175, [alma_batch_tiled_f32_2x_tile512_param_7];
	ld.param.u64 	%rd33, [alma_batch_tiled_f32_2x_tile512_param_8];
	cvta.to.global.u64 	%rd1, %rd30;
	cvta.to.global.u64 	%rd2, %rd31;
	mov.u32 	%r176, %ntid.x;
	setp.ne.s32 	%p2, %r176, 256;
	@%p2 bra 	$L__BB11_85;
	mov.u32 	%r1, %ctaid.y;
	setp.ge.s32 	%p3, %r1, %r174;
	@%p3 bra 	$L__BB11_85;
	cvta.to.global.u64 	%rd34, %rd32;
	mul.wide.u32 	%rd35, %r1, 4;
	add.s64 	%rd36, %rd34, %rd35;
	ld.global.nc.u32 	%r2, [%rd36];
	mov.u32 	%r177, %ctaid.x;
	shl.b32 	%r3, %r177, 9;
	setp.ge.s32 	%p4, %r3, %r173;
	@%p4 bra 	$L__BB11_85;
	add.s32 	%r4, %r2, 511;
	shl.b32 	%r178, %r2, 2;
	add.s32 	%r179, %r178, 15;
	and.b32  	%r5, %r179, -16;
	mul.lo.s32 	%r6, %r172, %r1;
	shl.b32 	%r180, %r6, 2;
	cvt.u64.u32 	%rd37, %r180;
	add.s64 	%rd38, %rd31, %rd37;
	and.b64  	%rd39, %rd38, 15;
	setp.ne.s64 	%p5, %rd39, 0;
	@%p5 bra 	$L__BB11_14;
	shr.s32 	%r7, %r2, 2;
	mov.u32 	%r8, %tid.x;
	setp.ge.s32 	%p11, %r8, %r7;
	@%p11 bra 	$L__BB11_11;
	not.b32 	%r193, %r8;
	add.s32 	%r9, %r7, %r193;
	and.b32  	%r194, %r9, 768;
	setp.eq.s32 	%p12, %r194, 768;
	mov.u32 	%r290, %r8;
	@%p12 bra 	$L__BB11_8;
	shr.u32 	%r195, %r9, 8;
	add.s32 	%r196, %r195, 1;
	and.b32  	%r197, %r196, 3;
	mul.wide.u32 	%rd47, %r8, 16;
	mul.wide.s32 	%rd48, %r6, 4;
	add.s64 	%rd49, %rd47, %rd48;
	add.s64 	%rd89, %rd2, %rd49;
	shl.b32 	%r198, %r8, 4;
	mov.u32 	%r199, shraw;
	add.s32 	%r287, %r199, %r198;
	neg.s32 	%r286, %r197;
	shl.b32 	%r200, %r196, 8;
	and.b32  	%r201, %r200, 768;
	add.s32 	%r290, %r8, %r201;
$L__BB11_7:
	.pragma "nounroll";
	ld.global.v4.f32 	{%f42, %f43, %f44, %f45}, [%rd89];
	st.shared.v4.f32 	[%r287], {%f42, %f43, %f44, %f45};
	add.s64 	%rd89, %rd89, 4096;
	add.s32 	%r287, %r287, 4096;
	add.s32 	%r286, %r286, 1;
	setp.ne.s32 	%p13, %r286, 0;
	@%p13 bra 	$L__BB11_7;
$L__BB11_8:
	setp.lt.u32 	%p14, %r9, 768;
	@%p14 bra 	$L__BB11_11;
	shl.b32 	%r202, %r290, 4;
	mov.u32 	%r203, shraw;
	add.s32 	%r204, %r202, %r203;
	add.s32 	%r289, %r204, 8192;
	mul.wide.u32 	%rd50, %r290, 16;
	mul.wide.s32 	%rd51, %r6, 4;
	add.s64 	%rd52, %rd50, %rd51;
	add.s64 	%rd53, %rd52, %rd2;
	add.s64 	%rd90, %rd53, 8192;
$L__BB11_10:
	ld.global.v4.f32 	{%f46, %f47, %f48, %f49}, [%rd90+-8192];
	st.shared.v4.f32 	[%r289+-8192], {%f46, %f47, %f48, %f49};
	ld.global.v4.f32 	{%f50, %f51, %f52, %f53}, [%rd90+-4096];
	st.shared.v4.f32 	[%r289+-4096], {%f50, %f51, %f52, %f53};
	ld.global.v4.f32 	{%f54, %f55, %f56, %f57}, [%rd90];
	st.shared.v4.f32 	[%r289], {%f54, %f55, %f56, %f57};
	ld.global.v4.f32 	{%f58, %f59, %f60, %f61}, [%rd90+4096];
	st.shared.v4.f32 	[%r289+4096], {%f58, %f59, %f60, %f61};
	add.s32 	%r290, %r290, 1024;
	add.s32 	%r289, %r289, 16384;
	add.s64 	%rd90, %rd90, 16384;
	setp.lt.s32 	%p15, %r290, %r7;
	@%p15 bra 	$L__BB11_10;
$L__BB11_11:
	setp.ne.s32 	%p16, %r8, 0;
	and.b32  	%r23, %r2, 3;
	setp.eq.s32 	%p17, %r23, 0;
	or.pred  	%p18, %p16, %p17;
	@%p18 bra 	$L__BB11_21;
	and.b32  	%r291, %r2, -4;
	neg.s32 	%r293, %r23;
	and.b32  	%r206, %r178, -16;
	mov.u32 	%r207, shraw;
	add.s32 	%r292, %r207, %r206;
	mul.wide.s32 	%rd54, %r6, 4;
	add.s64 	%rd9, %rd2, %rd54;
$L__BB11_13:
	mul.wide.s32 	%rd55, %r291, 4;
	add.s64 	%rd56, %rd9, %rd55;
	ld.global.f32 	%f62, [%rd56];
	st.shared.f32 	[%r292], %f62;
	add.s32 	%r293, %r293, 1;
	setp.eq.s32 	%p19, %r293, 0;
	add.s32 	%r292, %r292, 4;
	add.s32 	%r291, %r291, 1;
	@%p19 bra 	$L__BB11_21;
	bra.uni 	$L__BB11_13;
$L__BB11_14:
	mov.u32 	%r298, %tid.x;
	setp.ge.s32 	%p6, %r298, %r2;
	@%p6 bra 	$L__BB11_21;
	not.b32 	%r181, %r298;
	add.s32 	%r34, %r2, %r181;
	and.b32  	%r182, %r34, 768;
	setp.eq.s32 	%p7, %r182, 768;
	@%p7 bra 	$L__BB11_18;
	shr.u32 	%r183, %r34, 8;
	add.s32 	%r184, %r183, 1;
	and.b32  	%r185, %r184, 3;
	shl.b32 	%r186, %r298, 2;
	mov.u32 	%r187, shraw;
	add.s32 	%r295, %r187, %r186;
	mul.wide.s32 	%rd40, %r6, 4;
	mul.wide.u32 	%rd41, %r298, 4;
	add.s64 	%rd42, %rd40, %rd41;
	add.s64 	%rd91, %rd2, %rd42;
	neg.s32 	%r294, %r185;
	shl.b32 	%r188, %r184, 8;
	and.b32  	%r189, %r188, 768;
	add.s32 	%r298, %r298, %r189;
$L__BB11_17:
	.pragma "nounroll";
	ld.global.f32 	%f37, [%rd91];
	st.shared.f32 	[%r295], %f37;
	add.s32 	%r295, %r295, 1024;
	add.s64 	%rd91, %rd91, 1024;
	add.s32 	%r294, %r294, 1;
	setp.ne.s32 	%p8, %r294, 0;
	@%p8 bra 	$L__BB11_17;
$L__BB11_18:
	setp.lt.u32 	%p9, %r34, 768;
	@%p9 bra 	$L__BB11_21;
	mul.wide.s32 	%rd43, %r6, 4;
	mul.wide.u32 	%rd44, %r298, 4;
	add.s64 	%rd45, %rd43, %rd44;
	add.s64 	%rd46, %rd45, %rd2;
	add.s64 	%rd92, %rd46, 2048;
	shl.b32 	%r190, %r298, 2;
	mov.u32 	%r191, shraw;
	add.s32 	%r192, %r190, %r191;
	add.s32 	%r297, %r192, 2048;
$L__BB11_20:
	ld.global.f32 	%f38, [%rd92+-2048];
	st.shared.f32 	[%r297+-2048], %f38;
	ld.global.f32 	%f39, [%rd92+-1024];
	st.shared.f32 	[%r297+-1024], %f39;
	ld.global.f32 	%f40, [%rd92];
	st.shared.f32 	[%r297], %f40;
	ld.global.f32 	%f41, [%rd92+1024];
	st.shared.f32 	[%r297+1024], %f41;
	add.s32 	%r298, %r298, 1024;
	add.s64 	%rd92, %rd92, 4096;
	add.s32 	%r297, %r297, 4096;
	setp.lt.s32 	%p10, %r298, %r2;
	@%p10 bra 	$L__BB11_20;
$L__BB11_21:
	bar.sync 	0;
	sub.s32 	%r208, %r3, %r2;
	add.s32 	%r48, %r208, 1;
	setp.lt.s32 	%p20, %r48, 0;
	add.s32 	%r209, %r3, 512;
	setp.gt.s32 	%p21, %r209, %r173;
	or.pred  	%p22, %p20, %p21;
	@%p22 bra 	$L__BB11_40;
	shl.b32 	%r225, %r48, 2;
	cvt.u64.u32 	%rd67, %r225;
	add.s64 	%rd68, %rd30, %rd67;
	and.b64  	%rd69, %rd68, 15;
	setp.ne.s64 	%p43, %rd69, 0;
	@%p43 bra 	$L__BB11_33;
	shr.s32 	%r49, %r4, 2;
	mov.u32 	%r50, %tid.x;
	setp.ge.s32 	%p49, %r50, %r49;
	@%p49 bra 	$L__BB11_30;
	not.b32 	%r240, %r50;
	add.s32 	%r51, %r49, %r240;
	and.b32  	%r241, %r51, 768;
	setp.eq.s32 	%p50, %r241, 768;
	mov.u32 	%r303, %r50;
	@%p50 bra 	$L__BB11_27;
	shr.u32 	%r242, %r51, 8;
	add.s32 	%r243, %r242, 1;
	and.b32  	%r244, %r243, 3;
	mul.wide.u32 	%rd77, %r50, 16;
	mul.wide.u32 	%rd78, %r48, 4;
	add.s64 	%rd79, %rd77, %rd78;
	add.s64 	%rd93, %rd1, %rd79;
	shl.b32 	%r245, %r50, 4;
	add.s32 	%r246, %r245, %r5;
	mov.u32 	%r247, shraw;
	add.s32 	%r300, %r247, %r246;
	neg.s32 	%r299, %r244;
	shl.b32 	%r248, %r243, 8;
	and.b32  	%r249, %r248, 768;
	add.s32 	%r303, %r50, %r249;
$L__BB11_26:
	.pragma "nounroll";
	ld.global.v4.f32 	{%f73, %f74, %f75, %f76}, [%rd93];
	st.shared.v4.f32 	[%r300], {%f73, %f74, %f75, %f76};
	add.s64 	%rd93, %rd93, 4096;
	add.s32 	%r300, %r300, 4096;
	add.s32 	%r299, %r299, 1;
	setp.ne.s32 	%p51, %r299, 0;
	@%p51 bra 	$L__BB11_26;
$L__BB11_27:
	setp.lt.u32 	%p52, %r51, 768;
	@%p52 bra 	$L__BB11_30;
	shl.b32 	%r250, %r303, 4;
	add.s32 	%r251, %r250, %r5;
	mov.u32 	%r252, shraw;
	add.s32 	%r253, %r251, %r252;
	add.s32 	%r302, %r253, 8192;
	mul.wide.u32 	%rd80, %r303, 16;
	mul.wide.u32 	%rd81, %r48, 4;
	add.s64 	%rd82, %rd80, %rd81;
	add.s64 	%rd83, %rd82, %rd1;
	add.s64 	%rd94, %rd83, 8192;
$L__BB11_29:
	ld.global.v4.f32 	{%f77, %f78, %f79, %f80}, [%rd94+-8192];
	st.shared.v4.f32 	[%r302+-8192], {%f77, %f78, %f79, %f80};
	ld.global.v4.f32 	{%f81, %f82, %f83, %f84}, [%rd94+-4096];
	st.shared.v4.f32 	[%r302+-4096], {%f81, %f82, %f83, %f84};
	ld.global.v4.f32 	{%f85, %f86, %f87, %f88}, [%rd94];
	st.shared.v4.f32 	[%r302], {%f85, %f86, %f87, %f88};
	ld.global.v4.f32 	{%f89, %f90, %f91, %f92}, [%rd94+4096];
	st.shared.v4.f32 	[%r302+4096], {%f89, %f90, %f91, %f92};
	add.s32 	%r303, %r303, 1024;
	add.s32 	%r302, %r302, 16384;
	add.s64 	%rd94, %rd94, 16384;
	setp.lt.s32 	%p53, %r303, %r49;
	@%p53 bra 	$L__BB11_29;
$L__BB11_30:
	setp.ne.s32 	%p54, %r50, 0;
	and.b32  	%r65, %r4, 3;
	setp.eq.s32 	%p55, %r65, 0;
	or.pred  	%p56, %p54, %p55;
	@%p56 bra 	$L__BB11_58;
	and.b32  	%r304, %r4, -4;
	neg.s32 	%r306, %r65;
	shl.b32 	%r254, %r4, 2;
	and.b32  	%r255, %r254, -16;
	add.s32 	%r256, %r255, %r5;
	mov.u32 	%r257, shraw;
	add.s32 	%r305, %r257, %r256;
	mul.wide.u32 	%rd84, %r48, 4;
	add.s64 	%rd22, %rd1, %rd84;
$L__BB11_32:
	mul.wide.s32 	%rd85, %r304, 4;
	add.s64 	%rd86, %rd22, %rd85;
	ld.global.f32 	%f93, [%rd86];
	st.shared.f32 	[%r305], %f93;
	add.s32 	%r306, %r306, 1;
	setp.eq.s32 	%p57, %r306, 0;
	add.s32 	%r305, %r305, 4;
	add.s32 	%r304, %r304, 1;
	@%p57 bra 	$L__BB11_58;
	bra.uni 	$L__BB11_32;
$L__BB11_33:
	mov.u32 	%r311, %tid.x;
	setp.ge.s32 	%p44, %r311, %r4;
	@%p44 bra 	$L__BB11_58;
	sub.s32 	%r226, %r2, %r311;
	add.s32 	%r76, %r226, 510;
	and.b32  	%r227, %r76, 768;
	setp.eq.s32 	%p45, %r227, 768;
	@%p45 bra 	$L__BB11_37;
	shr.u32 	%r228, %r76, 8;
	add.s32 	%r229, %r228, 1;
	and.b32  	%r230, %r229, 3;
	shl.b32 	%r231, %r311, 2;
	add.s32 	%r232, %r5, %r231;
	mov.u32 	%r233, shraw;
	add.s32 	%r308, %r233, %r232;
	mul.wide.u32 	%rd70, %r311, 4;
	mul.wide.u32 	%rd71, %r48, 4;
	add.s64 	%rd72, %rd70, %rd71;
	add.s64 	%rd95, %rd1, %rd72;
	neg.s32 	%r307, %r230;
	shl.b32 	%r234, %r229, 8;
	and.b32  	%r235, %r234, 768;
	add.s32 	%r311, %r311, %r235;
$L__BB11_36:
	.pragma "nounroll";
	ld.global.f32 	%f68, [%rd95];
	st.shared.f32 	[%r308], %f68;
	add.s32 	%r308, %r308, 1024;
	add.s64 	%rd95, %rd95, 1024;
	add.s32 	%r307, %r307, 1;
	setp.ne.s32 	%p46, %r307, 0;
	@%p46 bra 	$L__BB11_36;
$L__BB11_37:
	setp.lt.u32 	%p47, %r76, 768;
	@%p47 bra 	$L__BB11_58;
	mul.wide.u32 	%rd73, %r311, 4;
	mul.wide.u32 	%rd74, %r48, 4;
	add.s64 	%rd75, %rd73, %rd74;
	add.s64 	%rd76, %rd75, %rd1;
	add.s64 	%rd96, %rd76, 2048;
	shl.b32 	%r236, %r311, 2;
	add.s32 	%r237, %r5, %r236;
	mov.u32 	%r238, shraw;
	add.s32 	%r239, %r237, %r238;
	add.s32 	%r310, %r239, 2048;
$L__BB11_39:
	ld.global.f32 	%f69, [%rd96+-2048];
	st.shared.f32 	[%r310+-2048], %f69;
	ld.global.f32 	%f70, [%rd96+-1024];
	st.shared.f32 	[%r310+-1024], %f70;
	ld.global.f32 	%f71, [%rd96];
	st.shared.f32 	[%r310], %f71;
	ld.global.f32 	%f72, [%rd96+1024];
	st.shared.f32 	[%r310+1024], %f72;
	add.s32 	%r311, %r311, 1024;
	add.s64 	%rd96, %rd96, 4096;
	add.s32 	%r310, %r310, 4096;
	setp.lt.s32 	%p48, %r311, %r4;
	@%p48 bra 	$L__BB11_39;
	bra.uni 	$L__BB11_58;
$L__BB11_40:
	mov.u32 	%r316, %tid.x;
	setp.ge.s32 	%p23, %r316, %r4;
	@%p23 bra 	$L__BB11_58;
	sub.s32 	%r210, %r2, %r316;
	add.s32 	%r91, %r210, 510;
	and.b32  	%r211, %r91, 768;
	setp.eq.s32 	%p24, %r211, 768;
	@%p24 bra 	$L__BB11_47;
	add.s32 	%r315, %r316, 1;
	shl.b32 	%r212, %r316, 2;
	add.s32 	%r213, %r5, %r212;
	mov.u32 	%r214, shraw;
	add.s32 	%r314, %r214, %r213;
	add.s32 	%r215, %r316, %r3;
	sub.s32 	%r313, %r215, %r2;
	shr.u32 	%r216, %r91, 8;
	add.s32 	%r217, %r216, 1;
	and.b32  	%r218, %r217, 3;
	neg.s32 	%r312, %r218;
$L__BB11_43:
	.pragma "nounroll";
	add.s32 	%r100, %r313, 1;
	setp.lt.s32 	%p25, %r100, 0;
	setp.ge.s32 	%p26, %r100, %r173;
	mov.f32 	%f161, 0f00000000;
	or.pred  	%p27, %p25, %p26;
	@%p27 bra 	$L__BB11_45;
	mul.wide.u32 	%rd57, %r100, 4;
	add.s64 	%rd58, %rd1, %rd57;
	ld.global.f32 	%f161, [%rd58];
$L__BB11_45:
	st.shared.f32 	[%r314], %f161;
	add.s32 	%r315, %r315, 256;
	add.s32 	%r314, %r314, 1024;
	add.s32 	%r313, %r313, 256;
	add.s32 	%r312, %r312, 1;
	setp.ne.s32 	%p28, %r312, 0;
	@%p28 bra 	$L__BB11_43;
	add.s32 	%r316, %r315, -1;
$L__BB11_47:
	setp.lt.u32 	%p29, %r91, 768;
	@%p29 bra 	$L__BB11_58;
	add.s32 	%r319, %r316, 513;
	add.s32 	%r219, %r316, %r3;
	sub.s32 	%r318, %r219, %r2;
	shl.b32 	%r220, %r316, 2;
	add.s32 	%r221, %r5, %r220;
	mov.u32 	%r222, shraw;
	add.s32 	%r223, %r221, %r222;
	add.s32 	%r317, %r223, 2048;
$L__BB11_49:
	add.s32 	%r113, %r318, 1;
	setp.lt.s32 	%p30, %r113, 0;
	setp.ge.s32 	%p31, %r113, %r173;
	mov.f32 	%f162, 0f00000000;
	or.pred  	%p32, %p30, %p31;
	@%p32 bra 	$L__BB11_51;
	mul.wide.u32 	%rd59, %r113, 4;
	add.s64 	%rd60, %rd1, %rd59;
	ld.global.f32 	%f162, [%rd60];
$L__BB11_51:
	st.shared.f32 	[%r317+-2048], %f162;
	add.s32 	%r114, %r318, 257;
	setp.lt.s32 	%p33, %r114, 0;
	setp.ge.s32 	%p34, %r114, %r173;
	mov.f32 	%f163, 0f00000000;
	or.pred  	%p35, %p33, %p34;
	@%p35 bra 	$L__BB11_53;
	mul.wide.u32 	%rd61, %r114, 4;
	add.s64 	%rd62, %rd1, %rd61;
	ld.global.f32 	%f163, [%rd62];
$L__BB11_53:
	st.shared.f32 	[%r317+-1024], %f163;
	add.s32 	%r115, %r318, 513;
	setp.lt.s32 	%p36, %r115, 0;
	setp.ge.s32 	%p37, %r115, %r173;
	mov.f32 	%f164, 0f00000000;
	or.pred  	%p38, %p36, %p37;
	@%p38 bra 	$L__BB11_55;
	mul.wide.u32 	%rd63, %r115, 4;
	add.s64 	%rd64, %rd1, %rd63;
	ld.global.f32 	%f164, [%rd64];
$L__BB11_55:
	st.shared.f32 	[%r317], %f164;
	add.s32 	%r116, %r318, 769;
	setp.lt.s32 	%p39, %r116, 0;
	setp.ge.s32 	%p40, %r116, %r173;
	mov.f32 	%f165, 0f00000000;
	or.pred  	%p41, %p39, %p40;
	@%p41 bra 	$L__BB11_57;
	mul.wide.u32 	%rd65, %r116, 4;
	add.s64 	%rd66, %rd1, %rd65;
	ld.global.f32 	%f165, [%rd66];
$L__BB11_57:
	st.shared.f32 	[%r317+1024], %f165;
	add.s32 	%r117, %r319, 1024;
	add.s32 	%r224, %r319, 511;
	add.s32 	%r318, %r318, 1024;
	add.s32 	%r317, %r317, 4096;
	setp.lt.s32 	%p42, %r224, %r4;
	mov.u32 	%r319, %r117;
	@%p42 bra 	$L__BB11_49;
$L__BB11_58:
	bar.sync 	0;
	mov.u32 	%r120, %tid.x;
	shl.b32 	%r258, %r120, 1;
	add.s32 	%r121, %r3, %r258;
	setp.ge.s32 	%p58, %r121, %r173;
	@%p58 bra 	$L__BB11_85;
	add.s32 	%r259, %r175, %r2;
	add.s32 	%r122, %r259, -1;
	setp.lt.s32 	%p59, %r121, %r122;
	add.s32 	%r123, %r121, 1;
	setp.lt.s32 	%p60, %r123, %r173;
	setp.ge.s32 	%p61, %r123, %r122;
	and.pred  	%p1, %p60, %p61;
	not.pred 	%p63, %p1;
	or.pred  	%p64, %p59, %p63;
	mov.f32 	%f157, 0f00000000;
	mov.f32 	%f159, 0f00000000;
	@%p64 bra 	$L__BB11_67;
	setp.lt.s32 	%p77, %r2, 1;
	mov.f32 	%f182, %f157;
	mov.f32 	%f183, %f159;
	@%p77 bra 	$L__BB11_83;
	and.b32  	%r124, %r2, 3;
	setp.lt.u32 	%p78, %r2, 4;
	mov.f32 	%f183, 0f00000000;
	mov.b32 	%r326, 0;
	mov.f32 	%f182, %f183;
	@%p78 bra 	$L__BB11_64;
	and.b32  	%r326, %r2, 2147483644;
	neg.s32 	%r321, %r326;
	shl.b32 	%r279, %r120, 3;
	add.s32 	%r127, %r5, %r279;
	mov.f32 	%f183, 0f00000000;
	mov.u32 	%r320, shraw;
$L__BB11_63:
	.pragma "nounroll";
	ld.shared.v4.f32 	{%f139, %f140, %f141, %f142}, [%r320];
	add.s32 	%r280, %r320, %r127;
	ld.shared.v2.f32 	{%f143, %f144}, [%r280];
	fma.rn.f32 	%f145, %f143, %f139, %f182;
	fma.rn.f32 	%f146, %f144, %f139, %f183;
	fma.rn.f32 	%f147, %f144, %f140, %f145;
	ld.shared.v2.f32 	{%f148, %f149}, [%r280+8];
	fma.rn.f32 	%f150, %f148, %f140, %f146;
	fma.rn.f32 	%f151, %f148, %f141, %f147;
	fma.rn.f32 	%f152, %f149, %f141, %f150;
	fma.rn.f32 	%f182, %f149, %f142, %f151;
	ld.shared.f32 	%f153, [%r280+16];
	fma.rn.f32 	%f183, %f153, %f142, %f152;
	add.s32 	%r321, %r321, 4;
	add.s32 	%r320, %r320, 16;
	setp.eq.s32 	%p79, %r321, 0;
	@%p79 bra 	$L__BB11_64;
	bra.uni 	$L__BB11_63;
$L__BB11_64:
	setp.eq.s32 	%p80, %r124, 0;
	@%p80 bra 	$L__BB11_83;
	shl.b32 	%r281, %r120, 3;
	add.s32 	%r149, %r5, %r281;
	shl.b32 	%r282, %r326, 2;
	mov.u32 	%r283, shraw;
	add.s32 	%r328, %r283, %r282;
	neg.s32 	%r327, %r124;
$L__BB11_66:
	.pragma "nounroll";
	ld.shared.f32 	%f154, [%r328];
	add.s32 	%r284, %r328, %r149;
	ld.shared.f32 	%f155, [%r284];
	fma.rn.f32 	%f182, %f155, %f154, %f182;
	ld.shared.f32 	%f156, [%r284+4];
	fma.rn.f32 	%f183, %f156, %f154, %f183;
	add.s32 	%r328, %r328, 4;
	add.s32 	%r327, %r327, 1;
	setp.eq.s32 	%p81, %r327, 0;
	@%p81 bra 	$L__BB11_83;
	bra.uni 	$L__BB11_66;
$L__BB11_67:
	setp.lt.s32 	%p65, %r121, %r122;
	mov.f32 	%f182, 0f7FC00000;
	mov.f32 	%f183, 0f7FC00000;
	@%p65 bra 	$L__BB11_75;
	setp.lt.s32 	%p72, %r2, 1;
	mov.f32 	%f182, %f157;
	@%p72 bra 	$L__BB11_83;
	and.b32  	%r132, %r2, 3;
	setp.lt.u32 	%p73, %r2, 4;
	mov.f32 	%f182, 0f00000000;
	mov.b32 	%r329, 0;
	@%p73 bra 	$L__BB11_72;
	and.b32  	%r329, %r2, 2147483644;
	neg.s32 	%r323, %r329;
	shl.b32 	%r271, %r120, 3;
	add.s32 	%r135, %r5, %r271;
	mov.f32 	%f182, 0f00000000;
	mov.u32 	%r322, shraw;
$L__BB11_71:
	.pragma "nounroll";
	add.s32 	%r272, %r322, %r135;
	ld.shared.v2.f32 	{%f120, %f121}, [%r272];
	ld.shared.v4.f32 	{%f122, %f123, %f124, %f125}, [%r322];
	fma.rn.f32 	%f126, %f120, %f122, %f182;
	fma.rn.f32 	%f127, %f121, %f123, %f126;
	ld.shared.v2.f32 	{%f128, %f129}, [%r272+8];
	fma.rn.f32 	%f130, %f128, %f124, %f127;
	fma.rn.f32 	%f182, %f129, %f125, %f130;
	add.s32 	%r323, %r323, 4;
	add.s32 	%r322, %r322, 16;
	setp.eq.s32 	%p74, %r323, 0;
	@%p74 bra 	$L__BB11_72;
	bra.uni 	$L__BB11_71;
$L__BB11_72:
	setp.eq.s32 	%p75, %r132, 0;
	@%p75 bra 	$L__BB11_83;
	shl.b32 	%r273, %r329, 2;
	mov.u32 	%r274, shraw;
	add.s32 	%r331, %r274, %r273;
	shl.b32 	%r275, %r120, 3;
	add.s32 	%r158, %r5, %r275;
	neg.s32 	%r330, %r132;
$L__BB11_74:
	.pragma "nounroll";
	add.s32 	%r276, %r331, %r158;
	ld.shared.f32 	%f133, [%r276];
	ld.shared.f32 	%f134, [%r331];
	fma.rn.f32 	%f182, %f133, %f134, %f182;
	add.s32 	%r331, %r331, 4;
	add.s32 	%r330, %r330, 1;
	setp.eq.s32 	%p76, %r330, 0;
	@%p76 bra 	$L__BB11_83;
	bra.uni 	$L__BB11_74;
$L__BB11_75:
	@%p63 bra 	$L__BB11_83;
	setp.lt.s32 	%p67, %r2, 1;
	mov.f32 	%f183, %f159;
	@%p67 bra 	$L__BB11_83;
	and.b32  	%r140, %r2, 3;
	setp.lt.u32 	%p68, %r2, 4;
	mov.f32 	%f183, 0f00000000;
	mov.b32 	%r332, 0;
	@%p68 bra 	$L__BB11_80;
	and.b32  	%r332, %r2, 2147483644;
	neg.s32 	%r325, %r332;
	shl.b32 	%r262, %r120, 3;
	add.s32 	%r143, %r5, %r262;
	mov.f32 	%f183, 0f00000000;
	mov.u32 	%r324, shraw;
$L__BB11_79:
	.pragma "nounroll";
	add.s32 	%r263, %r324, %r143;
	ld.shared.f32 	%f100, [%r263+4];
	ld.shared.v4.f32 	{%f101, %f102, %f103, %f104}, [%r324];
	fma.rn.f32 	%f105, %f100, %f101, %f183;
	ld.shared.v2.f32 	{%f106, %f107}, [%r263+8];
	fma.rn.f32 	%f108, %f106, %f102, %f105;
	fma.rn.f32 	%f109, %f107, %f103, %f108;
	ld.shared.f32 	%f110, [%r263+16];
	fma.rn.f32 	%f183, %f110, %f104, %f109;
	add.s32 	%r325, %r325, 4;
	add.s32 	%r324, %r324, 16;
	setp.eq.s32 	%p69, %r325, 0;
	@%p69 bra 	$L__BB11_80;
	bra.uni 	$L__BB11_79;
$L__BB11_80:
	setp.eq.s32 	%p70, %r140, 0;
	@%p70 bra 	$L__BB11_83;
	shl.b32 	%r264, %r120, 3;
	add.s32 	%r265, %r5, %r264;
	add.s32 	%r165, %r265, 4;
	shl.b32 	%r266, %r332, 2;
	mov.u32 	%r267, shraw;
	add.s32 	%r334, %r267, %r266;
	neg.s32 	%r333, %r140;
$L__BB11_82:
	.pragma "nounroll";
	add.s32 	%r268, %r334, %r165;
	ld.shared.f32 	%f113, [%r268];
	ld.shared.f32 	%f114, [%r334];
	fma.rn.f32 	%f183, %f113, %f114, %f183;
	add.s32 	%r334, %r334, 4;
	add.s32 	%r333, %r333, 1;
	setp.ne.s32 	%p71, %r333, 0;
	@%p71 bra 	$L__BB11_82;
$L__BB11_83:
	setp.ge.s32 	%p82, %r123, %r173;
	mad.lo.s32 	%r285, %r173, %r1, %r121;
	cvta.to.global.u64 	%rd87, %rd33;
	mul.wide.s32 	%rd88, %r285, 4;
	add.s64 	%rd29, %rd87, %rd88;
	st.global.f32 	[%rd29], %f182;
	@%p82 bra 	$L__BB11_85;
	st.global.f32 	[%rd29+4], %f183;
$L__BB11_85:
	ret;

}
	// .globl	alma_batch_tiled_f32_2x_tile128_tm
.visible .entry alma_batch_tiled_f32_2x_tile128_tm(
	.param .u64 .ptr .align 1 alma_batch_tiled_f32_2x_tile128_tm_param_0,
	.param .u64 .ptr .align 1 alma_batch_tiled_f32_2x_tile128_tm_param_1,
	.param .u64 .ptr .align 1 alma_batch_tiled_f32_2x_tile128_tm_param_2,
	.param .u64 .ptr .align 1 alma_batch_tiled_f32_2x_tile128_tm_param_3,
	.param .u32 alma_batch_tiled_f32_2x_tile128_tm_param_4,
	.param .u32 alma_batch_tiled_f32_2x_tile128_tm_param_5,
	.param .u32 alma_batch_tiled_f32_2x_tile128_tm_param_6,
	.param .u32 alma_batch_tiled_f32_2x_tile128_tm_param_7,
	.param .u64 .ptr .align 1 alma_batch_tiled_f32_2x_tile128_tm_param_8
)
{
	.reg .pred 	%p<83>;
	.reg .b32 	%r<334>;
	.reg .b32 	%f<184>;
	.reg .b64 	%rd<105>;

	ld.param.u64 	%rd32, [alma_batch_tiled_f32_2x_tile128_tm_param_0];
	ld.param.u64 	%rd33, [alma_batch_tiled_f32_2x_tile128_tm_param_1];
	ld.param.u64 	%rd34, [alma_batch_tiled_f32_2x_tile128_tm_param_2];
	ld.param.u32 	%r172, [alma_batch_tiled_f32_2x_tile128_tm_param_4];
	ld.param.u32 	%r173, [alma_batch_tiled_f32_2x_tile128_tm_param_5];
	ld.param.u32 	%r174, [alma_batch_tiled_f32_2x_tile128_tm_param_6];
	ld.param.u32 	%r175, [alma_batch_tiled_f32_2x_tile128_tm_param_7];
	ld.param.u64 	%rd35, [alma_batch_tiled_f32_2x_tile128_tm_param_8];
	cvta.to.global.u64 	%rd1, %rd35;
	cvta.to.global.u64 	%rd2, %rd32;
	cvta.to.global.u64 	%rd3, %rd33;
	mov.u32 	%r176, %ntid.x;
	setp.ne.s32 	%p2, %r176, 64;
	@%p2 bra 	$L__BB12_85;
	mov.u32 	%r1, %ctaid.y;
	setp.ge.s32 	%p3, %r1, %r174;
	@%p3 bra 	$L__BB12_85;
	cvt.u64.u32 	%rd4, %r1;
	cvta.to.global.u64 	%rd36, %rd34;
	mul.wide.u32 	%rd37, %r1, 4;
	add.s64 	%rd38, %rd36, %rd37;
	ld.global.nc.u32 	%r2, [%rd38];
	mov.u32 	%r177, %ctaid.x;
	shl.b32 	%r3, %r177, 7;
	setp.ge.s32 	%p4, %r3, %r173;
	@%p4 bra 	$L__BB12_85;
	add.s32 	%r4, %r2, 127;
	shl.b32 	%r178, %r2, 2;
	add.s32 	%r179, %r178, 15;
	and.b32  	%r5, %r179, -16;
	mul.lo.s32 	%r6, %r172, %r1;
	shl.b32 	%r180, %r6, 2;
	cvt.u64.u32 	%rd39, %r180;
	add.s64 	%rd40, %rd33, %rd39;
	and.b64  	%rd41, %rd40, 15;
	setp.ne.s64 	%p5, %rd41, 0;
	@%p5 bra 	$L__BB12_14;
	shr.s32 	%r7, %r2, 2;
	mov.u32 	%r8, %tid.x;
	setp.ge.s32 	%p11, %r8, %r7;
	@%p11 bra 	$L__BB12_11;
	not.b32 	%r193, %r8;
	add.s32 	%r9, %r7, %r193;
	and.b32  	%r194, %r9, 192;
	setp.eq.s32 	%p12, %r194, 192;
	mov.u32 	%r289, %r8;
	@%p12 bra 	$L__BB12_8;
	shr.u32 	%r195, %r9, 6;
	add.s32 	%r196, %r195, 1;
	and.b32  	%r197, %r196, 3;
	mul.wide.u32 	%rd49, %r8, 16;
	mul.wide.s32 	%rd50, %r6, 4;
	add.s64 	%rd51, %rd49, %rd50;
	add.s64 	%rd97, %rd3, %rd51;
	shl.b32 	%r198, %r8, 4;
	mov.u32 	%r199, shraw;
	add.s32 	%r286, %r199, %r198;
	neg.s32 	%r285, %r197;
	shl.b32 	%r200, %r196, 6;
	and.b32  	%r201, %r200, 192;
	add.s32 	%r289, %r8, %r201;
$L__BB12_7:
	.pragma "nounroll";
	ld.global.v4.f32 	{%f42, %f43, %f44, %f45}, [%rd97];
	st.shared.v4.f32 	[%r286], {%f42, %f43, %f44, %f45};
	add.s64 	%rd97, %rd97, 1024;
	add.s32 	%r286, %r286, 1024;
	add.s32 	%r285, %r285, 1;
	setp.ne.s32 	%p13, %r285, 0;
	@%p13 bra 	$L__BB12_7;
$L__BB12_8:
	setp.lt.u32 	%p14, %r9, 192;
	@%p14 bra 	$L__BB12_11;
	shl.b32 	%r202, %r289, 4;
	mov.u32 	%r203, shraw;
	add.s32 	%r204, %r202, %r203;
	add.s32 	%r288, %r204, 2048;
	mul.wide.u32 	%rd52, %r289, 16;
	mul.wide.s32 	%rd53, %r6, 4;
	add.s64 	%rd54, %rd52, %rd53;
	add.s64 	%rd55, %rd54, %rd3;
	add.s64 	%rd98, %rd55, 2048;
$L__BB12_10:
	ld.global.v4.f32 	{%f46, %f47, %f48, %f49}, [%rd98+-2048];
	st.shared.v4.f32 	[%r288+-2048], {%f46, %f47, %f48, %f49};
	ld.global.v4.f32 	{%f50, %f51, %f52, %f53}, [%rd98+-1024];
	st.shared.v4.f32 	[%r288+-1024], {%f50, %f51, %f52, %f53};
	ld.global.v4.f32 	{%f54, %f55, %f56, %f57}, [%rd98];
	st.shared.v4.f32 	[%r288], {%f54, %f55, %f56, %f57};
	ld.global.v4.f32 	{%f58, %f59, %f60, %f61}, [%rd98+1024];
	st.shared.v4.f32 	[%r288+1024], {%f58, %f59, %f60, %f61};
	add.s32 	%r289, %r289, 256;
	add.s32 	%r288, %r288, 4096;
	add.s64 	%rd98, %rd98, 4096;
	setp.lt.s32 	%p15, %r289, %r7;
	@%p15 bra 	$L__BB12_10;
$L__BB12_11:
	setp.ne.s32 	%p16, %r8, 0;
	and.b32  	%r23, %r2, 3;
	setp.eq.s32 	%p17, %r23, 0;
	or.pred  	%p18, %p16, %p17;
	@%p18 bra 	$L__BB12_21;
	and.b32  	%r290, %r2, -4;
	neg.s32 	%r292, %r23;
	and.b32  	%r206, %r178, -16;
	mov.u32 	%r207, shraw;
	add.s32 	%r291, %r207, %r206;
	mul.wide.s32 	%rd56, %r6, 4;
	add.s64 	%rd11, %rd3, %rd56;
$L__BB12_13:
	mul.wide.s32 	%rd57, %r290, 4;
	add.s64 	%rd58, %rd11, %rd57;
	ld.global.f32 	%f62, [%rd58];
	st.shared.f32 	[%r291], %f62;
	add.s32 	%r292, %r292, 1;
	setp.eq.s32 	%p19, %r292, 0;
	add.s32 	%r291, %r291, 4;
	add.s32 	%r290, %r290, 1;
	@%p19 bra 	$L__BB12_21;
	bra.uni 	$L__BB12_13;
$L__BB12_14:
	mov.u32 	%r297, %tid.x;
	setp.ge.s32 	%p6, %r297, %r2;
	@%p6 bra 	$L__BB12_21;
	not.b32 	%r181, %r297;
	add.s32 	%r34, %r2, %r181;
	and.b32  	%r182, %r34, 192;
	setp.eq.s32 	%p7, %r182, 192;
	@%p7 bra 	$L__BB12_18;
	shr.u32 	%r183, %r34, 6;
	add.s32 	%r184, %r183, 1;
	and.b32  	%r185, %r184, 3;
	shl.b32 	%r186, %r297, 2;
	mov.u32 	%r187, shraw;
	add.s32 	%r294, %r187, %r186;
	mul.wide.s32 	%rd42, %r6, 4;
	mul.wide.u32 	%rd43, %r297, 4;
	add.s64 	%rd44, %rd42, %rd43;
	add.s64 	%rd99, %rd3, %rd44;
	neg.s32 	%r293, %r185;
	shl.b32 	%r188, %r184, 6;
	and.b32  	%r189, %r188, 192;
	add.s32 	%r297, %r297, %r189;
$L__BB12_17:
	.pragma "nounroll";
	ld.global.f32 	%f37, [%rd99];
	st.shared.f32 	[%r294], %f37;
	add.s32 	%r294, %r294, 256;
	add.s64 	%rd99, %rd99, 256;
	add.s32 	%r293, %r293, 1;
	setp.ne.s32 	%p8, %r293, 0;
	@%p8 bra 	$L__BB12_17;
$L__BB12_18:
	setp.lt.u32 	%p9, %r34, 192;
	@%p9 bra 	$L__BB12_21;
	mul.wide.s32 	%rd45, %r6, 4;
	mul.wide.u32 	%rd46, %r297, 4;
	add.s64 	%rd47, %rd45, %rd46;
	add.s64 	%rd48, %rd47, %rd3;
	add.s64 	%rd100, %rd48, 512;
	shl.b32 	%r190, %r297, 2;
	mov.u32 	%r191, shraw;
	add.s32 	%r192, %r190, %r191;
	add.s32 	%r296, %r192, 512;
$L__BB12_20:
	ld.global.f32 	%f38, [%rd100+-512];
	st.shared.f32 	[%r296+-512], %f38;
	ld.global.f32 	%f39, [%rd100+-256];
	st.shared.f32 	[%r296+-256], %f39;
	ld.global.f32 	%f40, [%rd100];
	st.shared.f32 	[%r296], %f40;
	ld.global.f32 	%f41, [%rd100+256];
	st.shared.f32 	[%r296+256], %f41;
	add.s32 	%r297, %r297, 256;
	add.s64 	%rd100, %rd100, 1024;
	add.s32 	%r296, %r296, 1024;
	setp.lt.s32 	%p10, %r297, %r2;
	@%p10 bra 	$L__BB12_20;
$L__BB12_21:
	bar.sync 	0;
	sub.s32 	%r208, %r3, %r2;
	add.s32 	%r48, %r208, 1;
	setp.lt.s32 	%p20, %r48, 0;
	add.s32 	%r209, %r3, 128;
	setp.gt.s32 	%p21, %r209, %r173;
	or.pred  	%p22, %p20, %p21;
	@%p22 bra 	$L__BB12_40;
	shl.b32 	%r225, %r48, 2;
	cvt.u64.u32 	%rd69, %r225;
	add.s64 	%rd70, %rd32, %rd69;
	and.b64  	%rd71, %rd70, 15;
	setp.ne.s64 	%p43, %rd71, 0;
	@%p43 bra 	$L__BB12_33;
	shr.s32 	%r49, %r4, 2;
	mov.u32 	%r50, %tid.x;
	setp.ge.s32 	%p49, %r50, %r49;
	@%p49 bra 	$L__BB12_30;
	not.b32 	%r240, %r50;
	add.s32 	%r51, %r49, %r240;
	and.b32  	%r241, %r51, 192;
	setp.eq.s32 	%p50, %r241, 192;
	mov.u32 	%r302, %r50;
	@%p50 bra 	$L__BB12_27;
	shr.u32 	%r242, %r51, 6;
	add.s32 	%r243, %r242, 1;
	and.b32  	%r244, %r243, 3;
	mul.wide.u32 	%rd79, %r50, 16;
	mul.wide.u32 	%rd80, %r48, 4;
	add.s64 	%rd81, %rd79, %rd80;
	add.s64 	%rd101, %rd2, %rd81;
	shl.b32 	%r245, %r50, 4;
	add.s32 	%r246, %r245, %r5;
	mov.u32 	%r247, shraw;
	add.s32 	%r299, %r247, %r246;
	neg.s32 	%r298, %r244;
	shl.b32 	%r248, %r243, 6;
	and.b32  	%r249, %r248, 192;
	add.s32 	%r302, %r50, %r249;
$L__BB12_26:
	.pragma "nounroll";
	ld.global.v4.f32 	{%f73, %f74, %f75, %f76}, [%rd101];
	st.shared.v4.f32 	[%r299], {%f73, %f74, %f75, %f76};
	add.s64 	%rd101, %rd101, 1024;
	add.s32 	%r299, %r299, 1024;
	add.s32 	%r298, %r298, 1;
	setp.ne.s32 	%p51, %r298, 0;
	@%p51 bra 	$L__BB12_26;
$L__BB12_27:
	setp.lt.u32 	%p52, %r51, 192;
	@%p52 bra 	$L__BB12_30;
	shl.b32 	%r250, %r302, 4;
	add.s32 	%r251, %r250, %r5;
	mov.u32 	%r252, shraw;
	add.s32 	%r253, %r251, %r252;
	add.s32 	%r301, %r253, 2048;
	mul.wide.u32 	%rd82, %r302, 16;
	mul.wide.u32 	%rd83, %r48, 4;
	add.s64 	%rd84, %rd82, %rd83;
	add.s64 	%rd85, %rd84, %rd2;
	add.s64 	%rd102, %rd85, 2048;
$L__BB12_29:
	ld.global.v4.f32 	{%f77, %f78, %f79, %f80}, [%rd102+-2048];
	st.shared.v4.f32 	[%r301+-2048], {%f77, %f78, %f79, %f80};
	ld.global.v4.f32 	{%f81, %f82, %f83, %f84}, [%rd102+-1024];
	st.shared.v4.f32 	[%r301+-1024], {%f81, %f82, %f83, %f84};
	ld.global.v4.f32 	{%f85, %f86, %f87, %f88}, [%rd102];
	st.shared.v4.f32 	[%r301], {%f85, %f86, %f87, %f88};
	ld.global.v4.f32 	{%f89, %f90, %f91, %f92}, [%rd102+1024];
	st.shared.v4.f32 	[%r301+1024], {%f89, %f90, %f91, %f92};
	add.s32 	%r302, %r302, 256;
	add.s32 	%r301, %r301, 4096;
	add.s64 	%rd102, %rd102, 4096;
	setp.lt.s32 	%p53, %r302, %r49;
	@%p53 bra 	$L__BB12_29;
$L__BB12_30:
	setp.ne.s32 	%p54, %r50, 0;
	and.b32  	%r65, %r4, 3;
	setp.eq.s32 	%p55, %r65, 0;
	or.pred  	%p56, %p54, %p55;
	@%p56 bra 	$L__BB12_58;
	and.b32  	%r303, %r4, -4;
	neg.s32 	%r305, %r65;
	shl.b32 	%r254, %r4, 2;
	and.b32  	%r255, %r254, -16;
	add.s32 	%r256, %r255, %r5;
	mov.u32 	%r257, shraw;
	add.s32 	%r304, %r257, %r256;
	mul.wide.u32 	%rd86, %r48, 4;
	add.s64 	%rd24, %rd2, %rd86;
$L__BB12_32:
	mul.wide.s32 	%rd87, %r303, 4;
	add.s64 	%rd88, %rd24, %rd87;
	ld.global.f32 	%f93, [%rd88];
	st.shared.f32 	[%r304], %f93;
	add.s32 	%r305, %r305, 1;
	setp.eq.s32 	%p57, %r305, 0;
	add.s32 	%r304, %r304, 4;
	add.s32 	%r303, %r303, 1;
	@%p57 bra 	$L__BB12_58;
	bra.uni 	$L__BB12_32;
$L__BB12_33:
	mov.u32 	%r310, %tid.x;
	setp.ge.s32 	%p44, %r310, %r4;
	@%p44 bra 	$L__BB12_58;
	sub.s32 	%r226, %r2, %r310;
	add.s32 	%r76, %r226, 126;
	and.b32  	%r227, %r76, 192;
	setp.eq.s32 	%p45, %r227, 192;
	@%p45 bra 	$L__BB12_37;
	shr.u32 	%r228, %r76, 6;
	add.s32 	%r229, %r228, 1;
	and.b32  	%r230, %r229, 3;
	shl.b32 	%r231, %r310, 2;
	add.s32 	%r232, %r5, %r231;
	mov.u32 	%r233, shraw;
	add.s32 	%r307, %r233, %r232;
	mul.wide.u32 	%rd72, %r310, 4;
	mul.wide.u32 	%rd73, %r48, 4;
	add.s64 	%rd74, %rd72, %rd73;
	add.s64 	%rd103, %rd2, %rd74;
	neg.s32 	%r306, %r230;
	shl.b32 	%r234, %r229, 6;
	and.b32  	%r235, %r234, 192;
	add.s32 	%r310, %r310, %r235;
$L__BB12_36:
	.pragma "nounroll";
	ld.global.f32 	%f68, [%rd103];
	st.shared.f32 	[%r307], %f68;
	add.s32 	%r307, %r307, 256;
	add.s64 	%rd103, %rd103, 256;
	add.s32 	%r306, %r306, 1;
	setp.ne.s32 	%p46, %r306, 0;
	@%p46 bra 	$L__BB12_36;
$L__BB12_37:
	setp.lt.u32 	%p47, %r76, 192;
	@%p47 bra 	$L__BB12_58;
	mul.wide.u32 	%rd75, %r310, 4;
	mul.wide.u32 	%rd76, %r48, 4;
	add.s64 	%rd77, %rd75, %rd76;
	add.s64 	%rd78, %rd77, %rd2;
	add.s64 	%rd104, %rd78, 512;
	shl.b32 	%r236, %r310, 2;
	add.s32 	%r237, %r5, %r236;
	mov.u32 	%r238, shraw;
	add.s32 	%r239, %r237, %r238;
	add.s32 	%r309, %r239, 512;
$L__BB12_39:
	ld.global.f32 	%f69, [%rd104+-512];
	st.shared.f32 	[%r309+-512], %f69;
	ld.global.f32 	%f70, [%rd104+-256];
	st.shared.f32 	[%r309+-256], %f70;
	ld.global.f32 	%f71, [%rd104];
	st.shared.f32 	[%r309], %f71;
	ld.global.f32 	%f72, [%rd104+256];
	st.shared.f32 	[%r309+256], %f72;
	add.s32 	%r310, %r310, 256;
	add.s64 	%rd104, %rd104, 1024;
	add.s32 	%r309, %r309, 1024;
	setp.lt.s32 	%p48, %r310, %r4;
	@%p48 bra 	$L__BB12_39;
	bra.uni 	$L__BB12_58;
$L__BB12_40:
	mov.u32 	%r315, %tid.x;
	setp.ge.s32 	%p23, %r315, %r4;
	@%p23 bra 	$L__BB12_58;
	sub.s32 	%r210, %r2, %r315;
	add.s32 	%r91, %r210, 126;
	and.b32  	%r211, %r91, 192;
	setp.eq.s32 	%p24, %r211, 192;
	@%p24 bra 	$L__BB12_47;
	add.s32 	%r314, %r315, 1;
	shl.b32 	%r212, %r315, 2;
	add.s32 	%r213, %r5, %r212;
	mov.u32 	%r214, shraw;
	add.s32 	%r313, %r214, %r213;
	add.s32 	%r215, %r315, %r3;
	sub.s32 	%r312, %r215, %r2;
	shr.u32 	%r216, %r91, 6;
	add.s32 	%r217, %r216, 1;
	and.b32  	%r218, %r217, 3;
	neg.s32 	%r311, %r218;
$L__BB12_43:
	.pragma "nounroll";
	add.s32 	%r100, %r312, 1;
	setp.lt.s32 	%p25, %r100, 0;
	setp.ge.s32 	%p26, %r100, %r173;
	mov.f32 	%f161, 0f00000000;
	or.pred  	%p27, %p25, %p26;
	@%p27 bra 	$L__BB12_45;
	mul.wide.u32 	%rd59, %r100, 4;
	add.s64 	%rd60, %rd2, %rd59;
	ld.global.f32 	%f161, [%rd60];
$L__BB12_45:
	st.shared.f32 	[%r313], %f161;
	add.s32 	%r314, %r314, 64;
	add.s32 	%r313, %r313, 256;
	add.s32 	%r312, %r312, 64;
	add.s32 	%r311, %r311, 1;
	setp.ne.s32 	%p28, %r311, 0;
	@%p28 bra 	$L__BB12_43;
	add.s32 	%r315, %r314, -1;
$L__BB12_47:
	setp.lt.u32 	%p29, %r91, 192;
	@%p29 bra 	$L__BB12_58;
	add.s32 	%r318, %r315, 129;
	add.s32 	%r219, %r315, %r3;
	sub.s32 	%r317, %r219, %r2;
	shl.b32 	%r220, %r315, 2;
	add.s32 	%r221, %r5, %r220;
	mov.u32 	%r222, shraw;
	add.s32 	%r223, %r221, %r222;
	add.s32 	%r316, %r223, 512;
$L__BB12_49:
	add.s32 	%r113, %r317, 1;
	setp.lt.s32 	%p30, %r113, 0;
	setp.ge.s32 	%p31, %r113, %r173;
	mov.f32 	%f162, 0f00000000;
	or.pred  	%p32, %p30, %p31;
	@%p32 bra 	$L__BB12_51;
	mul.wide.u32 	%rd61, %r113, 4;
	add.s64 	%rd62, %rd2, %rd61;
	ld.global.f32 	%f162, [%rd62];
$L__BB12_51:
	st.shared.f32 	[%r316+-512], %f162;
	add.s32 	%r114, %r317, 65;
	setp.lt.s32 	%p33, %r114, 0;
	setp.ge.s32 	%p34, %r114, %r173;
	mov.f32 	%f163, 0f00000000;
	or.pred  	%p35, %p33, %p34;
	@%p35 bra 	$L__BB12_53;
	mul.wide.u32 	%rd63, %r114, 4;
	add.s64 	%rd64, %rd2, %rd63;
	ld.global.f32 	%f163, [%rd64];
$L__BB12_53:
	st.shared.f32 	[%r316+-256], %f163;
	add.s32 	%r115, %r317, 129;
	setp.lt.s32 	%p36, %r115, 0;
	setp.ge.s32 	%p37, %r115, %r173;
	mov.f32 	%f164, 0f00000000;
	or.pred  	%p38, %p36, %p37;
	@%p38 bra 	$L__BB12_55;
	mul.wide.u32 	%rd65, %r115, 4;
	add.s64 	%rd66, %rd2, %rd65;
	ld.global.f32 	%f164, [%rd66];
$L__BB12_55:
	st.shared.f32 	[%r316], %f164;
	add.s32 	%r116, %r317, 193;
	setp.lt.s32 	%p39, %r116, 0;
	setp.ge.s32 	%p40, %r116, %r173;
	mov.f32 	%f165, 0f00000000;
	or.pred  	%p41, %p39, %p40;
	@%p41 bra 	$L__BB12_57;
	mul.wide.u32 	%rd67, %r116, 4;
	add.s64 	%rd68, %rd2, %rd67;
	ld.global.f32 	%f165, [%rd68];
$L__BB12_57:
	st.shared.f32 	[%r316+256], %f165;
	add.s32 	%r117, %r318, 256;
	add.s32 	%r224, %r318, 127;
	add.s32 	%r317, %r317, 256;
	add.s32 	%r316, %r316, 1024;
	setp.lt.s32 	%p42, %r224, %r4;
	mov.u32 	%r318, %r117;
	@%p42 bra 	$L__BB12_49;
$L__BB12_58:
	bar.sync 	0;
	mov.u32 	%r120, %tid.x;
	shl.b32 	%r258, %r120, 1;
	add.s32 	%r121, %r3, %r258;
	setp.ge.s32 	%p58, %r121, %r173;
	@%p58 bra 	$L__BB12_85;
	add.s32 	%r259, %r175, %r2;
	add.s32 	%r122, %r259, -1;
	setp.lt.s32 	%p59, %r121, %r122;
	add.s32 	%r123, %r121, 1;
	setp.lt.s32 	%p60, %r123, %r173;
	setp.ge.s32 	%p61, %r123, %r122;
	and.pred  	%p1, %p60, %p61;
	not.pred 	%p63, %p1;
	or.pred  	%p64, %p59, %p63;
	mov.f32 	%f157, 0f00000000;
	mov.f32 	%f159, 0f00000000;
	@%p64 bra 	$L__BB12_67;
	setp.lt.s32 	%p77, %r2, 1;
	mov.f32 	%f182, %f157;
	mov.f32 	%f183, %f159;
	@%p77 bra 	$L__BB12_83;
	and.b32  	%r124, %r2, 3;
	setp.lt.u32 	%p78, %r2, 4;
	mov.f32 	%f183, 0f00000000;
	mov.b32 	%r325, 0;
	mov.f32 	%f182, %f183;
	@%p78 bra 	$L__BB12_64;
	and.b32  	%r325, %r2, 2147483644;
	neg.s32 	%r320, %r325;
	shl.b32 	%r279, %r120, 3;
	add.s32 	%r127, %r5, %r279;
	mov.f32 	%f183, 0f00000000;
	mov.u32 	%r319, shraw;
$L__BB12_63:
	.pragma "nounroll";
	ld.shared.v4.f32 	{%f139, %f140, %f141, %f142}, [%r319];
	add.s32 	%r280, %r319, %r127;
	ld.shared.v2.f32 	{%f143, %f144}, [%r280];
	fma.rn.f32 	%f145, %f143, %f139, %f182;
	fma.rn.f32 	%f146, %f144, %f139, %f183;
	fma.rn.f32 	%f147, %f144, %f140, %f145;
	ld.shared.v2.f32 	{%f148, %f149}, [%r280+8];
	fma.rn.f32 	%f150, %f148, %f140, %f146;
	fma.rn.f32 	%f151, %f148, %f141, %f147;
	fma.rn.f32 	%f152, %f149, %f141, %f150;
	fma.rn.f32 	%f182, %f149, %f142, %f151;
	ld.shared.f32 	%f153, [%r280+16];
	fma.rn.f32 	%f183, %f153, %f142, %f152;
	add.s32 	%r320, %r320, 4;
	add.s32 	%r319, %r319, 16;
	setp.eq.s32 	%p79, %r320, 0;
	@%p79 bra 	$L__BB12_64;
	bra.uni 	$L__BB12_63;
$L__BB12_64:
	setp.eq.s32 	%p80, %r124, 0;
	@%p80 bra 	$L__BB12_83;
	shl.b32 	%r281, %r120, 3;
	add.s32 	%r149, %r5, %r281;
	shl.b32 	%r282, %r325, 2;
	mov.u32 	%r283, shraw;
	add.s32 	%r327, %r283, %r282;
	neg.s32 	%r326, %r124;
$L__BB12_66:
	.pragma "nounroll";
	ld.shared.f32 	%f154, [%r327];
	add.s32 	%r284, %r327, %r149;
	ld.shared.f32 	%f155, [%r284];
	fma.rn.f32 	%f182, %f155, %f154, %f182;
	ld.shared.f32 	%f156, [%r284+4];
	fma.rn.f32 	%f183, %f156, %f154, %f183;
	add.s32 	%r327, %r327, 4;
	add.s32 	%r326, %r326, 1;
	setp.eq.s32 	%p81, %r326, 0;
	@%p81 bra 	$L__BB12_83;
	bra.uni 	$L__BB12_66;
$L__BB12_67:
	setp.lt.s32 	%p65, %r121, %r122;
	mov.f32 	%f182, 0f7FC00000;
	mov.f32 	%f183, 0f7FC00000;
	@%p65 bra 	$L__BB12_75;
	setp.lt.s32 	%p72, %r2, 1;
	mov.f32 	%f182, %f157;
	@%p72 bra 	$L__BB12_83;
	and.b32  	%r132, %r2, 3;
	setp.lt.u32 	%p73, %r2, 4;
	mov.f32 	%f182, 0f00000000;
	mov.b32 	%r328, 0;
	@%p73 bra 	$L__BB12_72;
	and.b32  	%r328, %r2, 2147483644;
	neg.s32 	%r322, %r328;
	shl.b32 	%r271, %r120, 3;
	add.s32 	%r135, %r5, %r271;
	mov.f32 	%f182, 0f00000000;
	mov.u32 	%r321, shraw;
$L__BB12_71:
	.pragma "nounroll";
	add.s32 	%r272, %r321, %r135;
	ld.shared.v2.f32 	{%f120, %f121}, [%r272];
	ld.shared.v4.f32 	{%f122, %f123, %f124, %f125}, [%r321];
	fma.rn.f32 	%f126, %f120, %f122, %f182;
	fma.rn.f32 	%f127, %f121, %f123, %f126;
	ld.shared.v2.f32 	{%f128, %f129}, [%r272+8];
	fma.rn.f32 	%f130, %f128, %f124, %f127;
	fma.rn.f32 	%f182, %f129, %f125, %f130;
	add.s32 	%r322, %r322, 4;
	add.s32 	%r321, %r321, 16;
	setp.eq.s32 	%p74, %r322, 0;
	@%p74 bra 	$L__BB12_72;
	bra.uni 	$L__BB12_71;
$L__BB12_72:
	setp.eq.s32 	%p75, %r132, 0;
	@%p75 bra 	$L__BB12_83;
	shl.b32 	%r273, %r328, 2;
	mov.u32 	%r274, shraw;
	add.s32 	%r330, %r274, %r273;
	shl.b32 	%r275, %r120, 3;
	add.s32 	%r158, %r5, %r275;
	neg.s32 	%r329, %r132;
$L__BB12_74:
	.pragma "nounroll";
	add.s32 	%r276, %r330, %r158;
	ld.shared.f32 	%f133, [%r276];
	ld.shared.f32 	%f134, [%r330];
	fma.rn.f32 	%f182, %f133, %f134, %f182;
	add.s32 	%r330, %r330, 4;
	add.s32 	%r329, %r329, 1;
	setp.eq.s32 	%p76, %r329, 0;
	@%p76 bra 	$L__BB12_83;
	bra.uni 	$L__BB12_74;
$L__BB12_75:
	@%p63 bra 	$L__BB12_83;
	setp.lt.s32 	%p67, %r2, 1;
	mov.f32 	%f183, %f159;
	@%p67 bra 	$L__BB12_83;
	and.b32  	%r140, %r2, 3;
	setp.lt.u32 	%p68, %r2, 4;
	mov.f32 	%f183, 0f00000000;
	mov.b32 	%r331, 0;
	@%p68 bra 	$L__BB12_80;
	and.b32  	%r331, %r2, 2147483644;
	neg.s32 	%r324, %r331;
	shl.b32 	%r262, %r120, 3;
	add.s32 	%r143, %r5, %r262;
	mov.f32 	%f183, 0f00000000;
	mov.u32 	%r323, shraw;
$L__BB12_79:
	.pragma "nounroll";
	add.s32 	%r263, %r323, %r143;
	ld.shared.f32 	%f100, [%r263+4];
	ld.shared.v4.f32 	{%f101, %f102, %f103, %f104}, [%r323];
	fma.rn.f32 	%f105, %f100, %f101, %f183;
	ld.shared.v2.f32 	{%f106, %f107}, [%r263+8];
	fma.rn.f32 	%f108, %f106, %f102, %f105;
	fma.rn.f32 	%f109, %f107, %f103, %f108;
	ld.shared.f32 	%f110, [%r263+16];
	fma.rn.f32 	%f183, %f110, %f104, %f109;
	add.s32 	%r324, %r324, 4;
	add.s32 	%r323, %r323, 16;
	setp.eq.s32 	%p69, %r324, 0;
	@%p69 bra 	$L__BB12_80;
	bra.uni 	$L__BB12_79;
$L__BB12_80:
	setp.eq.s32 	%p70, %r140, 0;
	@%p70 bra 	$L__BB12_83;
	shl.b32 	%r264, %r120, 3;
	add.s32 	%r265, %r5, %r264;
	add.s32 	%r165, %r265, 4;
	shl.b32 	%r266, %r331, 2;
	mov.u32 	%r267, shraw;
	add.s32 	%r333, %r267, %r266;
	neg.s32 	%r332, %r140;
$L__BB12_82:
	.pragma "nounroll";
	add.s32 	%r268, %r333, %r165;
	ld.shared.f32 	%f113, [%r268];
	ld.shared.f32 	%f114, [%r333];
	fma.rn.f32 	%f183, %f113, %f114, %f183;
	add.s32 	%r333, %r333, 4;
	add.s32 	%r332, %r332, 1;
	setp.ne.s32 	%p71, %r332, 0;
	@%p71 bra 	$L__BB12_82;
$L__BB12_83:
	setp.ge.s32 	%p82, %r123, %r173;
	cvt.s64.s32 	%rd89, %r121;
	cvt.u64.u32 	%rd31, %r174;
	mad.lo.s64 	%rd90, %rd31, %rd89, %rd4;
	shl.b64 	%rd91, %rd90, 2;
	add.s64 	%rd92, %rd1, %rd91;
	st.global.f32 	[%rd92], %f182;
	@%p82 bra 	$L__BB12_85;
	cvt.s64.s32 	%rd93, %r123;
	mad.lo.s64 	%rd94, %rd31, %rd93, %rd4;
	shl.b64 	%rd95, %rd94, 2;
	add.s64 	%rd96, %rd1, %rd95;
	st.global.f32 	[%rd96], %f183;
$L__BB12_85:
	ret;

}
	// .globl	alma_batch_tiled_f32_2x_tile256_tm
.visible .entry alma_batch_tiled_f32_2x_tile256_tm(
	.param .u64 .ptr .align 1 alma_batch_tiled_f32_2x_tile256_tm_param_0,
	.param .u64 .ptr .align 1 alma_batch_tiled_f32_2x_tile256_tm_param_1,
	.param .u64 .ptr .align 1 alma_batch_tiled_f32_2x_tile256_tm_param_2,
	.param .u64 .ptr .align 1 alma_batch_tiled_f32_2x_tile256_tm_param_3,
	.param .u32 alma_batch_tiled_f32_2x_tile256_tm_param_4,
	.param .u32 alma_batch_tiled_f32_2x_tile256_tm_param_5,
	.param .u32 alma_batch_tiled_f32_2x_tile256_tm_param_6,
	.param .u32 alma_batch_tiled_f32_2x_tile256_tm_param_7,
	.param .u64 .ptr .align 1 alma_batch_tiled_f32_2x_tile256_tm_param_8
)
{
	.reg .pred 	%p<83>;
	.reg .b32 	%r<334>;
	.reg .b32 	%f<184>;
	.reg .b64 	%rd<105>;

	ld.param.u64 	%rd32, [alma_batch_tiled_f32_2x_tile256_tm_param_0];
	ld.param.u64 	%rd33, [alma_batch_tiled_f32_2x_tile256_tm_param_1];
	ld.param.u64 	%rd34, [alma_batch_tiled_f32_2x_tile256_tm_param_2];
	ld.param.u32 	%r172, [alma_batch_tiled_f32_2x_tile256_tm_param_4];
	ld.param.u32 	%r173, [alma_batch_tiled_f32_2x_tile256_tm_param_5];
	ld.param.u32 	%r174, [alma_batch_tiled_f32_2x_tile256_tm_param_6];
	ld.param.u32 	%r175, [alma_batch_tiled_f32_2x_tile256_tm_param_7];
	ld.param.u64 	%rd35, [alma_batch_tiled_f32_2x_tile256_tm_param_8];
	cvta.to.global.u64 	%rd1, %rd35;
	cvta.to.global.u64 	%rd2, %rd32;
	cvta.to.global.u64 	%rd3, %rd33;
	mov.u32 	%r176, %ntid.x;
	setp.ne.s32 	%p2, %r176, 128;
	@%p2 bra 	$L__BB13_85;
	mov.u32 	%r1, %ctaid.y;
	setp.ge.s32 	%p3, %r1, %r174;
	@%p3 bra 	$L__BB13_85;
	cvt.u64.u32 	%rd4, %r1;
	cvta.to.global.u64 	%rd36, %rd34;
	mul.wide.u32 	%rd37, %r1, 4;
	add.s64 	%rd38, %rd36, %rd37;
	ld.global.nc.u32 	%r2, [%rd38];
	mov.u32 	%r177, %ctaid.x;
	shl.b32 	%r3, %r177, 8;
	setp.ge.s32 	%p4, %r3, %r173;
	@%p4 bra 	$L__BB13_85;
	add.s32 	%r4, %r2, 255;
	shl.b32 	%r178, %r2, 2;
	add.s32 	%r179, %r178, 15;
	and.b32  	%r5, %r179, -16;
	mul.lo.s32 	%r6, %r172, %r1;
	shl.b32 	%r180, %r6, 2;
	cvt.u64.u32 	%rd39, %r180;
	add.s64 	%rd40, %rd33, %rd39;
	and.b64  	%rd41, %rd40, 15;
	setp.ne.s64 	%p5, %rd41, 0;
	@%p5 bra 	$L__BB13_14;
	shr.s32 	%r7, %r2, 2;
	mov.u32 	%r8, %tid.x;
	setp.ge.s32 	%p11, %r8, %r7;
	@%p11 bra 	$L__BB13_11;
	not.b32 	%r193, %r8;
	add.s32 	%r9, %r7, %r193;
	and.b32  	%r194, %r9, 384;
	setp.eq.s32 	%p12, %r194, 384;
	mov.u32 	%r289, %r8;
	@%p12 bra 	$L__BB13_8;
	shr.u32 	%r195, %r9, 7;
	add.s32 	%r196, %r195, 1;
	and.b32  	%r197, %r196, 3;
	mul.wide.u32 	%rd49, %r8, 16;
	mul.wide.s32 	%rd50, %r6, 4;
	add.s64 	%rd51, %rd49, %rd50;
	add.s64 	%rd97, %rd3, %rd51;
	shl.b32 	%r198, %r8, 4;
	mov.u32 	%r199, shraw;
	add.s32 	%r286, %r199, %r198;
	neg.s32 	%r285, %r197;
	shl.b32 	%r200, %r196, 7;
	and.b32  	%r201, %r200, 384;
	add.s32 	%r289, %r8, %r201;
$L__BB13_7:
	.pragma "nounroll";
	ld.global.v4.f32 	{%f42, %f43, %f44, %f45}, [%rd97];
	st.shared.v4.f32 	[%r286], {%f42, %f43, %f44, %f45};
	add.s64 	%rd97, %rd97, 2048;
	add.s32 	%r286, %r286, 2048;
	add.s32 	%r285, %r285, 1;
	setp.ne.s32 	%p13, %r285, 0;
	@%p13 bra 	$L__BB13_7;
$L__BB13_8:
	setp.lt.u32 	%p14, %r9, 384;
	@%p14 bra 	$L__BB13_11;
	shl.b32 	%r202, %r289, 4;
	mov.u32 	%r203, shraw;
	add.s32 	%r204, %r202, %r203;
	add.s32 	%r288, %r204, 4096;
	mul.wide.u32 	%rd52, %r289, 16;
	mul.wide.s32 	%rd53, %r6, 4;
	add.s64 	%rd54, %rd52, %rd53;
	add.s64 	%rd55, %rd54, %rd3;
	add.s64 	%rd98, %rd55, 4096;
$L__BB13_10:
	ld.global.v4.f32 	{%f46, %f47, %f48, %f49}, [%rd98+-4096];
	st.shared.v4.f32 	[%r288+-4096], {%f46, %f47, %f48, %f49};
	ld.global.v4.f32 	{%f50, %f51, %f52, %f53}, [%rd98+-2048];
	st.shared.v4.f32 	[%r288+-2048], {%f50, %f51, %f52, %f53};
	ld.global.v4.f32 	{%f54, %f55, %f56, %f57}, [%rd98];
	st.shared.v4.f32 	[%r288], {%f54, %f55, %f56, %f57};
	ld.global.v4.f32 	{%f58, %f59, %f60, %f61}, [%rd98+2048];
	st.shared.v4.f32 	[%r288+2048], {%f58, %f59, %f60, %f61};
	add.s32 	%r289, %r289, 512;
	add.s32 	%r288, %r288, 8192;
	add.s64 	%rd98, %rd98, 8192;
	setp.lt.s32 	%p15, %r289, %r7;
	@%p15 bra 	$L__BB13_10;
$L__BB13_11:
	setp.ne.s32 	%p16, %r8, 0;
	and.b32  	%r23, %r2, 3;
	setp.eq.s32 	%p17, %r23, 0;
	or.pred  	%p18, %p16, %p17;
	@%p18 bra 	$L__BB13_21;
	and.b32  	%r290, %r2, -4;
	neg.s32 	%r292, %r23;
	and.b32  	%r206, %r178, -16;
	mov.u32 	%r207, shraw;
	add.s32 	%r291, %r207, %r206;
	mul.wide.s32 	%rd56, %r6, 4;
	add.s64 	%rd11, %rd3, %rd56;
$L__BB13_13:
	mul.wide.s32 	%rd57, %r290, 4;
	add.s64 	%rd58, %rd11, %rd57;
	ld.global.f32 	%f62, [%rd58];
	st.shared.f32 	[%r291], %f62;
	add.s32 	%r292, %r292, 1;
	setp.eq.s32 	%p19, %r292, 0;
	add.s32 	%r291, %r291, 4;
	add.s32 	%r290, %r290, 1;
	@%p19 bra 	$L__BB13_21;
	bra.uni 	$L__BB13_13;
$L__BB13_14:
	mov.u32 	%r297, %tid.x;
	setp.ge.s32 	%p6, %r297, %r2;
	@%p6 bra 	$L__BB13_21;
	not.b32 	%r181, %r297;
	add.s32 	%r34, %r2, %r181;
	and.b32  	%r182, %r34, 384;
	setp.eq.s32 	%p7, %r182, 384;
	@%p7 bra 	$L__BB13_18;
	shr.u32 	%r183, %r34, 7;
	add.s32 	%r184, %r183, 1;
	and.b32  	%r185, %r184, 3;
	shl.b32 	%r186, %r297, 2;
	mov.u32 	%r187, shraw;
	add.s32 	%r294, %r187, %r186;
	mul.wide.s32 	%rd42, %r6, 4;
	mul.wide.u32 	%rd43, %r297, 4;
	add.s64 	%rd44, %rd42, %rd43;
	add.s64 	%rd99, %rd3, %rd44;
	neg.s32 	%r293, %r185;
	shl.b32 	%r188, %r184, 7;
	and.b32  	%r189, %r188, 384;
	add.s32 	%r297, %r297, %r189;
$L__BB13_17:
	.pragma "nounroll";
	ld.global.f32 	%f37, [%rd99];
	st.shared.f32 	[%r294], %f37;
	add.s32 	%r294, %r294, 512;
	add.s64 	%rd99, %rd99, 512;
	add.s32 	%r293, %r293, 1;
	setp.ne.s32 	%p8, %r293, 0;
	@%p8 bra 	$L__BB13_17;
$L__BB13_18:
	setp.lt.u32 	%p9, %r34, 384;
	@%p9 bra 	$L__BB13_21;
	mul.wide.s32 	%rd45, %r6, 4;
	mul.wide.u32 	%rd46, %r297, 4;
	add.s64 	%rd47, %rd45, %rd46;
	add.s64 	%rd48, %rd47, %rd3;
	add.s64 	%rd100, %rd48, 1024;
	shl.b32 	%r190, %r297, 2;
	mov.u32 	%r191, shraw;
	add.s32 	%r192, %r190, %r191;
	add.s32 	%r296, %r192, 1024;
$L__BB13_20:
	ld.global.f32 	%f38, [%rd100+-1024];
	st.shared.f32 	[%r296+-1024], %f38;
	ld.global.f32 	%f39, [%rd100+-512];
	st.shared.f32 	[%r296+-512], %f39;
	ld.global.f32 	%f40, [%rd100];
	st.shared.f32 	[%r296], %f40;
	ld.global.f32 	%f41, [%rd100+512];
	st.shared.f32 	[%r296+512], %f41;
	add.s32 	%r297, %r297, 512;
	add.s64 	%rd100, %rd100, 2048;
	add.s32 	%r296, %r296, 2048;
	setp.lt.s32 	%p10, %r297, %r2;
	@%p10 bra 	$L__BB13_20;
$L__BB13_21:
	bar.sync 	0;
	sub.s32 	%r208, %r3, %r2;
	add.s32 	%r48, %r208, 1;
	setp.lt.s32 	%p20, %r48, 0;
	add.s32 	%r209, %r3, 256;
	setp.gt.s32 	%p21, %r209, %r173;
	or.pred  	%p22, %p20, %p21;
	@%p22 bra 	$L__BB13_40;
	shl.b32 	%r225, %r48, 2;
	cvt.u64.u32 	%rd69, %r225;
	add.s64 	%rd70, %rd32, %rd69;
	and.b64  	%rd71, %rd70, 15;
	setp.ne.s64 	%p43, %rd71, 0;
	@%p43 bra 	$L__BB13_33;
	shr.s32 	%r49, %r4, 2;
	mov.u32 	%r50, %tid.x;
	setp.ge.s32 	%p49, %r50, %r49;
	@%p49 bra 	$L__BB13_30;
	not.b32 	%r240, %r50;
	add.s32 	%r51, %r49, %r240;
	and.b32  	%r241, %r51, 384;
	setp.eq.s32 	%p50, %r241, 384;
	mov.u32 	%r302, %r50;
	@%p50 bra 	$L__BB13_27;
	shr.u32 	%r242, %r51, 7;
	add.s32 	%r243, %r242, 1;
	and.b32  	%r244, %r243, 3;
	mul.wide.u32 	%rd79, %r50, 16;
	mul.wide.u32 	%rd80, %r48, 4;
	add.s64 	%rd81, %rd79, %rd80;
	add.s64 	%rd101, %rd2, %rd81;
	shl.b32 	%r245, %r50, 4;
	add.s32 	%r246, %r245, %r5;
	mov.u32 	%r247, shraw;
	add.s32 	%r299, %r247, %r246;
	neg.s32 	%r298, %r244;
	shl.b32 	%r248, %r243, 7;
	and.b32  	%r249, %r248, 384;
	add.s32 	%r302, %r50, %r249;
$L__BB13_26:
	.pragma "nounroll";
	ld.global.v4.f32 	{%f73, %f74, %f75, %f76}, [%rd101];
	st.shared.v4.f32 	[%r299], {%f73, %f74, %f75, %f76};
	add.s64 	%rd101, %rd101, 2048;
	add.s32 	%r299, %r299, 2048;
	add.s32 	%r298, %r298, 1;
	setp.ne.s32 	%p51, %r298, 0;
	@%p51 bra 	$L__BB13_26;
$L__BB13_27:
	setp.lt.u32 	%p52, %r51, 384;
	@%p52 bra 	$L__BB13_30;
	shl.b32 	%r250, %r302, 4;
	add.s32 	%r251, %r250, %r5;
	mov.u32 	%r252, shraw;
	add.s32 	%r253, %r251, %r252;
	add.s32 	%r301, %r253, 4096;
	mul.wide.u32 	%rd82, %r302, 16;
	mul.wide.u32 	%rd83, %r48, 4;
	add.s64 	%rd84, %rd82, %rd83;
	add.s64 	%rd85, %rd84, %rd2;
	add.s64 	%rd102, %rd85, 4096;
$L__BB13_29:
	ld.global.v4.f32 	{%f77, %f78, %f79, %f80}, [%rd102+-4096];
	st.shared.v4.f32 	[%r301+-4096], {%f77, %f78, %f79, %f80};
	ld.global.v4.f32 	{%f81, %f82, %f83, %f84}, [%rd102+-2048];
	st.shared.v4.f32 	[%r301+-2048], {%f81, %f82, %f83, %f84};
	ld.global.v4.f32 	{%f85, %f86, %f87, %f88}, [%rd102];
	st.shared.v4.f32 	[%r301], {%f85, %f86, %f87, %f88};
	ld.global.v4.f32 	{%f89, %f90, %f91, %f92}, [%rd102+2048];
	st.shared.v4.f32 	[%r301+2048], {%f89, %f90, %f91, %f92};
	add.s32 	%r302, %r302, 512;
	add.s32 	%r301, %r301, 8192;
	add.s64 	%rd102, %rd102, 8192;
	setp.lt.s32 	%p53, %r302, %r49;
	@%p53 bra 	$L__BB13_29;
$L__BB13_30:
	setp.ne.s32 	%p54, %r50, 0;
	and.b32  	%r65, %r4, 3;
	setp.eq.s32 	%p55, %r65, 0;
	or.pred  	%p56, %p54, %p55;
	@%p56 bra 	$L__BB13_58;
	and.b32  	%r303, %r4, -4;
	neg.s32 	%r305, %r65;
	shl.b32 	%r254, %r4, 2;
	and.b32  	%r255, %r254, -16;
	add.s32 	%r256, %r255, %r5;
	mov.u32 	%r257, shraw;
	add.s32 	%r304, %r257, %r256;
	mul.wide.u32 	%rd86, %r48, 4;
	add.s64 	%rd24, %rd2, %rd86;
$L__BB13_32:
	mul.wide.s32 	%rd87, %r303, 4;
	add.s64 	%rd88, %rd24, %rd87;
	ld.global.f32 	%f93, [%rd88];
	st.shared.f32 	[%r304], %f93;
	add.s32 	%r305, %r305, 1;
	setp.eq.s32 	%p57, %r305, 0;
	add.s32 	%r304, %r304, 4;
	add.s32 	%r303, %r303, 1;
	@%p57 bra 	$L__BB13_58;
	bra.uni 	$L__BB13_32;
$L__BB13_33:
	mov.u32 	%r310, %tid.x;
	setp.ge.s32 	%p44, %r310, %r4;
	@%p44 bra 	$L__BB13_58;
	sub.s32 	%r226, %r2, %r310;
	add.s32 	%r76, %r226, 254;
	and.b32  	%r227, %r76, 384;
	setp.eq.s32 	%p45, %r227, 384;
	@%p45 bra 	$L__BB13_37;
	shr.u32 	%r228, %r76, 7;
	add.s32 	%r229, %r228, 1;
	and.b32  	%r230, %r229, 3;
	shl.b32 	%r231, %r310, 2;
	add.s32 	%r232, %r5, %r231;
	mov.u32 	%r233, shraw;
	add.s32 	%r307, %r233, %r232;
	mul.wide.u32 	%rd72, %r310, 4;
	mul.wide.u32 	%rd73, %r48, 4;
	add.s64 	%rd74, %rd72, %rd73;
	add.s64 	%rd103, %rd2, %rd74;
	neg.s32 	%r306, %r230;
	shl.b32 	%r234, %r229, 7;
	and.b32  	%r235, %r234, 384;
	add.s32 	%r310, %r310, %r235;
$L__BB13_36:
	.pragma "nounroll";
	ld.global.f32 	%f68, [%rd103];
	st.shared.f32 	[%r307], %f68;
	add.s32 	%r307, %r307, 512;
	add.s64 	%rd103, %rd103, 512;
	add.s32 	%r306, %r306, 1;
	setp.ne.s32 	%p46, %r306, 0;
	@%p46 bra 	$L__BB13_36;
$L__BB13_37:
	setp.lt.u32 	%p47, %r76, 384;
	@%p47 bra 	$L__BB13_58;
	mul.wide.u32 	%rd75, %r310, 4;
	mul.wide.u32 	%rd76, %r48, 4;
	add.s64 	%rd77, %rd75, %rd76;
	add.s64 	%rd78, %rd77, %rd2;
	add.s64 	%rd104, %rd78, 1024;
	shl.b32 	%r236, %r310, 2;
	add.s32 	%r237, %r5, %r236;
	mov.u32 	%r238, shraw;
	add.s32 	%r239, %r237, %r238;
	add.s32 	%r309, %r239, 1024;
$L__BB13_39:
	ld.global.f32 	%f69, [%rd104+-1024];
	st.shared.f32 	[%r309+-1024], %f69;
	ld.global.f32 	%f70, [%rd104+-512];
	st.shared.f32 	[%r309+-512], %f70;
	ld.global.f32 	%f71, [%rd104];
	st.shared.f32 	[%r309], %f71;
	ld.global.f32 	%f72, [%rd104+512];
	st.shared.f32 	[%r309+512], %f72;
	add.s32 	%r310, %r310, 512;
	add.s64 	%rd104, %rd104, 2048;
	add.s32 	%r309, %r309, 2048;
	setp.lt.s32 	%p48, %r310, %r4;
	@%p48 bra 	$L__BB13_39;
	bra.uni 	$L__BB13_58;
$L__BB13_40:
	mov.u32 	%r315, %tid.x;
	setp.ge.s32 	%p23, %r315, %r4;
	@%p23 bra 	$L__BB13_58;
	sub.s32 	%r210, %r2, %r315;
	add.s32 	%r91, %r210, 254;
	and.b32  	%r211, %r91, 384;
	setp.eq.s32 	%p24, %r211, 384;
	@%p24 bra 	$L__BB13_47;
	add.s32 	%r314, %r315, 1;
	shl.b32 	%r212, %r315, 2;
	add.s32 	%r213, %r5, %r212;
	mov.u32 	%r214, shraw;
	add.s32 	%r313, %r214, %r213;
	add.s32 	%r215, %r315, %r3;
	sub.s32 	%r312, %r215, %r2;
	shr.u32 	%r216, %r91, 7;
	add.s32 	%r217, %r216, 1;
	and.b32  	%r218, %r217, 3;
	neg.s32 	%r311, %r218;
$L__BB13_43:
	.pragma "nounroll";
	add.s32 	%r100, %r312, 1;
	setp.lt.s32 	%p25, %r100, 0;
	setp.ge.s32 	%p26, %r100, %r173;
	mov.f32 	%f161, 0f00000000;
	or.pred  	%p27, %p25, %p26;
	@%p27 bra 	$L__BB13_45;
	mul.wide.u32 	%rd59, %r100, 4;
	add.s64 	%rd60, %rd2, %rd59;
	ld.global.f32 	%f161, [%rd60];
$L__BB13_45:
	st.shared.f32 	[%r313], %f161;
	add.s32 	%r314, %r314, 128;
	add.s32 	%r313, %r313, 512;
	add.s32 	%r312, %r312, 128;
	add.s32 	%r311, %r311, 1;
	setp.ne.s32 	%p28, %r311, 0;
	@%p28 bra 	$L__BB13_43;
	add.s32 	%r315, %r314, -1;
$L__BB13_47:
	setp.lt.u32 	%p29, %r91, 384;
	@%p29 bra 	$L__BB13_58;
	add.s32 	%r318, %r315, 257;
	add.s32 	%r219, %r315, %r3;
	sub.s32 	%r317, %r219, %r2;
	shl.b32 	%r220, %r315, 2;
	add.s32 	%r221, %r5, %r220;
	mov.u32 	%r222, shraw;
	add.s32 	%r223, %r221, %r222;
	add.s32 	%r316, %r223, 1024;
$L__BB13_49:
	add.s32 	%r113, %r317, 1;
	setp.lt.s32 	%p30, %r113, 0;
	setp.ge.s32 	%p31, %r113, %r173;
	mov.f32 	%f162, 0f00000000;
	or.pred  	%p32, %p30, %p31;
	@%p32 bra 	$L__BB13_51;
	mul.wide.u32 	%rd61, %r113, 4;
	add.s64 	%rd62, %rd2, %rd61;
	ld.global.f32 	%f162, [%rd62];
$L__BB13_51:
	st.shared.f32 	[%r316+-1024], %f162;
	add.s32 	%r114, %r317, 129;
	setp.lt.s32 	%p33, %r114, 0;
	setp.ge.s32 	%p34, %r114, %r173;
	mov.f32 	%f163, 0f00000000;
	or.pred  	%p35, %p33, %p34;
	@%p35 bra 	$L__BB13_53;
	mul.wide.u32 	%rd63, %r114, 4;
	add.s64 	%rd64, %rd2, %rd63;
	ld.global.f32 	%f163, [%rd64];
$L__BB13_53:
	st.shared.f32 	[%r316+-512], %f163;
	add.s32 	%r115, %r317, 257;
	setp.lt.s32 	%p36, %r115, 0;
	setp.ge.s32 	%p37, %r115, %r173;
	mov.f32 	%f164, 0f00000000;
	or.pred  	%p38, %p36, %p37;
	@%p38 bra 	$L__BB13_55;
	mul.wide.u32 	%rd65, %r115, 4;
	add.s64 	%rd66, %rd2, %rd65;
	ld.global.f32 	%f164, [%rd66];
$L__BB13_55:
	st.shared.f32 	[%r316], %f164;
	add.s32 	%r116, %r317, 385;
	setp.lt.s32 	%p39, %r116, 0;
	setp.ge.s32 	%p40, %r116, %r173;
	mov.f32 	%f165, 0f00000000;
	or.pred  	%p41, %p39, %p40;
	@%p41 bra 	$L__BB13_57;
	mul.wide.u32 	%rd67, %r116, 4;
	add.s64 	%rd68, %rd2, %rd67;
	ld.global.f32 	%f165, [%rd68];
$L__BB13_57:
	st.shared.f32 	[%r316+512], %f165;
	add.s32 	%r117, %r318, 512;
	add.s32 	%r224, %r318, 255;
	add.s32 	%r317, %r317, 512;
	add.s32 	%r316, %r316, 2048;
	setp.lt.s32 	%p42, %r224, %r4;
	mov.u32 	%r318, %r117;
	@%p42 bra 	$L__BB13_49;
$L__BB13_58:
	bar.sync 	0;
	mov.u32 	%r120, %tid.x;
	shl.b32 	%r258, %r120, 1;
	add.s32 	%r121, %r3, %r258;
	setp.ge.s32 	%p58, %r121, %r173;
	@%p58 bra 	$L__BB13_85;
	add.s32 	%r259, %r175, %r2;
	add.s32 	%r122, %r259, -1;
	setp.lt.s32 	%p59, %r121, %r122;
	add.s32 	%r123, %r121, 1;
	setp.lt.s32 	%p60, %r123, %r173;
	setp.ge.s32 	%p61, %r123, %r122;
	and.pred  	%p1, %p60, %p61;
	not.pred 	%p63, %p1;
	or.pred  	%p64, %p59, %p63;
	mov.f32 	%f157, 0f00000000;
	mov.f32 	%f159, 0f00000000;
	@%p64 bra 	$L__BB13_67;
	setp.lt.s32 	%p77, %r2, 1;
	mov.f32 	%f182, %f157;
	mov.f32 	%f183, %f159;
	@%p77 bra 	$L__BB13_83;
	and.b32  	%r124, %r2, 3;
	setp.lt.u32 	%p78, %r2, 4;
	mov.f32 	%f183, 0f00000000;
	mov.b32 	%r325, 0;
	mov.f32 	%f182, %f183;
	@%p78 bra 	$L__BB13_64;
	and.b32  	%r325, %r2, 2147483644;
	neg.s32 	%r320, %r325;
	shl.b32 	%r279, %r120, 3;
	add.s32 	%r127, %r5, %r279;
	mov.f32 	%f183, 0f00000000;
	mov.u32 	%r319, shraw;
$L__BB13_63:
	.pragma "nounroll";
	ld.shared.v4.f32 	{%f139, %f140, %f141, %f142}, [%r319];
	add.s32 	%r280, %r319, %r127;
	ld.shared.v2.f32 	{%f143, %f144}, [%r280];
	fma.rn.f32 	%f145, %f143, %f139, %f182;
	fma.rn.f32 	%f146, %f144, %f139, %f183;
	fma.rn.f32 	%f147, %f144, %f140, %f145;
	ld.shared.v2.f32 	{%f148, %f149}, [%r280+8];
	fma.rn.f32 	%f150, %f148, %f140, %f146;
	fma.rn.f32 	%f151, %f148, %f141, %f147;
	fma.rn.f32 	%f152, %f149, %f141, %f150;
	fma.rn.f32 	%f182, %f149, %f142, %f151;
	ld.shared.f32 	%f153, [%r280+16];
	fma.rn.f32 	%f183, %f153, %f142, %f152;
	add.s32 	%r320, %r320, 4;
	add.s32 	%r319, %r319, 16;
	setp.eq.s32 	%p79, %r320, 0;
	@%p79 bra 	$L__BB13_64;
	bra.uni 	$L__BB13_63;
$L__BB13_64:
	setp.eq.s32 	%p80, %r124, 0;
	@%p80 bra 	$L__BB13_83;
	shl.b32 	%r281, %r120, 3;
	add.s32 	%r149, %r5, %r281;
	shl.b32 	%r282, %r325, 2;
	mov.u32 	%r283, shraw;
	add.s32 	%r327, %r283, %r282;
	neg.s32 	%r326, %r124;
$L__BB13_66:
	.pragma "nounroll";
	ld.shared.f32 	%f154, [%r327];
	add.s32 	%r284, %r327, %r149;
	ld.shared.f32 	%f155, [%r284];
	fma.rn.f32 	%f182, %f155, %f154, %f182;
	ld.shared.f32 	%f156, [%r284+4];
	fma.rn.f32 	%f183, %f156, %f154, %f183;
	add.s32 	%r327, %r327, 4;
	add.s32 	%r326, %r326, 1;
	setp.eq.s32 	%p81, %r326, 0;
	@%p81 bra 	$L__BB13_83;
	bra.uni 	$L__BB13_66;
$L__BB13_67:
	setp.lt.s32 	%p65, %r121, %r122;
	mov.f32 	%f182, 0f7FC00000;
	mov.f32 	%f183, 0f7FC00000;
	@%p65 bra 	$L__BB13_75;
	setp.lt.s32 	%p72, %r2, 1;
	mov.f32 	%f182, %f157;
	@%p72 bra 	$L__BB13_83;
	and.b32  	%r132, %r2, 3;
	setp.lt.u32 	%p73, %r2, 4;
	mov.f32 	%f182, 0f00000000;
	mov.b32 	%r328, 0;
	@%p73 bra 	$L__BB13_72;
	and.b32  	%r328, %r2, 2147483644;
	neg.s32 	%r322, %r328;
	shl.b32 	%r271, %r120, 3;
	add.s32 	%r135, %r5, %r271;
	mov.f32 	%f182, 0f00000000;
	mov.u32 	%r321, shraw;
$L__BB13_71:
	.pragma "nounroll";
	add.s32 	%r272, %r321, %r135;
	ld.shared.v2.f32 	{%f120, %f121}, [%r272];
	ld.shared.v4.f32 	{%f122, %f123, %f124, %f125}, [%r321];
	fma.rn.f32 	%f126, %f120, %f122, %f182;
	fma.rn.f32 	%f127, %f121, %f123, %f126;
	ld.shared.v2.f32 	{%f128, %f129}, [%r272+8];
	fma.rn.f32 	%f130, %f128, %f124, %f127;
	fma.rn.f32 	%f182, %f129, %f125, %f130;
	add.s32 	%r322, %r322, 4;
	add.s32 	%r321, %r321, 16;
	setp.eq.s32 	%p74, %r322, 0;
	@%p74 bra 	$L__BB13_72;
	bra.uni 	$L__BB13_71;
$L__BB13_72:
	setp.eq.s32 	%p75, %r132, 0;
	@%p75 bra 	$L__BB13_83;
	shl.b32 	%r273, %r328, 2;
	mov.u32 	%r274, shraw;
	add.s32 	%r330, %r274, %r273;
	shl.b32 	%r275, %r120, 3;
	add.s32 	%r158, %r5, %r275;
	neg.s32 	%r329, %r132;
$L__BB13_74:
	.pragma "nounroll";
	add.s32 	%r276, %r330, %r158;
	ld.shared.f32 	%f133, [%r276];
	ld.shared.f32 	%f134, [%r330];
	fma.rn.f32 	%f182, %f133, %f134, %f182;
	add.s32 	%r330, %r330, 4;
	add.s32 	%r329, %r329, 1;
	setp.eq.s32 	%p76, %r329, 0;
	@%p76 bra 	$L__BB13_83;
	bra.uni 	$L__BB13_74;
$L__BB13_75:
	@%p63 bra 	$L__BB13_83;
	setp.lt.s32 	%p67, %r2, 1;
	mov.f32 	%f183, %f159;
	@%p67 bra 	$L__BB13_83;
	and.b32  	%r140, %r2, 3;
	setp.lt.u32 	%p68, %r2, 4;
	mov.f32 	%f183, 0f00000000;
	mov.b32 	%r331, 0;
	@%p68 bra 	$L__BB13_80;
	and.b32  	%r331, %r2, 2147483644;
	neg.s32 	%r324, %r331;
	shl.b32 	%r262, %r120, 3;
	add.s32 	%r143, %r5, %r262;
	mov.f32 	%f183, 0f00000000;
	mov.u32 	%r323, shraw;
$L__BB13_79:
	.pragma "nounroll";
	add.s32 	%r263, %r323, %r143;
	ld.shared.f32 	%f100, [%r263+4];
	ld.shared.v4.f32 	{%f101, %f102, %f103, %f104}, [%r323];
	fma.rn.f32 	%f105, %f100, %f101, %f183;
	ld.shared.v2.f32 	{%f106, %f107}, [%r263+8];
	fma.rn.f32 	%f108, %f106, %f102, %f105;
	fma.rn.f32 	%f109, %f107, %f103, %f108;
	ld.shared.f32 	%f110, [%r263+16];
	fma.rn.f32 	%f183, %f110, %f104, %f109;
	add.s32 	%r324, %r324, 4;
	add.s32 	%r323, %r323, 16;
	setp.eq.s32 	%p69, %r324, 0;
	@%p69 bra 	$L__BB13_80;
	bra.uni 	$L__BB13_79;
$L__BB13_80:
	setp.eq.s32 	%p70, %r140, 0;
	@%p70 bra 	$L__BB13_83;
	shl.b32 	%r264, %r120, 3;
	add.s32 	%r265, %r5, %r264;
	add.s32 	%r165, %r265, 4;
	shl.b32 	%r266, %r331, 2;
	mov.u32 	%r267, shraw;
	add.s32 	%r333, %r267, %r266;
	neg.s32 	%r332, %r140;
$L__BB13_82:
	.pragma "nounroll";
	add.s32 	%r268, %r333, %r165;
	ld.shared.f32 	%f113, [%r268];
	ld.shared.f32 	%f114, [%r333];
	fma.rn.f32 	%f183, %f113, %f114, %f183;
	add.s32 	%r333, %r333, 4;
	add.s32 	%r332, %r332, 1;
	setp.ne.s32 	%p71, %r332, 0;
	@%p71 bra 	$L__BB13_82;
$L__BB13_83:
	setp.ge.s32 	%p82, %r123, %r173;
	cvt.s64.s32 	%rd89, %r121;
	cvt.u64.u32 	%rd31, %r174;
	mad.lo.s64 	%rd90, %rd31, %rd89, %rd4;
	shl.b64 	%rd91, %rd90, 2;
	add.s64 	%rd92, %rd1, %rd91;
	st.global.f32 	[%rd92], %f182;
	@%p82 bra 	$L__BB13_85;
	cvt.s64.s32 	%rd93, %r123;
	mad.lo.s64 	%rd94, %rd31, %rd93, %rd4;
	shl.b64 	%rd95, %rd94, 2;
	add.s64 	%rd96, %rd1, %rd95;
	st.global.f32 	[%rd96], %f183;
$L__BB13_85:
	ret;

}
	// .globl	alma_batch_tiled_f32_2x_tile512_tm
.visible .entry alma_batch_tiled_f32_2x_tile512_tm(
	.param .u64 .ptr .align 1 alma_batch_tiled_f32_2x_tile512_tm_param_0,
	.param .u64 .ptr .align 1 alma_batch_tiled_f32_2x_tile512_tm_param_1,
	.param .u64 .ptr .align 1 alma_batch_tiled_f32_2x_tile512_tm_param_2,
	.param .u64 .ptr .align 1 alma_batch_tiled_f32_2x_tile512_tm_param_3,
	.param .u32 alma_batch_tiled_f32_2x_tile512_tm_param_4,
	.param .u32 alma_batch_tiled_f32_2x_tile512_tm_param_5,
	.param .u32 alma_batch_tiled_f32_2x_tile512_tm_param_6,
	.param .u32 alma_batch_tiled_f32_2x_tile512_tm_param_7,
	.param .u64 .ptr .align 1 alma_batch_tiled_f32_2x_tile512_tm_param_8
)
{
	.reg .pred 	%p<83>;
	.reg .b32 	%r<334>;
	.reg .b32 	%f<184>;
	.reg .b64 	%rd<105>;

	ld.param.u64 	%rd32, [alma_batch_tiled_f32_2x_tile512_tm_param_0];
	ld.param.u64 	%rd33, [alma_batch_tiled_f32_2x_tile512_tm_param_1];
	ld.param.u64 	%rd34, [alma_batch_tiled_f32_2x_tile512_tm_param_2];
	ld.param.u32 	%r172, [alma_batch_tiled_f32_2x_tile512_tm_param_4];
	ld.param.u32 	%r173, [alma_batch_tiled_f32_2x_tile512_tm_param_5];
	ld.param.u32 	%r174, [alma_batch_tiled_f32_2x_tile512_tm_param_6];
	ld.param.u32 	%r175, [alma_batch_tiled_f32_2x_tile512_tm_param_7];
	ld.param.u64 	%rd35, [alma_batch_tiled_f32_2x_tile512_tm_param_8];
	cvta.to.global.u64 	%rd1, %rd35;
	cvta.to.global.u64 	%rd2, %rd32;
	cvta.to.global.u64 	%rd3, %rd33;
	mov.u32 	%r176, %ntid.x;
	setp.ne.s32 	%p2, %r176, 256;
	@%p2 bra 	$L__BB14_85;
	mov.u32 	%r1, %ctaid.y;
	setp.ge.s32 	%p3, %r1, %r174;
	@%p3 bra 	$L__BB14_85;
	cvt.u64.u32 	%rd4, %r1;
	cvta.to.global.u64 	%rd36, %rd34;
	mul.wide.u32 	%rd37, %r1, 4;
	add.s64 	%rd38, %rd36, %rd37;
	ld.global.nc.u32 	%r2, [%rd38];
	mov.u32 	%r177, %ctaid.x;
	shl.b32 	%r3, %r177, 9;
	setp.ge.s32 	%p4, %r3, %r173;
	@%p4 bra 	$L__BB14_85;
	add.s32 	%r4, %r2, 511;
	shl.b32 	%r178, %r2, 2;
	add.s32 	%r179, %r178, 15;
	and.b32  	%r5, %r179, -16;
	mul.lo.s32 	%r6, %r172, %r1;
	shl.b32 	%r180, %r6, 2;
	cvt.u64.u32 	%rd39, %r180;
	add.s64 	%rd40, %rd33, %rd39;
	and.b64  	%rd41, %rd40, 15;
	setp.ne.s64 	%p5, %rd41, 0;
	@%p5 bra 	$L__BB14_14;
	shr.s32 	%r7, %r2, 2;
	mov.u32 	%r8, %tid.x;
	setp.ge.s32 	%p11, %r8, %r7;
	@%p11 bra 	$L__BB14_11;
	not.b32 	%r193, %r8;
	add.s32 	%r9, %r7, %r193;
	and.b32  	%r194, %r9, 768;
	setp.eq.s32 	%p12, %r194, 768;
	mov.u32 	%r289, %r8;
	@%p12 bra 	$L__BB14_8;
	shr.u32 	%r195, %r9, 8;
	add.s32 	%r196, %r195, 1;
	and.b32  	%r197, %r196, 3;
	mul.wide.u32 	%rd49, %r8, 16;
	mul.wide.s32 	%rd50, %r6, 4;
	add.s64 	%rd51, %rd49, %rd50;
	add.s64 	%rd97, %rd3, %rd51;
	shl.b32 	%r198, %r8, 4;
	mov.u32 	%r199, shraw;
	add.s32 	%r286, %r199, %r198;
	neg.s32 	%r285, %r197;
	shl.b32 	%r200, %r196, 8;
	and.b32  	%r201, %r200, 768;
	add.s32 	%r289, %r8, %r201;
$L__BB14_7:
	.pragma "nounroll";
	ld.global.v4.f32 	{%f42, %f43, %f44, %f45}, [%rd97];
	st.shared.v4.f32 	[%r286], {%f42, %f43, %f44, %f45};
	add.s64 	%rd97, %rd97, 4096;
	add.s32 	%r286, %r286, 4096;
	add.s32 	%r285, %r285, 1;
	setp.ne.s32 	%p13, %r285, 0;
	@%p13 bra 	$L__BB14_7;
$L__BB14_8:
	setp.lt.u32 	%p14, %r9, 768;
	@%p14 bra 	$L__BB14_11;
	shl.b32 	%r202, %r289, 4;
	mov.u32 	%r203, shraw;
	add.s32 	%r204, %r202, %r203;
	add.s32 	%r288, %r204, 8192;
	mul.wide.u32 	%rd52, %r289, 16;
	mul.wide.s32 	%rd53, %r6, 4;
	add.s64 	%rd54, %rd52, %rd53;
	add.s64 	%rd55, %rd54, %rd3;
	add.s64 	%rd98, %rd55, 8192;
$L__BB14_10:
	ld.global.v4.f32 	{%f46, %f47, %f48, %f49}, [%rd98+-8192];
	st.shared.v4.f32 	[%r288+-8192], {%f46, %f47, %f48, %f49};
	ld.global.v4.f32 	{%f50, %f51, %f52, %f53}, [%rd98+-4096];
	st.shared.v4.f32 	[%r288+-4096], {%f50, %f51, %f52, %f53};
	ld.global.v4.f32 	{%f54, %f55, %f56, %f57}, [%rd98];
	st.shared.v4.f32 	[%r288], {%f54, %f55, %f56, %f57};
	ld.global.v4.f32 	{%f58, %f59, %f60, %f61}, [%rd98+4096];
	st.shared.v4.f32 	[%r288+4096], {%f58, %f59, %f60, %f61};
	add.s32 	%r289, %r289, 1024;
	add.s32 	%r288, %r288, 16384;
	add.s64 	%rd98, %rd98, 16384;
	setp.lt.s32 	%p15, %r289, %r7;
	@%p15 bra 	$L__BB14_10;
$L__BB14_11:
	setp.ne.s32 	%p16, %r8, 0;
	and.b32  	%r23, %r2, 3;
	setp.eq.s32 	%p17, %r23, 0;
	or.pred  	%p18, %p16, %p17;
	@%p18 bra 	$L__BB14_21;
	and.b32  	%r290, %r2, -4;
	neg.s32 	%r292, %r23;
	and.b32  	%r206, %r178, -16;
	mov.u32 	%r207, shraw;
	add.s32 	%r291, %r207, %r206;
	mul.wide.s32 	%rd56, %r6, 4;
	add.s64 	%rd11, %rd3, %rd56;
$L__BB14_13:
	mul.wide.s32 	%rd57, %r290, 4;
	add.s64 	%rd58, %rd11, %rd57;
	ld.global.f32 	%f62, [%rd58];
	st.shared.f32 	[%r291], %f62;
	add.s32 	%r292, %r292, 1;
	setp.eq.s32 	%p19, %r292, 0;
	add.s32 	%r291, %r291, 4;
	add.s32 	%r290, %r290, 1;
	@%p19 bra 	$L__BB14_21;
	bra.uni 	$L__BB14_13;
$L__BB14_14:
	mov.u32 	%r297, %tid.x;
	setp.ge.s32 	%p6, %r297, %r2;
	@%p6 bra 	$L__BB14_21;
	not.b32 	%r181, %r297;
	add.s32 	%r34, %r2, %r181;
	and.b32  	%r182, %r34, 768;
	setp.eq.s32 	%p7, %r182, 768;
	@%p7 bra 	$L__BB14_18;
	shr.u32 	%r183, %r34, 8;
	add.s32 	%r184, %r183, 1;
	and.b32  	%r185, %r184, 3;
	shl.b32 	%r186, %r297, 2;
	mov.u32 	%r187, shraw;
	add.s32 	%r294, %r187, %r186;
	mul.wide.s32 	%rd42, %r6, 4;
	mul.wide.u32 	%rd43, %r297, 4;
	add.s64 	%rd44, %rd42, %rd43;
	add.s64 	%rd99, %rd3, %rd44;
	neg.s32 	%r293, %r185;
	shl.b32 	%r188, %r184, 8;
	and.b32  	%r189, %r188, 768;
	add.s32 	%r297, %r297, %r189;
$L__BB14_17:
	.pragma "nounroll";
	ld.global.f32 	%f37, [%rd99];
	st.shared.f32 	[%r294], %f37;
	add.s32 	%r294, %r294, 1024;
	add.s64 	%rd99, %rd99, 1024;
	add.s32 	%r293, %r293, 1;
	setp.ne.s32 	%p8, %r293, 0;
	@%p8 bra 	$L__BB14_17;
$L__BB14_18:
	setp.lt.u32 	%p9, %r34, 768;
	@%p9 bra 	$L__BB14_21;
	mul.wide.s32 	%rd45, %r6, 4;
	mul.wide.u32 	%rd46, %r297, 4;
	add.s64 	%rd47, %rd45, %rd46;
	add.s64 	%rd48, %rd47, %rd3;
	add.s64 	%rd100, %rd48, 2048;
	shl.b32 	%r190, %r297, 2;
	mov.u32 	%r191, shraw;
	add.s32 	%r192, %r190, %r191;
	add.s32 	%r296, %r192, 2048;
$L__BB14_20:
	ld.global.f32 	%f38, [%rd100+-2048];
	st.shared.f32 	[%r296+-2048], %f38;
	ld.global.f32 	%f39, [%rd100+-1024];
	st.shared.f32 	[%r296+-1024], %f39;
	ld.global.f32 	%f40, [%rd100];
	st.shared.f32 	[%r296], %f40;
	ld.global.f32 	%f41, [%rd100+1024];
	st.shared.f32 	[%r296+1024], %f41;
	add.s32 	%r297, %r297, 1024;
	add.s64 	%rd100, %rd100, 4096;
	add.s32 	%r296, %r296, 4096;
	setp.lt.s32 	%p10, %r297, %r2;
	@%p10 bra 	$L__BB14_20;
$L__BB14_21:
	bar.sync 	0;
	sub.s32 	%r208, %r3, %r2;
	add.s32 	%r48, %r208, 1;
	setp.lt.s32 	%p20, %r48, 0;
	add.s32 	%r209, %r3, 512;
	setp.gt.s32 	%p21, %r209, %r173;
	or.pred  	%p22, %p20, %p21;
	@%p22 bra 	$L__BB14_40;
	shl.b32 	%r225, %r48, 2;
	cvt.u64.u32 	%rd69, %r225;
	add.s64 	%rd70, %rd32, %rd69;
	and.b64  	%rd71, %rd70, 15;
	setp.ne.s64 	%p43, %rd71, 0;
	@%p43 bra 	$L__BB14_33;
	shr.s32 	%r49, %r4, 2;
	mov.u32 	%r50, %tid.x;
	setp.ge.s32 	%p49, %r50, %r49;
	@%p49 bra 	$L__BB14_30;
	not.b32 	%r240, %r50;
	add.s32 	%r51, %r49, %r240;
	and.b32  	%r241, %r51, 768;
	setp.eq.s32 	%p50, %r241, 768;
	mov.u32 	%r302, %r50;
	@%p50 bra 	$L__BB14_27;
	shr.u32 	%r242, %r51, 8;
	add.s32 	%r243, %r242, 1;
	and.b32  	%r244, %r243, 3;
	mul.wide.u32 	%rd79, %r50, 16;
	mul.wide.u32 	%rd80, %r48, 4;
	add.s64 	%rd81, %rd79, %rd80;
	add.s64 	%rd101, %rd2, %rd81;
	shl.b32 	%r245, %r50, 4;
	add.s32 	%r246, %r245, %r5;
	mov.u32 	%r247, shraw;
	add.s32 	%r299, %r247, %r246;
	neg.s32 	%r298, %r244;
	shl.b32 	%r248, %r243, 8;
	and.b32  	%r249, %r248, 768;
	add.s32 	%r302, %r50, %r249;
$L__BB14_26:
	.pragma "nounroll";
	ld.global.v4.f32 	{%f73, %f74, %f75, %f76}, [%rd101];
	st.shared.v4.f32 	[%r299], {%f73, %f74, %f75, %f76};
	add.s64 	%rd101, %rd101, 4096;
	add.s32 	%r299, %r299, 4096;
	add.s32 	%r298, %r298, 1;
	setp.ne.s32 	%p51, %r298, 0;
	@%p51 bra 	$L__BB14_26;
$L__BB14_27:
	setp.lt.u32 	%p52, %r51, 768;
	@%p52 bra 	$L__BB14_30;
	shl.b32 	%r250, %r302, 4;
	add.s32 	%r251, %r250, %r5;
	mov.u32 	%r252, shraw;
	add.s32 	%r253, %r251, %r252;
	add.s32 	%r301, %r253, 8192;
	mul.wide.u32 	%rd82, %r302, 16;
	mul.wide.u32 	%rd83, %r48, 4;
	add.s64 	%rd84, %rd82, %rd83;
	add.s64 	%rd85, %rd84, %rd2;
	add.s64 	%rd102, %rd85, 8192;
$L__BB14_29:
	ld.global.v4.f32 	{%f77, %f78, %f79, %f80}, [%rd102+-8192];
	st.shared.v4.f32 	[%r301+-8192], {%f77, %f78, %f79, %f80};
	ld.global.v4.f32 	{%f81, %f82, %f83, %f84}, [%rd102+-4096];
	st.shared.v4.f32 	[%r301+-4096], {%f81, %f82, %f83, %f84};
	ld.global.v4.f32 	{%f85, %f86, %f87, %f88}, [%rd102];
	st.shared.v4.f32 	[%r301], {%f85, %f86, %f87, %f88};
	ld.global.v4.f32 	{%f89, %f90, %f91, %f92}, [%rd102+4096];
	st.shared.v4.f32 	[%r301+4096], {%f89, %f90, %f91, %f92};
	add.s32 	%r302, %r302, 1024;
	add.s32 	%r301, %r301, 16384;
	add.s64 	%rd102, %rd102, 16384;
	setp.lt.s32 	%p53, %r302, %r49;
	@%p53 bra 	$L__BB14_29;
$L__BB14_30:
	setp.ne.s32 	%p54, %r50, 0;
	and.b32  	%r65, %r4, 3;
	setp.eq.s32 	%p55, %r65, 0;
	or.pred  	%p56, %p54, %p55;
	@%p56 bra 	$L__BB14_58;
	and.b32  	%r303, %r4, -4;
	neg.s32 	%r305, %r65;
	shl.b32 	%r254, %r4, 2;
	and.b32  	%r255, %r254, -16;
	add.s32 	%r256, %r255, %r5;
	mov.u32 	%r257, shraw;
	add.s32 	%r304, %r257, %r256;
	mul.wide.u32 	%rd86, %r48, 4;
	add.s64 	%rd24, %rd2, %rd86;
$L__BB14_32:
	mul.wide.s32 	%rd87, %r303, 4;
	add.s64 	%rd88, %rd24, %rd87;
	ld.global.f32 	%f93, [%rd88];
	st.shared.f32 	[%r304], %f93;
	add.s32 	%r305, %r305, 1;
	setp.eq.s32 	%p57, %r305, 0;
	add.s32 	%r304, %r304, 4;
	add.s32 	%r303, %r303, 1;
	@%p57 bra 	$L__BB14_58;
	bra.uni 	$L__BB14_32;
$L__BB14_33:
	mov.u32 	%r310, %tid.x;
	setp.ge.s32 	%p44, %r310, %r4;
	@%p44 bra 	$L__BB14_58;
	sub.s32 	%r226, %r2, %r310;
	add.s32 	%r76, %r226, 510;
	and.b32  	%r227, %r76, 768;
	setp.eq.s32 	%p45, %r227, 768;
	@%p45 bra 	$L__BB14_37;
	shr.u32 	%r228, %r76, 8;
	add.s32 	%r229, %r228, 1;
	and.b32  	%r230, %r229, 3;
	shl.b32 	%r231, %r310, 2;
	add.s32 	%r232, %r5, %r231;
	mov.u32 	%r233, shraw;
	add.s32 	%r307, %r233, %r232;
	mul.wide.u32 	%rd72, %r310, 4;
	mul.wide.u32 	%rd73, %r48, 4;
	add.s64 	%rd74, %rd72, %rd73;
	add.s64 	%rd103, %rd2, %rd74;
	neg.s32 	%r306, %r230;
	shl.b32 	%r234, %r229, 8;
	and.b32  	%r235, %r234, 768;
	add.s32 	%r310, %r310, %r235;
$L__BB14_36:
	.pragma "nounroll";
	ld.global.f32 	%f68, [%rd103];
	st.shared.f32 	[%r307], %f68;
	add.s32 	%r307, %r307, 1024;
	add.s64 	%rd103, %rd103, 1024;
	add.s32 	%r306, %r306, 1;
	setp.ne.s32 	%p46, %r306, 0;
	@%p46 bra 	$L__BB14_36;
$L__BB14_37:
	setp.lt.u32 	%p47, %r76, 768;
	@%p47 bra 	$L__BB14_58;
	mul.wide.u32 	%rd75, %r310, 4;
	mul.wide.u32 	%rd76, %r48, 4;
	add.s64 	%rd77, %rd75, %rd76;
	add.s64 	%rd78, %rd77, %rd2;
	add.s64 	%rd104, %rd78, 2048;
	shl.b32 	%r236, %r310, 2;
	add.s32 	%r237, %r5, %r236;
	mov.u32 	%r238, shraw;
	add.s32 	%r239, %r237, %r238;
	add.s32 	%r309, %r239, 2048;
$L__BB14_39:
	ld.global.f32 	%f69, [%rd104+-2048];
	st.shared.f32 	[%r309+-2048], %f69;
	ld.global.f32 	%f70, [%rd104+-1024];
	st.shared.f32 	[%r309+-1024], %f70;
	ld.global.f32 	%f71, [%rd104];
	st.shared.f32 	[%r309], %f71;
	ld.global.f32 	%f72, [%rd104+1024];
	st.shared.f32 	[%r309+1024], %f72;
	add.s32 	%r310, %r310, 1024;
	add.s64 	%rd104, %rd104, 4096;
	add.s32 	%r309, %r309, 4096;
	setp.lt.s32 	%p48, %r310, %r4;
	@%p48 bra 	$L__BB14_39;
	bra.uni 	$L__BB14_58;
$L__BB14_40:
	mov.u32 	%r315, %tid.x;
	setp.ge.s32 	%p23, %r315, %r4;
	@%p23 bra 	$L__BB14_58;
	sub.s32 	%r210, %r2, %r315;
	add.s32 	%r91, %r210, 510;
	and.b32  	%r211, %r91, 768;
	setp.eq.s32 	%p24, %r211, 768;
	@%p24 bra 	$L__BB14_47;
	add.s32 	%r314, %r315, 1;
	shl.b32 	%r212, %r315, 2;
	add.s32 	%r213, %r5, %r212;
	mov.u32 	%r214, shraw;
	add.s32 	%r313, %r214, %r213;
	add.s32 	%r215, %r315, %r3;
	sub.s32 	%r312, %r215, %r2;
	shr.u32 	%r216, %r91, 8;
	add.s32 	%r217, %r216, 1;
	and.b32  	%r218, %r217, 3;
	neg.s32 	%r311, %r218;
$L__BB14_43:
	.pragma "nounroll";
	add.s32 	%r100, %r312, 1;
	setp.lt.s32 	%p25, %r100, 0;
	setp.ge.s32 	%p26, %r100, %r173;
	mov.f32 	%f161, 0f00000000;
	or.pred  	%p27, %p25, %p26;
	@%p27 bra 	$L__BB14_45;
	mul.wide.u32 	%rd59, %r100, 4;
	add.s64 	%rd60, %rd2, %rd59;
	ld.global.f32 	%f161, [%rd60];
$L__BB14_45:
	st.shared.f32 	[%r313], %f161;
	add.s32 	%r314, %r314, 256;
	add.s32 	%r313, %r313, 1024;
	add.s32 	%r312, %r312, 256;
	add.s32 	%r311, %r311, 1;
	setp.ne.s32 	%p28, %r311, 0;
	@%p28 bra 	$L__BB14_43;
	add.s32 	%r315, %r314, -1;
$L__BB14_47:
	setp.lt.u32 	%p29, %r91, 768;
	@%p29 bra 	$L__BB14_58;
	add.s32 	%r318, %r315, 513;
	add.s32 	%r219, %r315, %r3;
	sub.s32 	%r317, %r219, %r2;
	shl.b32 	%r220, %r315, 2;
	add.s32 	%r221, %r5, %r220;
	mov.u32 	%r222, shraw;
	add.s32 	%r223, %r221, %r222;
	add.s32 	%r316, %r223, 2048;
$L__BB14_49:
	add.s32 	%r113, %r317, 1;
	setp.lt.s32 	%p30, %r113, 0;
	setp.ge.s32 	%p31, %r113, %r173;
	mov.f32 	%f162, 0f00000000;
	or.pred  	%p32, %p30, %p31;
	@%p32 bra 	$L__BB14_51;
	mul.wide.u32 	%rd61, %r113, 4;
	add.s64 	%rd62, %rd2, %rd61;
	ld.global.f32 	%f162, [%rd62];
$L__BB14_51:
	st.shared.f32 	[%r316+-2048], %f162;
	add.s32 	%r114, %r317, 257;
	setp.lt.s32 	%p33, %r114, 0;
	setp.ge.s32 	%p34, %r114, %r173;
	mov.f32 	%f163, 0f00000000;
	or.pred  	%p35, %p33, %p34;
	@%p35 bra 	$L__BB14_53;
	mul.wide.u32 	%rd63, %r114, 4;
	add.s64 	%rd64, %rd2, %rd63;
	ld.global.f32 	%f163, [%rd64];
$L__BB14_53:
	st.shared.f32 	[%r316+-1024], %f163;
	add.s32 	%r115, %r317, 513;
	setp.lt.s32 	%p36, %r115, 0;
	setp.ge.s32 	%p37, %r115, %r173;
	mov.f32 	%f164, 0f00000000;
	or.pred  	%p38, %p36, %p37;
	@%p38 bra 	$L__BB14_55;
	mul.wide.u32 	%rd65, %r115, 4;
	add.s64 	%rd66, %rd2, %rd65;
	ld.global.f32 	%f164, [%rd66];
$L__BB14_55:
	st.shared.f32 	[%r316], %f164;
	add.s32 	%r116, %r317, 769;
	setp.lt.s32 	%p39, %r116, 0;
	setp.ge.s32 	%p40, %r116, %r173;
	mov.f32 	%f165, 0f00000000;
	or.pred  	%p41, %p39, %p40;
	@%p41 bra 	$L__BB14_57;
	mul.wide.u32 	%rd67, %r116, 4;
	add.s64 	%rd68, %rd2, %rd67;
	ld.global.f32 	%f165, [%rd68];
$L__BB14_57:
	st.shared.f32 	[%r316+1024], %f165;
	add.s32 	%r117, %r318, 1024;
	add.s32 	%r224, %r318, 511;
	add.s32 	%r317, %r317, 1024;
	add.s32 	%r316, %r316, 4096;
	setp.lt.s32 	%p42, %r224, %r4;
	mov.u32 	%r318, %r117;
	@%p42 bra 	$L__BB14_49;
$L__BB14_58:
	bar.sync 	0;
	mov.u32 	%r120, %tid.x;
	shl.b32 	%r258, %r120, 1;
	add.s32 	%r121, %r3, %r258;
	setp.ge.s32 	%p58, %r121, %r173;
	@%p58 bra 	$L__BB14_85;
	add.s32 	%r259, %r175, %r2;
	add.s32 	%r122, %r259, -1;
	setp.lt.s32 	%p59, %r121, %r122;
	add.s32 	%r123, %r121, 1;
	setp.lt.s32 	%p60, %r123, %r173;
	setp.ge.s32 	%p61, %r123, %r122;
	and.pred  	%p1, %p60, %p61;
	not.pred 	%p63, %p1;
	or.pred  	%p64, %p59, %p63;
	mov.f32 	%f157, 0f00000000;
	mov.f32 	%f159, 0f00000000;
	@%p64 bra 	$L__BB14_67;
	setp.lt.s32 	%p77, %r2, 1;
	mov.f32 	%f182, %f157;
	mov.f32 	%f183, %f159;
	@%p77 bra 	$L__BB14_83;
	and.b32  	%r124, %r2, 3;
	setp.lt.u32 	%p78, %r2, 4;
	mov.f32 	%f183, 0f00000000;
	mov.b32 	%r325, 0;
	mov.f32 	%f182, %f183;
	@%p78 bra 	$L__BB14_64;
	and.b32  	%r325, %r2, 2147483644;
	neg.s32 	%r320, %r325;
	shl.b32 	%r279, %r120, 3;
	add.s32 	%r127, %r5, %r279;
	mov.f32 	%f183, 0f00000000;
	mov.u32 	%r319, shraw;
$L__BB14_63:
	.pragma "nounroll";
	ld.shared.v4.f32 	{%f139, %f140, %f141, %f142}, [%r319];
	add.s32 	%r280, %r319, %r127;
	ld.shared.v2.f32 	{%f143, %f144}, [%r280];
	fma.rn.f32 	%f145, %f143, %f139, %f182;
	fma.rn.f32 	%f146, %f144, %f139, %f183;
	fma.rn.f32 	%f147, %f144, %f140, %f145;
	ld.shared.v2.f32 	{%f148, %f149}, [%r280+8];
	fma.rn.f32 	%f150, %f148, %f140, %f146;
	fma.rn.f32 	%f151, %f148, %f141, %f147;
	fma.rn.f32 	%f152, %f149, %f141, %f150;
	fma.rn.f32 	%f182, %f149, %f142, %f151;
	ld.shared.f32 	%f153, [%r280+16];
	fma.rn.f32 	%f183, %f153, %f142, %f152;
	add.s32 	%r320, %r320, 4;
	add.s32 	%r319, %r319, 16;
	setp.eq.s32 	%p79, %r320, 0;
	@%p79 bra 	$L__BB14_64;
	bra.uni 	$L__BB14_63;
$L__BB14_64:
	setp.eq.s32 	%p80, %r124, 0;
	@%p80 bra 	$L__BB14_83;
	shl.b32 	%r281, %r120, 3;
	add.s32 	%r149, %r5, %r281;
	shl.b32 	%r282, %r325, 2;
	mov.u32 	%r283, shraw;
	add.s32 	%r327, %r283, %r282;
	neg.s32 	%r326, %r124;
$L__BB14_66:
	.pragma "nounroll";
	ld.shared.f32 	%f154, [%r327];
	add.s32 	%r284, %r327, %r149;
	ld.shared.f32 	%f155, [%r284];
	fma.rn.f32 	%f182, %f155, %f154, %f182;
	ld.shared.f32 	%f156, [%r284+4];
	fma.rn.f32 	%f183, %f156, %f154, %f183;
	add.s32 	%r327, %r327, 4;
	add.s32 	%r326, %r326, 1;
	setp.eq.s32 	%p81, %r326, 0;
	@%p81 bra 	$L__BB14_83;
	bra.uni 	$L__BB14_66;
$L__BB14_67:
	setp.lt.s32 	%p65, %r121, %r122;
	mov.f32 	%f182, 0f7FC00000;
	mov.f32 	%f183, 0f7FC00000;
	@%p65 bra 	$L__BB14_75;
	setp.lt.s32 	%p72, %r2, 1;
	mov.f32 	%f182, %f157;
	@%p72 bra 	$L__BB14_83;
	and.b32  	%r132, %r2, 3;
	setp.lt.u32 	%p73, %r2, 4;
	mov.f32 	%f182, 0f00000000;
	mov.b32 	%r328, 0;
	@%p73 bra 	$L__BB14_72;
	and.b32  	%r328, %r2, 2147483644;
	neg.s32 	%r322, %r328;
	shl.b32 	%r271, %r120, 3;
	add.s32 	%r135, %r5, %r271;
	mov.f32 	%f182, 0f00000000;
	mov.u32 	%r321, shraw;
$L__BB14_71:
	.pragma "nounroll";
	add.s32 	%r272, %r321, %r135;
	ld.shared.v2.f32 	{%f120, %f121}, [%r272];
	ld.shared.v4.f32 	{%f122, %f123, %f124, %f125}, [%r321];
	fma.rn.f32 	%f126, %f120, %f122, %f182;
	fma.rn.f32 	%f127, %f121, %f123, %f126;
	ld.shared.v2.f32 	{%f128, %f129}, [%r272+8];
	fma.rn.f32 	%f130, %f128, %f124, %f127;
	fma.rn.f32 	%f182, %f129, %f125, %f130;
	add.s32 	%r322, %r322, 4;
	add.s32 	%r321, %r321, 16;
	setp.eq.s32 	%p74, %r322, 0;
	@%p74 bra 	$L__BB14_72;
	bra.uni 	$L__BB14_71;
$L__BB14_72:
	setp.eq.s32 	%p75, %r132, 0;
	@%p75 bra 	$L__BB14_83;
	shl.b32 	%r273, %r328, 2;
	mov.u32 	%r274, shraw;
	add.s32 	%r330, %r274, %r273;
	shl.b32 	%r275, %r120, 3;
	add.s32 	%r158, %r5, %r275;
	neg.s32 	%r329, %r132;
$L__BB14_74:
	.pragma "nounroll";
	add.s32 	%r276, %r330, %r158;
	ld.shared.f32 	%f133, [%r276];
	ld.shared.f32 	%f134, [%r330];
	fma.rn.f32 	%f182, %f133, %f134, %f182;
	add.s32 	%r330, %r330, 4;
	add.s32 	%r329, %r329, 1;
	setp.eq.s32 	%p76, %r329, 0;
	@%p76 bra 	$L__BB14_83;
	bra.uni 	$L__BB14_74;
$L__BB14_75:
	@%p63 bra 	$L__BB14_83;
	setp.lt.s32 	%p67, %r2, 1;
	mov.f32 	%f183, %f159;
	@%p67 bra 	$L__BB14_83;
	and.b32  	%r140, %r2, 3;
	setp.lt.u32 	%p68, %r2, 4;
	mov.f32 	%f183, 0f00000000;
	mov.b32 	%r331, 0;
	@%p68 bra 	$L__BB14_80;
	and.b32  	%r331, %r2, 2147483644;
	neg.s32 	%r324, %r331;
	shl.b32 	%r262, %r120, 3;
	add.s32 	%r143, %r5, %r262;
	mov.f32 	%f183, 0f00000000;
	mov.u32 	%r323, shraw;
$L__BB14_79:
	.pragma "nounroll";
	add.s32 	%r263, %r323, %r143;
	ld.shared.f32 	%f100, [%r263+4];
	ld.shared.v4.f32 	{%f101, %f102, %f103, %f104}, [%r323];
	fma.rn.f32 	%f105, %f100, %f101, %f183;
	ld.shared.v2.f32 	{%f106, %f107}, [%r263+8];
	fma.rn.f32 	%f108, %f106, %f102, %f105;
	fma.rn.f32 	%f109, %f107, %f103, %f108;
	ld.shared.f32 	%f110, [%r263+16];
	fma.rn.f32 	%f183, %f110, %f104, %f109;
	add.s32 	%r324, %r324, 4;
	add.s32 	%r323, %r323, 16;
	setp.eq.s32 	%p69, %r324, 0;
	@%p69 bra 	$L__BB14_80;
	bra.uni 	$L__BB14_79;
$L__BB14_80:
	setp.eq.s32 	%p70, %r140, 0;
	@%p70 bra 	$L__BB14_83;
	shl.b32 	%r264, %r120, 3;
	add.s32 	%r265, %r5, %r264;
	add.s32 	%r165, %r265, 4;
	shl.b32 	%r266, %r331, 2;
	mov.u32 	%r267, shraw;
	add.s32 	%r333, %r267, %r266;
	neg.s32 	%r332, %r140;
$L__BB14_82:
	.pragma "nounroll";
	add.s32 	%r268, %r333, %r165;
	ld.shared.f32 	%f113, [%r268];
	ld.shared.f32 	%f114, [%r333];
	fma.rn.f32 	%f183, %f113, %f114, %f183;
	add.s32 	%r333, %r333, 4;
	add.s32 	%r332, %r332, 1;
	setp.ne.s32 	%p71, %r332, 0;
	@%p71 bra 	$L__BB14_82;
$L__BB14_83:
	setp.ge.s32 	%p82, %r123, %r173;
	cvt.s64.s32 	%rd89, %r121;
	cvt.u64.u32 	%rd31, %r174;
	mad.lo.s64 	%rd90, %rd31, %rd89, %rd4;
	shl.b64 	%rd91, %rd90, 2;
	add.s64 	%rd92, %rd1, %rd91;
	st.global.f32 	[%rd92], %f182;
	@%p82 bra 	$L__BB14_85;
	cvt.s64.s32 	%rd93, %r123;
	mad.lo.s64 	%rd94, %rd31, %rd93, %rd4;
	shl.b64 	%rd95, %rd94, 2;
	add.s64 	%rd96, %rd1, %rd95;
	st.global.f32 	[%rd96], %f183;
$L__BB14_85:
	ret;

}
	// .globl	alma_multi_series_one_param_f32
.visible .entry alma_multi_series_one_param_f32(
	.param .u64 .ptr .align 1 alma_multi_series_one_param_f32_param_0,
	.param .u64 .ptr .align 1 alma_multi_series_one_param_f32_param_1,
	.param .u32 alma_multi_series_one_param_f32_param_2,
	.param .f32 alma_multi_series_one_param_f32_param_3,
	.param .u32 alma_multi_series_one_param_f32_param_4,
	.param .u32 alma_multi_series_one_param_f32_param_5,
	.param .u64 .ptr .align 1 alma_multi_series_one_param_f32_param_6,
	.param .u64 .ptr .align 1 alma_multi_series_one_param_f32_param_7
)
{
	.reg .pred 	%p<16>;
	.reg .b32 	%r<103>;
	.reg .b32 	%f<35>;
	.reg .b64 	%rd<50>;

	ld.param.u64 	%rd10, [alma_multi_series_one_param_f32_param_0];
	ld.param.u64 	%rd11, [alma_multi_series_one_param_f32_param_1];
	ld.param.u32 	%r50, [alma_multi_series_one_param_f32_param_2];
	ld.param.u32 	%r51, [alma_multi_series_one_param_f32_param_4];
	ld.param.u32 	%r52, [alma_multi_series_one_param_f32_param_5];
	ld.param.u64 	%rd9, [alma_multi_series_one_param_f32_param_6];
	ld.param.u64 	%rd12, [alma_multi_series_one_param_f32_param_7];
	cvta.to.global.u64 	%rd1, %rd11;
	cvta.to.global.u64 	%rd2, %rd10;
	cvta.to.global.u64 	%rd3, %rd12;
	mov.u32 	%r1, %ntid.x;
	mov.u32 	%r2, %ntid.y;
	mov.u32 	%r53, %ctaid.x;
	mov.u32 	%r3, %tid.x;
	mad.lo.s32 	%r4, %r53, %r1, %r3;
	mov.u32 	%r54, %ctaid.y;
	mov.u32 	%r5, %tid.y;
	mad.lo.s32 	%r6, %r54, %r2, %r5;
	setp.ge.s32 	%p1, %r6, %r51;
	setp.ge.s32 	%p2, %r4, %r52;
	or.pred  	%p3, %p1, %p2;
	@%p3 bra 	$L__BB15_18;
	mad.lo.s32 	%r92, %r5, %r1, %r3;
	setp.ge.s32 	%p4, %r92, %r50;
	@%p4 bra 	$L__BB15_8;
	mul.lo.s32 	%r8, %r1, %r2;
	add.s32 	%r55, %r92, %r8;
	max.u32 	%r56, %r50, %r55;
	setp.lt.u32 	%p5, %r55, %r50;
	selp.u32 	%r57, 1, 0, %p5;
	add.s32 	%r58, %r55, %r57;
	sub.s32 	%r59, %r56, %r58;
	div.u32 	%r60, %r59, %r8;
	add.s32 	%r9, %r60, %r57;
	and.b32  	%r61, %r9, 3;
	setp.eq.s32 	%p6, %r61, 3;
	@%p6 bra 	$L__BB15_5;
	add.s32 	%r62, %r9, 1;
	and.b32  	%r63, %r62, 3;
	shl.b32 	%r64, %r92, 2;
	mov.u32 	%r65, sh;
	add.s32 	%r90, %r65, %r64;
	shl.b32 	%r11, %r8, 2;
	mul.wide.u32 	%rd13, %r92, 4;
	add.s64 	%rd49, %rd1, %rd13;
	mul.wide.u32 	%rd5, %r8, 4;
	neg.s32 	%r89, %r63;
	mad.lo.s32 	%r66, %r2, %r63, %r5;
	mad.lo.s32 	%r92, %r1, %r66, %r3;
$L__BB15_4:
	.pragma "nounroll";
	ld.global.nc.f32 	%f8, [%rd49];
	st.shared.f32 	[%r90], %f8;
	add.s32 	%r90, %r90, %r11;
	add.s64 	%rd49, %rd49, %rd5;
	add.s32 	%r89, %r89, 1;
	setp.ne.s32 	%p7, %r89, 0;
	@%p7 bra 	$L__BB15_4;
$L__BB15_5:
	setp.lt.u32 	%p8, %r9, 3;
	@%p8 bra 	$L__BB15_8;
	mov.u32 	%r68, sh;
	shl.b32 	%r71, %r8, 2;
$L__BB15_7:
	mul.wide.u32 	%rd14, %r92, 4;
	add.s64 	%rd15, %rd1, %rd14;
	ld.global.nc.f32 	%f9, [%rd15];
	shl.b32 	%r67, %r92, 2;
	add.s32 	%r69, %r68, %r67;
	st.shared.f32 	[%r69], %f9;
	add.s32 	%r70, %r92, %r8;
	mul.wide.u32 	%rd16, %r70, 4;
	add.s64 	%rd17, %rd1, %rd16;
	ld.global.nc.f32 	%f10, [%rd17];
	add.s32 	%r72, %r69, %r71;
	st.shared.f32 	[%r72], %f10;
	add.s32 	%r73, %r70, %r8;
	mul.wide.u32 	%rd18, %r73, 4;
	add.s64 	%rd19, %rd1, %rd18;
	ld.global.nc.f32 	%f11, [%rd19];
	add.s32 	%r74, %r72, %r71;
	st.shared.f32 	[%r74], %f11;
	add.s32 	%r75, %r73, %r8;
	mul.wide.u32 	%rd20, %r75, 4;
	add.s64 	%rd21, %rd1, %rd20;
	ld.global.nc.f32 	%f12, [%rd21];
	add.s32 	%r76, %r74, %r71;
	st.shared.f32 	[%r76], %f12;
	add.s32 	%r92, %r75, %r8;
	setp.lt.s32 	%p9, %r92, %r50;
	@%p9 bra 	$L__BB15_7;
$L__BB15_8:
	bar.sync 	0;
	cvta.to.global.u64 	%rd22, %rd9;
	mul.wide.u32 	%rd23, %r6, 4;
	add.s64 	%rd24, %rd22, %rd23;
	ld.global.nc.u32 	%r77, [%rd24];
	add.s32 	%r78, %r50, %r77;
	add.s32 	%r79, %r78, -1;
	mad.lo.s32 	%r21, %r51, %r4, %r6;
	setp.ge.s32 	%p10, %r4, %r79;
	@%p10 bra 	$L__BB15_10;
	mul.wide.s32 	%rd47, %r21, 4;
	add.s64 	%rd48, %rd3, %rd47;
	mov.b32 	%r88, 2143289344;
	st.global.u32 	[%rd48], %r88;
	bra.uni 	$L__BB15_18;
$L__BB15_10:
	sub.s32 	%r80, %r4, %r50;
	mad.lo.s32 	%r81, %r51, %r80, %r51;
	add.s32 	%r82, %r81, %r6;
	cvt.s64.s32 	%rd8, %r82;
	setp.lt.s32 	%p11, %r50, 1;
	mov.f32 	%f34, 0f00000000;
	@%p11 bra 	$L__BB15_17;
	and.b32  	%r22, %r50, 3;
	setp.lt.u32 	%p12, %r50, 4;
	mov.f32 	%f34, 0f00000000;
	mov.b32 	%r99, 0;
	@%p12 bra 	$L__BB15_14;
	and.b32  	%r99, %r50, 2147483644;
	neg.s32 	%r98, %r99;
	shl.b32 	%r25, %r51, 2;
	shl.b32 	%r95, %r51, 1;
	mul.lo.s32 	%r94, %r51, 3;
	mov.f32 	%f34, 0f00000000;
	mov.u32 	%r97, sh;
	mov.b32 	%r93, 0;
	mov.u32 	%r96, %r51;
$L__BB15_13:
	.pragma "nounroll";
	cvt.s64.s32 	%rd25, %r93;
	add.s64 	%rd26, %rd25, %rd8;
	shl.b64 	%rd27, %rd26, 2;
	add.s64 	%rd28, %rd2, %rd27;
	ld.global.nc.f32 	%f17, [%rd28];
	ld.shared.v4.f32 	{%f18, %f19, %f20, %f21}, [%r97];
	fma.rn.f32 	%f22, %f17, %f18, %f34;
	cvt.s64.s32 	%rd29, %r96;
	add.s64 	%rd30, %rd29, %rd8;
	shl.b64 	%rd31, %rd30, 2;
	add.s64 	%rd32, %rd2, %rd31;
	ld.global.nc.f32 	%f23, [%rd32];
	fma.rn.f32 	%f24, %f23, %f19, %f22;
	cvt.s64.s32 	%rd33, %r95;
	add.s64 	%rd34, %rd33, %rd8;
	shl.b64 	%rd35, %rd34, 2;
	add.s64 	%rd36, %rd2, %rd35;
	ld.global.nc.f32 	%f25, [%rd36];
	fma.rn.f32 	%f26, %f25, %f20, %f24;
	cvt.s64.s32 	%rd37, %r94;
	add.s64 	%rd38, %rd37, %rd8;
	shl.b64 	%rd39, %rd38, 2;
	add.s64 	%rd40, %rd2, %rd39;
	ld.global.nc.f32 	%f27, [%rd40];
	fma.rn.f32 	%f34, %f27, %f21, %f26;
	add.s32 	%r98, %r98, 4;
	add.s32 	%r97, %r97, 16;
	add.s32 	%r96, %r96, %r25;
	add.s32 	%r95, %r95, %r25;
	add.s32 	%r94, %r94, %r25;
	add.s32 	%r93, %r93, %r25;
	setp.ne.s32 	%p13, %r98, 0;
	@%p13 bra 	$L__BB15_13;
$L__BB15_14:
	setp.eq.s32 	%p14, %r22, 0;
	@%p14 bra 	$L__BB15_17;
	shl.b32 	%r86, %r99, 2;
	mov.u32 	%r87, sh;
	add.s32 	%r102, %r87, %r86;
	mul.lo.s32 	%r101, %r99, %r51;
	neg.s32 	%r100, %r22;
$L__BB15_16:
	.pragma "nounroll";
	cvt.s64.s32 	%rd41, %r101;
	add.s64 	%rd42, %rd41, %rd8;
	shl.b64 	%rd43, %rd42, 2;
	add.s64 	%rd44, %rd2, %rd43;
	ld.global.nc.f32 	%f28, [%rd44];
	ld.shared.f32 	%f29, [%r102];
	fma.rn.f32 	%f34, %f28, %f29, %f34;
	add.s32 	%r102, %r102, 4;
	add.s32 	%r101, %r101, %r51;
	add.s32 	%r100, %r100, 1;
	setp.ne.s32 	%p15, %r100, 0;
	@%p15 bra 	$L__BB15_16;
$L__BB15_17:
	mul.wide.s32 	%rd45, %r21, 4;
	add.s64 	%rd46, %rd3, %rd45;
	st.global.f32 	[%rd46], %f34;
$L__BB15_18:
	ret;

}
	// .globl	alma_precompute_weights_f32
.visible .entry alma_precompute_weights_f32(
	.param .u64 .ptr .align 1 alma_precompute_weights_f32_param_0,
	.param .u64 .ptr .align 1 alma_precompute_weights_f32_param_1,
	.param .u64 .ptr .align 1 alma_precompute_weights_f32_param_2,
	.param .u32 alma_precompute_weights_f32_param_3,
	.param .u32 alma_precompute_weights_f32_param_4,
	.param .u64 .ptr .align 1 alma_precompute_weights_f32_param_5,
	.param .u64 .ptr .align 1 alma_precompute_weights_f32_param_6
)
{
	.reg .pred 	%p<26>;
	.reg .b32 	%r<54>;
	.reg .b32 	%f<52>;
	.reg .b64 	%rd<19>;
	// demoted variable
	.shared .align 4 .f32 _ZZ27alma_precompute_weights_f32E10inv_norm_s;
	ld.param.u64 	%rd2, [alma_precompute_weights_f32_param_0];
	ld.param.u64 	%rd3, [alma_precompute_weights_f32_param_1];
	ld.param.u64 	%rd4, [alma_precompute_weights_f32_param_2];
	ld.param.u32 	%r13, [alma_precompute_weights_f32_param_3];
	ld.param.u32 	%r12, [alma_precompute_weights_f32_param_4];
	ld.param.u64 	%rd5, [alma_precompute_weights_f32_param_5];
	ld.param.u64 	%rd6, [alma_precompute_weights_f32_param_6];
	mov.u32 	%r1, %ctaid.x;
	setp.ge.s32 	%p2, %r1, %r13;
	@%p2 bra 	$L__BB16_16;
	cvta.to.global.u64 	%rd7, %rd2;
	cvta.to.global.u64 	%rd8, %rd3;
	cvta.to.global.u64 	%rd9, %rd4;
	mul.wide.u32 	%rd10, %r1, 4;
	add.s64 	%rd11, %rd7, %rd10;
	ld.global.nc.u32 	%r2, [%rd11];
	add.s64 	%rd12, %rd8, %rd10;
	ld.global.nc.f32 	%f13, [%rd12];
	add.s32 	%r14, %r2, -1;
	cvt.rn.f32.s32 	%f14, %r14;
	mul.f32 	%f1, %f13, %f14;
	cvt.rn.f32.s32 	%f15, %r2;
	add.s64 	%rd13, %rd9, %rd10;
	ld.global.nc.f32 	%f16, [%rd13];
	max.f32 	%f17, %f16, 0f358637BD;
	div.rn.f32 	%f2, %f15, %f17;
	mov.u32 	%r53, %tid.x;
	setp.ge.s32 	%p3, %r53, %r2;
	mov.f32 	%f50, 0f00000000;
	@%p3 bra 	$L__BB16_4;
	mov.u32 	%r4, %ntid.x;
	add.f32 	%f19, %f2, %f2;
	mul.f32 	%f3, %f2, %f19;
	mov.f32 	%f50, 0f00000000;
	mov.u32 	%r16, sh;
	mov.u32 	%r52, %r53;
$L__BB16_3:
	cvt.rn.f32.s32 	%f20, %r52;
	sub.f32 	%f21, %f20, %f1;
	mul.f32 	%f22, %f21, %f21;
	div.rn.f32 	%f23, %f22, %f3;
	mul.f32 	%f24, %f23, 0fBFB8AA3B;
	ex2.approx.f32 	%f25, %f24;
	shl.b32 	%r15, %r52, 2;
	add.s32 	%r17, %r16, %r15;
	st.shared.f32 	[%r17], %f25;
	add.f32 	%f50, %f50, %f25;
	add.s32 	%r52, %r52, %r4;
	setp.lt.s32 	%p4, %r52, %r2;
	@%p4 bra 	$L__BB16_3;
$L__BB16_4:
	and.b32  	%r7, %r53, 31;
	mov.b32 	%r18, %f50;
	shfl.sync.down.b32	%r19|%p5, %r18, 16, 31, -1;
	mov.b32 	%f26, %r19;
	add.f32 	%f27, %f50, %f26;
	mov.b32 	%r20, %f27;
	shfl.sync.down.b32	%r21|%p6, %r20, 8, 31, -1;
	mov.b32 	%f28, %r21;
	add.f32 	%f29, %f27, %f28;
	mov.b32 	%r22, %f29;
	shfl.sync.down.b32	%r23|%p7, %r22, 4, 31, -1;
	mov.b32 	%f30, %r23;
	add.f32 	%f31, %f29, %f30;
	mov.b32 	%r24, %f31;
	shfl.sync.down.b32	%r25|%p8, %r24, 2, 31, -1;
	mov.b32 	%f32, %r25;
	add.f32 	%f33, %f31, %f32;
	mov.b32 	%r26, %f33;
	shfl.sync.down.b32	%r27|%p9, %r26, 1, 31, -1;
	mov.b32 	%f34, %r27;
	add.f32 	%f7, %f33, %f34;
	setp.ne.s32 	%p10, %r7, 0;
	@%p10 bra 	$L__BB16_6;
	shr.u32 	%r28, %r53, 3;
	mov.u32 	%r29, _ZZ14alma_block_sumfE8warp_buf;
	add.s32 	%r30, %r29, %r28;
	st.shared.f32 	[%r30], %f7;
$L__BB16_6:
	bar.sync 	0;
	setp.gt.u32 	%p12, %r53, 31;
	mov.pred 	%p25, 0;
	@%p12 bra 	$L__BB16_11;
	mov.u32 	%r31, %ntid.x;
	add.s32 	%r32, %r31, 31;
	shr.u32 	%r33, %r32, 5;
	setp.ge.u32 	%p13, %r7, %r33;
	mov.f32 	%f51, 0f00000000;
	@%p13 bra 	$L__BB16_9;
	shl.b32 	%r34, %r7, 2;
	mov.u32 	%r35, _ZZ14alma_block_sumfE8warp_buf;
	add.s32 	%r36, %r35, %r34;
	ld.shared.f32 	%f51, [%r36];
$L__BB16_9:
	mov.b32 	%r37, %f51;
	shfl.sync.down.b32	%r38|%p15, %r37, 16, 31, -1;
	mov.b32 	%f36, %r38;
	add.f32 	%f37, %f51, %f36;
	mov.b32 	%r39, %f37;
	shfl.sync.down.b32	%r40|%p16, %r39, 8, 31, -1;
	mov.b32 	%f38, %r40;
	add.f32 	%f39, %f37, %f38;
	mov.b32 	%r41, %f39;
	shfl.sync.down.b32	%r42|%p17, %r41, 4, 31, -1;
	mov.b32 	%f40, %r42;
	add.f32 	%f41, %f39, %f40;
	mov.b32 	%r43, %f41;
	shfl.sync.down.b32	%r44|%p18, %r43, 2, 31, -1;
	mov.b32 	%f42, %r44;
	add.f32 	%f43, %f41, %f42;
	mov.b32 	%r45, %f43;
	shfl.sync.down.b32	%r46|%p19, %r45, 1, 31, -1;
	mov.b32 	%f44, %r46;
	add.f32 	%f10, %f43, %f44;
	setp.ne.s32 	%p20, %r53, 0;
	@%p20 bra 	$L__BB16_11;
	max.f32 	%f45, %f10, 0f1E3CE508;
	rcp.rn.f32 	%f46, %f45;
	st.shared.f32 	[_ZZ27alma_precompute_weights_f32E10inv_norm_s], %f46;
	mov.pred 	%p25, -1;
$L__BB16_11:
	setp.ge.s32 	%p22, %r53, %r2;
	bar.sync 	0;
	@%p22 bra 	$L__BB16_14;
	ld.shared.f32 	%f11, [_ZZ27alma_precompute_weights_f32E10inv_norm_s];
	mul.lo.s32 	%r8, %r12, %r1;
	mov.u32 	%r9, %ntid.x;
	cvta.to.global.u64 	%rd1, %rd5;
	mov.u32 	%r48, sh;
$L__BB16_13:
	shl.b32 	%r47, %r53, 2;
	add.s32 	%r49, %r48, %r47;
	ld.shared.f32 	%f47, [%r49];
	mul.f32 	%f48, %f47, %f11;
	add.s32 	%r50, %r53, %r8;
	mul.wide.s32 	%rd14, %r50, 4;
	add.s64 	%rd15, %rd1, %rd14;
	st.global.f32 	[%rd15], %f48;
	add.s32 	%r53, %r53, %r9;
	setp.lt.s32 	%p23, %r53, %r2;
	@%p23 bra 	$L__BB16_13;
$L__BB16_14:
	not.pred 	%p24, %p25;
	@%p24 bra 	$L__BB16_16;
	cvta.to.global.u64 	%rd16, %rd6;
	add.s64 	%rd18, %rd16, %rd10;
	mov.b32 	%r51, 1065353216;
	st.global.u32 	[%rd18], %r51;
$L__BB16_16:
	ret;

}
	// .globl	alma_ms1p_tiled_f32_tx128_ty2
.visible .entry alma_ms1p_tiled_f32_tx128_ty2(
	.param .u64 .ptr .align 1 alma_ms1p_tiled_f32_tx128_ty2_param_0,
	.param .u64 .ptr .align 1 alma_ms1p_tiled_f32_tx128_ty2_param_1,
	.param .u32 alma_ms1p_tiled_f32_tx128_ty2_param_2,
	.param .f32 alma_ms1p_tiled_f32_tx128_ty2_param_3,
	.param .u32 alma_ms1p_tiled_f32_tx128_ty2_param_4,
	.param .u32 alma_ms1p_tiled_f32_tx128_ty2_param_5,
	.param .u64 .ptr .align 1 alma_ms1p_tiled_f32_tx128_ty2_param_6,
	.param .u64 .ptr .align 1 alma_ms1p_tiled_f32_tx128_ty2_param_7
)
{
	.reg .pred 	%p<33>;
	.reg .b32 	%r<181>;
	.reg .b32 	%f<56>;
	.reg .b64 	%rd<40>;

	ld.param.u64 	%rd8, [alma_ms1p_tiled_f32_tx128_ty2_param_0];
	ld.param.u64 	%rd9, [alma_ms1p_tiled_f32_tx128_ty2_param_1];
	ld.param.u32 	%r89, [alma_ms1p_tiled_f32_tx128_ty2_param_2];
	ld.param.u32 	%r92, [alma_ms1p_tiled_f32_tx128_ty2_param_4];
	ld.param.u32 	%r91, [alma_ms1p_tiled_f32_tx128_ty2_param_5];
	ld.param.u64 	%rd10, [alma_ms1p_tiled_f32_tx128_ty2_param_6];
	ld.param.u64 	%rd11, [alma_ms1p_tiled_f32_tx128_ty2_param_7];
	cvta.to.global.u64 	%rd1, %rd11;
	cvta.to.global.u64 	%rd2, %rd9;
	mov.u32 	%r93, %ctaid.x;
	shl.b32 	%r1, %r93, 7;
	mov.u32 	%r94, %ctaid.y;
	shl.b32 	%r2, %r94, 1;
	setp.ge.s32 	%p1, %r1, %r91;
	setp.ge.s32 	%p2, %r2, %r92;
	or.pred  	%p3, %p1, %p2;
	@%p3 bra 	$L__BB17_35;
	add.s32 	%r3, %r89, 127;
	shl.b32 	%r96, %r89, 2;
	add.s32 	%r97, %r96, 15;
	and.b32  	%r4, %r97, -16;
	and.b64  	%rd12, %rd9, 15;
	setp.ne.s64 	%p4, %rd12, 0;
	@%p4 bra 	$L__BB17_12;
	shr.s32 	%r5, %r89, 2;
	mov.u32 	%r6, %tid.y;
	mov.u32 	%r7, %ntid.x;
	mov.u32 	%r8, %tid.x;
	mad.lo.s32 	%r168, %r6, %r7, %r8;
	setp.ge.s32 	%p7, %r168, %r5;
	@%p7 bra 	$L__BB17_9;
	mov.u32 	%r10, %ntid.y;
	mul.lo.s32 	%r11, %r7, %r10;
	add.s32 	%r104, %r168, %r11;
	max.u32 	%r105, %r5, %r104;
	setp.lt.u32 	%p8, %r104, %r5;
	selp.u32 	%r106, 1, 0, %p8;
	add.s32 	%r107, %r104, %r106;
	sub.s32 	%r108, %r105, %r107;
	div.u32 	%r109, %r108, %r11;
	add.s32 	%r12, %r109, %r106;
	and.b32  	%r110, %r12, 3;
	setp.eq.s32 	%p9, %r110, 3;
	@%p9 bra 	$L__BB17_6;
	add.s32 	%r111, %r12, 1;
	and.b32  	%r112, %r111, 3;
	mul.wide.u32 	%rd15, %r6, %r7;
	cvt.u64.u32 	%rd16, %r8;
	add.s64 	%rd17, %rd15, %rd16;
	shl.b64 	%rd18, %rd17, 4;
	add.s64 	%rd39, %rd2, %rd18;
	mul.wide.u32 	%rd19, %r10, %r7;
	shl.b64 	%rd4, %rd19, 4;
	shl.b32 	%r113, %r168, 4;
	mov.u32 	%r114, shraw;
	add.s32 	%r162, %r114, %r113;
	shl.b32 	%r14, %r11, 4;
	neg.s32 	%r161, %r112;
	mad.lo.s32 	%r115, %r10, %r112, %r6;
	mad.lo.s32 	%r168, %r7, %r115, %r8;
$L__BB17_5:
	.pragma "nounroll";
	ld.global.v4.f32 	{%f11, %f12, %f13, %f14}, [%rd39];
	st.shared.v4.f32 	[%r162], {%f11, %f12, %f13, %f14};
	add.s64 	%rd39, %rd39, %rd4;
	add.s32 	%r162, %r162, %r14;
	add.s32 	%r161, %r161, 1;
	setp.ne.s32 	%p10, %r161, 0;
	@%p10 bra 	$L__BB17_5;
$L__BB17_6:
	setp.lt.u32 	%p11, %r12, 3;
	@%p11 bra 	$L__BB17_9;
	shl.b32 	%r116, %r11, 1;
	add.s32 	%r167, %r168, %r116;
	shl.b32 	%r23, %r11, 2;
	mad.lo.s32 	%r166, %r11, 3, %r168;
	add.s32 	%r165, %r168, %r11;
	shl.b32 	%r117, %r168, 4;
	mov.u32 	%r118, shraw;
	add.s32 	%r164, %r118, %r117;
	shl.b32 	%r27, %r11, 6;
	mul.lo.s32 	%r28, %r11, 48;
$L__BB17_8:
	mul.wide.u32 	%rd20, %r168, 16;
	add.s64 	%rd21, %rd2, %rd20;
	ld.global.v4.f32 	{%f15, %f16, %f17, %f18}, [%rd21];
	st.shared.v4.f32 	[%r164], {%f15, %f16, %f17, %f18};
	add.s32 	%r119, %r168, %r11;
	shl.b32 	%r120, %r11, 4;
	add.s32 	%r121, %r164, %r120;
	mul.wide.u32 	%rd22, %r165, 16;
	add.s64 	%rd23, %rd2, %rd22;
	ld.global.v4.f32 	{%f19, %f20, %f21, %f22}, [%rd23];
	st.shared.v4.f32 	[%r121], {%f19, %f20, %f21, %f22};
	add.s32 	%r122, %r119, %r11;
	shl.b32 	%r123, %r11, 5;
	add.s32 	%r124, %r164, %r123;
	mul.wide.u32 	%rd24, %r167, 16;
	add.s64 	%rd25, %rd2, %rd24;
	ld.global.v4.f32 	{%f23, %f24, %f25, %f26}, [%rd25];
	st.shared.v4.f32 	[%r124], {%f23, %f24, %f25, %f26};
	add.s32 	%r125, %r122, %r11;
	add.s32 	%r126, %r164, %r28;
	mul.wide.u32 	%rd26, %r166, 16;
	add.s64 	%rd27, %rd2, %rd26;
	ld.global.v4.f32 	{%f27, %f28, %f29, %f30}, [%rd27];
	st.shared.v4.f32 	[%r126], {%f27, %f28, %f29, %f30};
	add.s32 	%r168, %r125, %r11;
	add.s32 	%r167, %r167, %r23;
	add.s32 	%r166, %r166, %r23;
	add.s32 	%r165, %r165, %r23;
	add.s32 	%r164, %r164, %r27;
	setp.lt.s32 	%p12, %r168, %r5;
	@%p12 bra 	$L__BB17_8;
$L__BB17_9:
	or.b32  	%r127, %r8, %r6;
	setp.ne.s32 	%p13, %r127, 0;
	and.b32  	%r39, %r89, 3;
	setp.eq.s32 	%p14, %r39, 0;
	or.pred  	%p15, %p13, %p14;
	@%p15 bra 	$L__BB17_15;
	and.b32  	%r169, %r89, -4;
	neg.s32 	%r171, %r39;
	shl.b32 	%r128, %r89, 2;
	and.b32  	%r129, %r128, -16;
	mov.u32 	%r130, shraw;
	add.s32 	%r170, %r130, %r129;
$L__BB17_11:
	mul.wide.s32 	%rd28, %r169, 4;
	add.s64 	%rd29, %rd2, %rd28;
	ld.global.f32 	%f31, [%rd29];
	st.shared.f32 	[%r170], %f31;
	add.s32 	%r171, %r171, 1;
	setp.eq.s32 	%p16, %r171, 0;
	add.s32 	%r170, %r170, 4;
	add.s32 	%r169, %r169, 1;
	@%p16 bra 	$L__BB17_15;
	bra.uni 	$L__BB17_11;
$L__BB17_12:
	mov.u32 	%r98, %tid.y;
	mov.u32 	%r49, %ntid.x;
	mov.u32 	%r99, %tid.x;
	mad.lo.s32 	%r172, %r98, %r49, %r99;
	setp.ge.s32 	%p5, %r172, %r89;
	@%p5 bra 	$L__BB17_15;
	mov.u32 	%r100, %ntid.y;
	mul.lo.s32 	%r51, %r49, %r100;
	mov.u32 	%r102, shraw;
$L__BB17_14:
	mul.wide.s32 	%rd13, %r172, 4;
	add.s64 	%rd14, %rd2, %rd13;
	ld.global.f32 	%f10, [%rd14];
	shl.b32 	%r101, %r172, 2;
	add.s32 	%r103, %r102, %r101;
	st.shared.f32 	[%r103], %f10;
	add.s32 	%r172, %r172, %r51;
	setp.lt.s32 	%p6, %r172, %r89;
	@%p6 bra 	$L__BB17_14;
$L__BB17_15:
	bar.sync 	0;
	mov.u32 	%r54, %tid.x;
	setp.ge.s32 	%p17, %r54, %r3;
	@%p17 bra 	$L__BB17_24;
	mov.u32 	%r131, shraw;
	add.s32 	%r55, %r131, %r4;
	sub.s32 	%r132, %r1, %r89;
	add.s32 	%r56, %r132, 1;
	mov.u32 	%r57, %tid.y;
	shl.b32 	%r58, %r3, 1;
	add.s32 	%r59, %r2, %r57;
	mov.u32 	%r60, %ntid.x;
	cvta.to.global.u64 	%rd7, %rd8;
	mov.u32 	%r173, %r54;
$L__BB17_17:
	add.s32 	%r62, %r56, %r173;
	setp.lt.s32 	%p18, %r62, 0;
	setp.ge.s32 	%p19, %r62, %r91;
	or.pred  	%p20, %p18, %p19;
	@%p20 bra 	$L__BB17_21;
	setp.ge.u32 	%p22, %r59, %r92;
	mov.f32 	%f50, 0f00000000;
	@%p22 bra 	$L__BB17_20;
	mad.lo.s32 	%r137, %r62, %r92, %r59;
	mul.wide.u32 	%rd30, %r137, 4;
	add.s64 	%rd31, %rd7, %rd30;
	ld.global.nc.f32 	%f50, [%rd31];
$L__BB17_20:
	shl.b32 	%r138, %r173, 1;
	add.s32 	%r139, %r138, %r57;
	shl.b32 	%r140, %r139, 2;
	add.s32 	%r141, %r55, %r140;
	st.shared.f32 	[%r141], %f50;
	bra.uni 	$L__BB17_23;
$L__BB17_21:
	shl.b32 	%r133, %r173, 1;
	add.s32 	%r63, %r133, %r57;
	setp.ge.s32 	%p21, %r63, %r58;
	@%p21 bra 	$L__BB17_23;
	shl.b32 	%r134, %r63, 2;
	add.s32 	%r135, %r55, %r134;
	mov.b32 	%r136, 0;
	st.shared.u32 	[%r135], %r136;
$L__BB17_23:
	add.s32 	%r173, %r173, %r60;
	setp.lt.s32 	%p23, %r173, %r3;
	@%p23 bra 	$L__BB17_17;
$L__BB17_24:
	bar.sync 	0;
	mov.u32 	%r65, %tid.y;
	add.s32 	%r66, %r2, %r65;
	add.s32 	%r67, %r1, %r54;
	setp.ge.s32 	%p24, %r66, %r92;
	setp.ge.s32 	%p25, %r67, %r91;
	or.pred  	%p26, %p24, %p25;
	@%p26 bra 	$L__BB17_35;
	cvta.to.global.u64 	%rd32, %rd10;
	mul.wide.u32 	%rd33, %r66, 4;
	add.s64 	%rd34, %rd32, %rd33;
	ld.global.nc.u32 	%r142, [%rd34];
	add.s32 	%r143, %r89, %r142;
	add.s32 	%r144, %r143, -1;
	mad.lo.s32 	%r68, %r92, %r67, %r66;
	setp.ge.s32 	%p27, %r67, %r144;
	@%p27 bra 	$L__BB17_27;
	mul.wide.s32 	%rd37, %r68, 4;
	add.s64 	%rd38, %rd1, %rd37;
	mov.b32 	%r160, 2143289344;
	st.global.u32 	[%rd38], %r160;
	bra.uni 	$L__BB17_35;
$L__BB17_27:
	setp.lt.s32 	%p28, %r89, 1;
	mov.f32 	%f55, 0f00000000;
	@%p28 bra 	$L__BB17_34;
	and.b32  	%r69, %r89, 3;
	setp.lt.u32 	%p29, %r89, 4;
	mov.f32 	%f55, 0f00000000;
	mov.b32 	%r177, 0;
	@%p29 bra 	$L__BB17_31;
	and.b32  	%r177, %r89, 2147483644;
	neg.s32 	%r176, %r177;
	shl.b32 	%r147, %r54, 3;
	add.s32 	%r148, %r4, %r147;
	shl.b32 	%r149, %r65, 2;
	add.s32 	%r150, %r148, %r149;
	mov.u32 	%r175, shraw;
	add.s32 	%r151, %r150, %r175;
	add.s32 	%r174, %r151, 16;
	mov.f32 	%f55, 0f00000000;
$L__BB17_30:
	.pragma "nounroll";
	ld.shared.f32 	%f37, [%r174+-16];
	ld.shared.v4.f32 	{%f38, %f39, %f40, %f41}, [%r175];
	fma.rn.f32 	%f42, %f37, %f38, %f55;
	ld.shared.f32 	%f43, [%r174+-8];
	fma.rn.f32 	%f44, %f43, %f39, %f42;
	ld.shared.f32 	%f45, [%r174];
	fma.rn.f32 	%f46, %f45, %f40, %f44;
	ld.shared.f32 	%f47, [%r174+8];
	fma.rn.f32 	%f55, %f47, %f41, %f46;
	add.s32 	%r176, %r176, 4;
	add.s32 	%r175, %r175, 16;
	add.s32 	%r174, %r174, 32;
	setp.ne.s32 	%p30, %r176, 0;
	@%p30 bra 	$L__BB17_30;
$L__BB17_31:
	setp.eq.s32 	%p31, %r69, 0;
	@%p31 bra 	$L__BB17_34;
	shl.b32 	%r152, %r177, 2;
	mov.u32 	%r153, shraw;
	add.s32 	%r180, %r153, %r152;
	shl.b32 	%r154, %r54, 3;
	add.s32 	%r155, %r4, %r154;
	shl.b32 	%r156, %r177, 3;
	add.s32 	%r157, %r155, %r156;
	shl.b32 	%r158, %r65, 2;
	add.s32 	%r159, %r157, %r158;
	add.s32 	%r179, %r153, %r159;
	neg.s32 	%r178, %r69;
$L__BB17_33:
	.pragma "nounroll";
	ld.shared.f32 	%f48, [%r179];
	ld.shared.f32 	%f49, [%r180];
	fma.rn.f32 	%f55, %f48, %f49, %f55;
	add.s32 	%r180, %r180, 4;
	add.s32 	%r179, %r179, 8;
	add.s32 	%r178, %r178, 1;
	setp.ne.s32 	%p32, %r178, 0;
	@%p32 bra 	$L__BB17_33;
$L__BB17_34:
	mul.wide.s32 	%rd35, %r68, 4;
	add.s64 	%rd36, %rd1, %rd35;
	st.global.f32 	[%rd36], %f55;
$L__BB17_35:
	ret;

}
	// .globl	alma_ms1p_tiled_f32_tx128_ty4
.visible .entry alma_ms1p_tiled_f32_tx128_ty4(
	.param .u64 .ptr .align 1 alma_ms1p_tiled_f32_tx128_ty4_param_0,
	.param .u64 .ptr .align 1 alma_ms1p_tiled_f32_tx128_ty4_param_1,
	.param .u32 alma_ms1p_tiled_f32_tx128_ty4_param_2,
	.param .f32 alma_ms1p_tiled_f32_tx128_ty4_param_3,
	.param .u32 alma_ms1p_tiled_f32_tx128_ty4_param_4,
	.param .u32 alma_ms1p_tiled_f32_tx128_ty4_param_5,
	.param .u64 .ptr .align 1 alma_ms1p_tiled_f32_tx128_ty4_param_6,
	.param .u64 .ptr .align 1 alma_ms1p_tiled_f32_tx128_ty4_param_7
)
{
	.reg .pred 	%p<34>;
	.reg .b32 	%r<185>;
	.reg .b32 	%f<60>;
	.reg .b64 	%rd<42>;

	ld.param.u64 	%rd10, [alma_ms1p_tiled_f32_tx128_ty4_param_0];
	ld.param.u64 	%rd8, [alma_ms1p_tiled_f32_tx128_ty4_param_1];
	ld.param.u32 	%r90, [alma_ms1p_tiled_f32_tx128_ty4_param_2];
	ld.param.u32 	%r93, [alma_ms1p_tiled_f32_tx128_ty4_param_4];
	ld.param.u32 	%r92, [alma_ms1p_tiled_f32_tx128_ty4_param_5];
	ld.param.u64 	%rd9, [alma_ms1p_tiled_f32_tx128_ty4_param_6];
	ld.param.u64 	%rd11, [alma_ms1p_tiled_f32_tx128_ty4_param_7];
	cvta.to.global.u64 	%rd1, %rd10;
	cvta.to.global.u64 	%rd2, %rd11;
	cvta.to.global.u64 	%rd3, %rd8;
	mov.u32 	%r94, %ctaid.x;
	shl.b32 	%r1, %r94, 7;
	mov.u32 	%r95, %ctaid.y;
	shl.b32 	%r2, %r95, 2;
	setp.ge.s32 	%p1, %r1, %r92;
	setp.ge.s32 	%p2, %r2, %r93;
	or.pred  	%p3, %p1, %p2;
	@%p3 bra 	$L__BB18_37;
	add.s32 	%r3, %r90, 127;
	shl.b32 	%r97, %r90, 2;
	add.s32 	%r98, %r97, 15;
	and.b32  	%r4, %r98, -16;
	and.b64  	%rd12, %rd8, 15;
	setp.ne.s64 	%p4, %rd12, 0;
	@%p4 bra 	$L__BB18_12;
	shr.s32 	%r5, %r90, 2;
	mov.u32 	%r6, %tid.y;
	mov.u32 	%r7, %ntid.x;
	mov.u32 	%r8, %tid.x;
	mad.lo.s32 	%r172, %r6, %r7, %r8;
	setp.ge.s32 	%p7, %r172, %r5;
	@%p7 bra 	$L__BB18_9;
	mov.u32 	%r10, %ntid.y;
	mul.lo.s32 	%r11, %r7, %r10;
	add.s32 	%r105, %r172, %r11;
	max.u32 	%r106, %r5, %r105;
	setp.lt.u32 	%p8, %r105, %r5;
	selp.u32 	%r107, 1, 0, %p8;
	add.s32 	%r108, %r105, %r107;
	sub.s32 	%r109, %r106, %r108;
	div.u32 	%r110, %r109, %r11;
	add.s32 	%r12, %r110, %r107;
	and.b32  	%r111, %r12, 3;
	setp.eq.s32 	%p9, %r111, 3;
	@%p9 bra 	$L__BB18_6;
	add.s32 	%r112, %r12, 1;
	and.b32  	%r113, %r112, 3;
	mul.wide.u32 	%rd15, %r6, %r7;
	cvt.u64.u32 	%rd16, %r8;
	add.s64 	%rd17, %rd15, %rd16;
	shl.b64 	%rd18, %rd17, 4;
	add.s64 	%rd41, %rd3, %rd18;
	mul.wide.u32 	%rd19, %r10, %r7;
	shl.b64 	%rd5, %rd19, 4;
	shl.b32 	%r114, %r172, 4;
	mov.u32 	%r115, shraw;
	add.s32 	%r166, %r115, %r114;
	shl.b32 	%r14, %r11, 4;
	neg.s32 	%r165, %r113;
	mad.lo.s32 	%r116, %r10, %r113, %r6;
	mad.lo.s32 	%r172, %r7, %r116, %r8;
$L__BB18_5:
	.pragma "nounroll";
	ld.global.v4.f32 	{%f11, %f12, %f13, %f14}, [%rd41];
	st.shared.v4.f32 	[%r166], {%f11, %f12, %f13, %f14};
	add.s64 	%rd41, %rd41, %rd5;
	add.s32 	%r166, %r166, %r14;
	add.s32 	%r165, %r165, 1;
	setp.ne.s32 	%p10, %r165, 0;
	@%p10 bra 	$L__BB18_5;
$L__BB18_6:
	setp.lt.u32 	%p11, %r12, 3;
	@%p11 bra 	$L__BB18_9;
	shl.b32 	%r117, %r11, 1;
	add.s32 	%r171, %r172, %r117;
	shl.b32 	%r23, %r11, 2;
	mad.lo.s32 	%r170, %r11, 3, %r172;
	add.s32 	%r169, %r172, %r11;
	shl.b32 	%r118, %r172, 4;
	mov.u32 	%r119, shraw;
	add.s32 	%r168, %r119, %r118;
	shl.b32 	%r27, %r11, 6;
	shl.b32 	%r28, %r11, 5;
$L__BB18_8:
	mul.wide.u32 	%rd20, %r172, 16;
	add.s64 	%rd21, %rd3, %rd20;
	ld.global.v4.f32 	{%f15, %f16, %f17, %f18}, [%rd21];
	st.shared.v4.f32 	[%r168], {%f15, %f16, %f17, %f18};
	add.s32 	%r120, %r172, %r11;
	shl.b32 	%r121, %r11, 4;
	add.s32 	%r122, %r168, %r121;
	mul.wide.u32 	%rd22, %r169, 16;
	add.s64 	%rd23, %rd3, %rd22;
	ld.global.v4.f32 	{%f19, %f20, %f21, %f22}, [%rd23];
	st.shared.v4.f32 	[%r122], {%f19, %f20, %f21, %f22};
	add.s32 	%r123, %r120, %r11;
	add.s32 	%r124, %r168, %r28;
	mul.wide.u32 	%rd24, %r171, 16;
	add.s64 	%rd25, %rd3, %rd24;
	ld.global.v4.f32 	{%f23, %f24, %f25, %f26}, [%rd25];
	st.shared.v4.f32 	[%r124], {%f23, %f24, %f25, %f26};
	add.s32 	%r125, %r123, %r11;
	mad.lo.s32 	%r126, %r11, 48, %r168;
	mul.wide.u32 	%rd26, %r170, 16;
	add.s64 	%rd27, %rd3, %rd26;
	ld.global.v4.f32 	{%f27, %f28, %f29, %f30}, [%rd27];
	st.shared.v4.f32 	[%r126], {%f27, %f28, %f29, %f30};
	add.s32 	%r172, %r125, %r11;
	add.s32 	%r171, %r171, %r23;
	add.s32 	%r170, %r170, %r23;
	add.s32 	%r169, %r169, %r23;
	add.s32 	%r168, %r168, %r27;
	setp.lt.s32 	%p12, %r172, %r5;
	@%p12 bra 	$L__BB18_8;
$L__BB18_9:
	or.b32  	%r127, %r8, %r6;
	setp.ne.s32 	%p13, %r127, 0;
	and.b32  	%r39, %r90, 3;
	setp.eq.s32 	%p14, %r39, 0;
	or.pred  	%p15, %p13, %p14;
	@%p15 bra 	$L__BB18_15;
	and.b32  	%r173, %r90, -4;
	neg.s32 	%r175, %r39;
	shl.b32 	%r128, %r90, 2;
	and.b32  	%r129, %r128, -16;
	mov.u32 	%r130, shraw;
	add.s32 	%r174, %r130, %r129;
$L__BB18_11:
	mul.wide.s32 	%rd28, %r173, 4;
	add.s64 	%rd29, %rd3, %rd28;
	ld.global.f32 	%f31, [%rd29];
	st.shared.f32 	[%r174], %f31;
	add.s32 	%r175, %r175, 1;
	setp.eq.s32 	%p16, %r175, 0;
	add.s32 	%r174, %r174, 4;
	add.s32 	%r173, %r173, 1;
	@%p16 bra 	$L__BB18_15;
	bra.uni 	$L__BB18_11;
$L__BB18_12:
	mov.u32 	%r99, %tid.y;
	mov.u32 	%r49, %ntid.x;
	mov.u32 	%r100, %tid.x;
	mad.lo.s32 	%r176, %r99, %r49, %r100;
	setp.ge.s32 	%p5, %r176, %r90;
	@%p5 bra 	$L__BB18_15;
	mov.u32 	%r101, %ntid.y;
	mul.lo.s32 	%r51, %r49, %r101;
	mov.u32 	%r103, shraw;
$L__BB18_14:
	mul.wide.s32 	%rd13, %r176, 4;
	add.s64 	%rd14, %rd3, %rd13;
	ld.global.f32 	%f10, [%rd14];
	shl.b32 	%r102, %r176, 2;
	add.s32 	%r104, %r103, %r102;
	st.shared.f32 	[%r104], %f10;
	add.s32 	%r176, %r176, %r51;
	setp.lt.s32 	%p6, %r176, %r90;
	@%p6 bra 	$L__BB18_14;
$L__BB18_15:
	bar.sync 	0;
	mov.u32 	%r54, %tid.x;
	setp.ge.s32 	%p17, %r54, %r3;
	@%p17 bra 	$L__BB18_26;
	mov.u32 	%r131, shraw;
	add.s32 	%r55, %r131, %r4;
	and.b32  	%r132, %r93, 3;
	sub.s32 	%r133, %r1, %r90;
	add.s32 	%r56, %r133, 1;
	mov.u32 	%r57, %tid.y;
	shl.b32 	%r58, %r3, 2;
	or.b32  	%r59, %r132, %r57;
	add.s32 	%r60, %r2, %r57;
	mov.u32 	%r61, %ntid.x;
	mov.u32 	%r177, %r54;
$L__BB18_17:
	add.s32 	%r63, %r56, %r177;
	setp.lt.s32 	%p18, %r63, 0;
	setp.ge.s32 	%p19, %r63, %r92;
	or.pred  	%p20, %p18, %p19;
	@%p20 bra 	$L__BB18_23;
	setp.ne.s32 	%p22, %r59, 0;
	@%p22 bra 	$L__BB18_20;
	mad.lo.s32 	%r143, %r63, %r93, %r2;
	mul.wide.u32 	%rd32, %r143, 4;
	add.s64 	%rd33, %rd1, %rd32;
	ld.global.nc.v4.f32 	{%f33, %f34, %f35, %f36}, [%rd33];
	shl.b32 	%r144, %r177, 4;
	add.s32 	%r145, %r55, %r144;
	st.shared.v4.f32 	[%r145], {%f33, %f34, %f35, %f36};
	bra.uni 	$L__BB18_25;
$L__BB18_20:
	setp.ge.u32 	%p23, %r60, %r93;
	mov.f32 	%f54, 0f00000000;
	@%p23 bra 	$L__BB18_22;
	mad.lo.s32 	%r138, %r63, %r93, %r60;
	mul.wide.u32 	%rd30, %r138, 4;
	add.s64 	%rd31, %rd1, %rd30;
	ld.global.nc.f32 	%f54, [%rd31];
$L__BB18_22:
	shl.b32 	%r139, %r177, 2;
	add.s32 	%r140, %r139, %r57;
	shl.b32 	%r141, %r140, 2;
	add.s32 	%r142, %r55, %r141;
	st.shared.f32 	[%r142], %f54;
	bra.uni 	$L__BB18_25;
$L__BB18_23:
	shl.b32 	%r134, %r177, 2;
	add.s32 	%r64, %r134, %r57;
	setp.ge.s32 	%p21, %r64, %r58;
	@%p21 bra 	$L__BB18_25;
	shl.b32 	%r135, %r64, 2;
	add.s32 	%r136, %r55, %r135;
	mov.b32 	%r137, 0;
	st.shared.u32 	[%r136], %r137;
$L__BB18_25:
	add.s32 	%r177, %r177, %r61;
	setp.lt.s32 	%p24, %r177, %r3;
	@%p24 bra 	$L__BB18_17;
$L__BB18_26:
	bar.sync 	0;
	mov.u32 	%r66, %tid.y;
	add.s32 	%r67, %r2, %r66;
	add.s32 	%r68, %r1, %r54;
	setp.ge.s32 	%p25, %r67, %r93;
	setp.ge.s32 	%p26, %r68, %r92;
	or.pred  	%p27, %p25, %p26;
	@%p27 bra 	$L__BB18_37;
	cvta.to.global.u64 	%rd34, %rd9;
	mul.wide.u32 	%rd35, %r67, 4;
	add.s64 	%rd36, %rd34, %rd35;
	ld.global.nc.u32 	%r146, [%rd36];
	add.s32 	%r147, %r90, %r146;
	add.s32 	%r148, %r147, -1;
	mad.lo.s32 	%r69, %r93, %r68, %r67;
	setp.ge.s32 	%p28, %r68, %r148;
	@%p28 bra 	$L__BB18_29;
	mul.wide.s32 	%rd39, %r69, 4;
	add.s64 	%rd40, %rd2, %rd39;
	mov.b32 	%r164, 2143289344;
	st.global.u32 	[%rd40], %r164;
	bra.uni 	$L__BB18_37;
$L__BB18_29:
	setp.lt.s32 	%p29, %r90, 1;
	mov.f32 	%f59, 0f00000000;
	@%p29 bra 	$L__BB18_36;
	and.b32  	%r70, %r90, 3;
	setp.lt.u32 	%p30, %r90, 4;
	mov.f32 	%f59, 0f00000000;
	mov.b32 	%r181, 0;
	@%p30 bra 	$L__BB18_33;
	and.b32  	%r181, %r90, 2147483644;
	neg.s32 	%r180, %r181;
	shl.b32 	%r151, %r54, 4;
	add.s32 	%r152, %r151, %r4;
	shl.b32 	%r153, %r66, 2;
	add.s32 	%r154, %r152, %r153;
	mov.u32 	%r179, shraw;
	add.s32 	%r155, %r154, %r179;
	add.s32 	%r178, %r155, 32;
	mov.f32 	%f59, 0f00000000;
$L__BB18_32:
	.pragma "nounroll";
	ld.shared.f32 	%f41, [%r178+-32];
	ld.shared.v4.f32 	{%f42, %f43, %f44, %f45}, [%r179];
	fma.rn.f32 	%f46, %f41, %f42, %f59;
	ld.shared.f32 	%f47, [%r178+-16];
	fma.rn.f32 	%f48, %f47, %f43, %f46;
	ld.shared.f32 	%f49, [%r178];
	fma.rn.f32 	%f50, %f49, %f44, %f48;
	ld.shared.f32 	%f51, [%r178+16];
	fma.rn.f32 	%f59, %f51, %f45, %f50;
	add.s32 	%r180, %r180, 4;
	add.s32 	%r179, %r179, 16;
	add.s32 	%r178, %r178, 64;
	setp.ne.s32 	%p31, %r180, 0;
	@%p31 bra 	$L__BB18_32;
$L__BB18_33:
	setp.eq.s32 	%p32, %r70, 0;
	@%p32 bra 	$L__BB18_36;
	shl.b32 	%r156, %r181, 2;
	mov.u32 	%r157, shraw;
	add.s32 	%r184, %r157, %r156;
	shl.b32 	%r158, %r54, 4;
	shl.b32 	%r159, %r181, 4;
	add.s32 	%r160, %r158, %r159;
	add.s32 	%r161, %r160, %r4;
	shl.b32 	%r162, %r66, 2;
	add.s32 	%r163, %r161, %r162;
	add.s32 	%r183, %r157, %r163;
	neg.s32 	%r182, %r70;
$L__BB18_35:
	.pragma "nounroll";
	ld.shared.f32 	%f52, [%r183];
	ld.shared.f32 	%f53, [%r184];
	fma.rn.f32 	%f59, %f52, %f53, %f59;
	add.s32 	%r184, %r184, 4;
	add.s32 	%r183, %r183, 16;
	add.s32 	%r182, %r182, 1;
	setp.ne.s32 	%p33, %r182, 0;
	@%p33 bra 	$L__BB18_35;
$L__BB18_36:
	mul.wide.s32 	%rd37, %r69, 4;
	add.s64 	%rd38, %rd2, %rd37;
	st.global.f32 	[%rd38], %f59;
$L__BB18_37:
	ret;

}


// ===== COMPILED SASS (sm_100) =====

	.target	sm_100

	.elftype	@"ET_EXEC"


//--------------------- .note.nv.tkinfo           --------------------------
	.section	.note.nv.tkinfo,"",@"SHT_NOTE"
	.sectionflags	@"SHF_NOTE_NV_TKINFO"
	.tkinfo
        /*0018*/ 	.word	0x00000002
        /*0030*/ 	.string	""
        /*0030*/ 	.string	"ptxas"
        /*0030*/ 	.string	"Cuda compilation tools, release 13.0, V13.0.88"
        /*0030*/ 	.string	"Build cuda_13.0.r13.0/compiler.36424714_0"
        /*0030*/ 	.string	"-arch sm_100 -m 64 "



//--------------------- .note.nv.cuinfo           --------------------------
	.section	.note.nv.cuinfo,"",@"SHT_NOTE"
	.sectionflags	@"SHF_NOTE_NV_CUINFO"
        /*0018*/ 	.short	0x0002
        /*001a*/ 	.short	0x0064
        /*001c*/ 	.short	0x0082
	.zero		2


//--------------------- .nv.info                  --------------------------
	.section	.nv.info,"",@"SHT_CUDA_INFO"
	.align	4


	//----- nvinfo : EIATTR_REGCOUNT
	.align		4
        /*0000*/ 	.byte	0x04, 0x2f
        /*0002*/ 	.short	(.L_1 - .L_0)
	.align		4
.L_0:
        /*0004*/ 	.word	index@(alma_batch_f32_onthefly)
        /*0008*/ 	.word	0x00000019


	//----- nvinfo : EIATTR_FRAME_SIZE
	.align		4
.L_1:
        /*000c*/ 	.byte	0x04, 0x11
        /*000e*/ 	.short	(.L_3 - .L_2)
	.align		4
.L_2:
        /*0010*/ 	.word	index@($__internal_3_$__cuda_sm3x_div_rn_noftz_f32_slowpath)
        /*0014*/ 	.word	0x00000000


	//----- nvinfo : EIATTR_FRAME_SIZE
	.align		4
.L_3:
        /*0018*/ 	.byte	0x04, 0x11
        /*001a*/ 	.short	(.L_5 - .L_4)
	.align		4
.L_4:
        /*001c*/ 	.word	index@($__internal_2_$__cuda_sm20_rcp_rn_f32_slowpath)
        /*0020*/ 	.word	0x00000000


	//----- nvinfo : EIATTR_FRAME_SIZE
	.align		4
.L_5:
        /*0024*/ 	.byte	0x04, 0x11
        /*0026*/ 	.short	(.L_7 - .L_6)
	.align		4
.L_6:
        /*0028*/ 	.word	index@(alma_batch_f32_onthefly)
        /*002c*/ 	.word	0x00000000


	//----- nvinfo : EIATTR_REGCOUNT
	.align		4
.L_7:
        /*0030*/ 	.byte	0x04, 0x2f
        /*0032*/ 	.short	(.L_9 - .L_8)
	.align		4
.L_8:
        /*0034*/ 	.word	index@(alma_batch_f32)
        /*0038*/ 	.word	0x00000019


	//----- nvinfo : EIATTR_FRAME_SIZE
	.align		4
.L_9:
        /*003c*/ 	.byte	0x04, 0x11
        /*003e*/ 	.short	(.L_11 - .L_10)
	.align		4
.L_10:
        /*0040*/ 	.word	index@(alma_batch_f32)
        /*0044*/ 	.word	0x00000000


	//----- nvinfo : EIATTR_REGCOUNT
	.align		4
.L_11:
        /*0048*/ 	.byte	0x04, 0x2f
        /*004a*/ 	.short	(.L_13 - .L_12)
	.align		4
.L_12:
        /*004c*/ 	.word	index@(alma_batch_f32_tm)
        /*0050*/ 	.word	0x00000019


	//----- nvinfo : EIATTR_FRAME_SIZE
	.align		4
.L_13:
        /*0054*/ 	.byte	0x04, 0x11
        /*0056*/ 	.short	(.L_15 - .L_14)
	.align		4
.L_14:
        /*0058*/ 	.word	index@(alma_batch_f32_tm)
        /*005c*/ 	.word	0x00000000


	//----- nvinfo : EIATTR_REGCOUNT
	.align		4
.L_15:
        /*0060*/ 	.byte	0x04, 0x2f
        /*0062*/ 	.short	(.L_17 - .L_16)
	.align		4
.L_16:
        /*0064*/ 	.word	index@(alma_batch_tiled_f32_tile128)
        /*0068*/ 	.word	0x0000002c


	//----- nvinfo : EIATTR_FRAME_SIZE
	.align		4
.L_17:
        /*006c*/ 	.byte	0x04, 0x11
        /*006e*/ 	.short	(.L_19 - .L_18)
	.align		4
.L_18:
        /*0070*/ 	.word	index@(alma_batch_tiled_f32_tile128)
        /*0074*/ 	.word	0x00000000


	//----- nvinfo : EIATTR_REGCOUNT
	.align		4
.L_19:
        /*0078*/ 	.byte	0x04, 0x2f
        /*007a*/ 	.short	(.L_21 - .L_20)
	.align		4
.L_20:
        /*007c*/ 	.word	index@(alma_batch_tiled_f32_tile256)
        /*0080*/ 	.word	0x0000002c


	//----- nvinfo : EIATTR_FRAME_SIZE
	.align		4
.L_21:
        /*0084*/ 	.byte	0x04, 0x11
        /*0086*/ 	.short	(.L_23 - .L_22)
	.align		4
.L_22:
        /*0088*/ 	.word	index@(alma_batch_tiled_f32_tile256)
        /*008c*/ 	.word	0x00000000


	//----- nvinfo : EIATTR_REGCOUNT
	.align		4
.L_23:
        /*0090*/ 	.byte	0x04, 0x2f
        /*0092*/ 	.short	(.L_25 - .L_24)
	.align		4
.L_24:
        /*0094*/ 	.word	index@(alma_batch_tiled_f32_tile512)
        /*0098*/ 	.word	0x0000002c


	//----- nvinfo : EIATTR_FRAME_SIZE
	.align		4
.L_25:
        /*009c*/ 	.byte	0x04, 0x11
        /*009e*/ 	.short	(.L_27 - .L_26)
	.align		4
.L_26:
        /*00a0*/ 	.word	index@(alma_batch_tiled_f32_tile512)
        /*00a4*/ 	.word	0x00000000


	//----- nvinfo : EIATTR_REGCOUNT
	.align		4
.L_27:
        /*00a8*/ 	.byte	0x04, 0x2f
        /*00aa*/ 	.short	(.L_29 - .L_28)
	.align		4
.L_28:
        /*00ac*/ 	.word	index@(alma_batch_tiled_f32_tile128_tm)
        /*00b0*/ 	.word	0x0000002b


	//----- nvinfo : EIATTR_FRAME_SIZE
	.align		4
.L_29:
        /*00b4*/ 	.byte	0x04, 0x11
        /*00b6*/ 	.short	(.L_31 - .L_30)
	.align		4
.L_30:
        /*00b8*/ 	.word	index@(alma_batch_tiled_f32_tile128_tm)
        /*00bc*/ 	.word	0x00000000


	//----- nvinfo : EIATTR_REGCOUNT
	.align		4
.L_31:
        /*00c0*/ 	.byte	0x04, 0x2f
        /*00c2*/ 	.short	(.L_33 - .L_32)
	.align		4
.L_32:
        /*00c4*/ 	.word	index@(alma_batch_tiled_f32_tile256_tm)
        /*00c8*/ 	.word	0x0000002b


	//----- nvinfo : EIATTR_FRAME_SIZE
	.align		4
.L_33:
        /*00cc*/ 	.byte	0x04, 0x11
        /*00ce*/ 	.short	(.L_35 - .L_34)
	.align		4
.L_34:
        /*00d0*/ 	.word	index@(alma_batch_tiled_f32_tile256_tm)
        /*00d4*/ 	.word	0x00000000


	//----- nvinfo : EIATTR_REGCOUNT
	.align		4
.L_35:
        /*00d8*/ 	.byte	0x04, 0x2f
        /*00da*/ 	.short	(.L_37 - .L_36)
	.align		4
.L_36:
        /*00dc*/ 	.word	index@(alma_batch_tiled_f32_tile512_tm)
        /*00e0*/ 	.word	0x0000002b


	//----- nvinfo : EIATTR_FRAME_SIZE
	.align		4
.L_37:
        /*00e4*/ 	.byte	0x04, 0x11
        /*00e6*/ 	.short	(.L_39 - .L_38)
	.align		4
.L_38:
        /*00e8*/ 	.word	index@(alma_batch_tiled_f32_tile512_tm)
        /*00ec*/ 	.word	0x00000000


	//----- nvinfo : EIATTR_REGCOUNT
	.align		4
.L_39:
        /*00f0*/ 	.byte	0x04, 0x2f
        /*00f2*/ 	.short	(.L_41 - .L_40)
	.align		4
.L_40:
        /*00f4*/ 	.word	index@(alma_batch_tiled_f32_2x_tile128)
        /*00f8*/ 	.word	0x0000002c


	//----- nvinfo : EIATTR_FRAME_SIZE
	.align		4
.L_41:
        /*00fc*/ 	.byte	0x04, 0x11
        /*00fe*/ 	.short	(.L_43 - .L_42)
	.align		4
.L_42:
        /*0100*/ 	.word	index@(alma_batch_tiled_f32_2x_tile128)
        /*0104*/ 	.word	0x00000000


	//----- nvinfo : EIATTR_REGCOUNT
	.align		4
.L_43:
        /*0108*/ 	.byte	0x04, 0x2f
        /*010a*/ 	.short	(.L_45 - .L_44)
	.align		4
.L_44:
        /*010c*/ 	.word	index@(alma_batch_tiled_f32_2x_tile256)
        /*0110*/ 	.word	0x0000002c


	//----- nvinfo : EIATTR_FRAME_SIZE
	.align		4
.L_45:
        /*0114*/ 	.byte	0x04, 0x11
        /*0116*/ 	.short	(.L_47 - .L_46)
	.align		4
.L_46:
        /*0118*/ 	.word	index@(alma_batch_tiled_f32_2x_tile256)
        /*011c*/ 	.word	0x00000000


	//----- nvinfo : EIATTR_REGCOUNT
	.align		4
.L_47:
        /*0120*/ 	.byte	0x04, 0x2f
        /*0122*/ 	.short	(.L_49 - .L_48)
	.align		4
.L_48:
        /*0124*/ 	.word	index@(alma_batch_tiled_f32_2x_tile512)
        /*0128*/ 	.word	0x0000002c


	//----- nvinfo : EIATTR_FRAME_SIZE
	.align		4
.L_49:
        /*012c*/ 	.byte	0x04, 0x11
        /*012e*/ 	.short	(.L_51 - .L_50)
	.align		4
.L_50:
        /*0130*/ 	.word	index@(alma_batch_tiled_f32_2x_tile512)
        /*0134*/ 	.word	0x00000000


	//----- nvinfo : EIATTR_REGCOUNT
	.align		4
.L_51:
        /*0138*/ 	.byte	0x04, 0x2f
        /*013a*/ 	.short	(.L_53 - .L_52)
	.align		4
.L_52:
        /*013c*/ 	.word	index@(alma_batch_tiled_f32_2x_tile128_tm)
        /*0140*/ 	.word	0x0000002b


	//----- nvinfo : EIATTR_FRAME_SIZE
	.align		4
.L_53:
        /*0144*/ 	.byte	0x04, 0x11
        /*0146*/ 	.short	(.L_55 - .L_54)
	.align		4
.L_54:
        /*0148*/ 	.word	index@(alma_batch_tiled_f32_2x_tile128_tm)
        /*014c*/ 	.word	0x00000000


	//----- nvinfo : EIATTR_REGCOUNT
	.align		4
.L_55:
        /*0150*/ 	.byte	0x04, 0x2f
        /*0152*/ 	.short	(.L_57 - .L_56)
	.align		4
.L_56:
        /*0154*/ 	.word	index@(alma_batch_tiled_f32_2x_tile256_tm)
        /*0158*/ 	.word	0x0000002b


	//----- nvinfo : EIATTR_FRAME_SIZE
	.align		4
.L_57:
        /*015c*/ 	.byte	0x04, 0x11
        /*015e*/ 	.short	(.L_59 - .L_58)
	.align		4
.L_58:
        /*0160*/ 	.word	index@(alma_batch_tiled_f32_2x_tile256_tm)
        /*0164*/ 	.word	0x00000000


	//----- nvinfo : EIATTR_REGCOUNT
	.align		4
.L_59:
        /*0168*/ 	.byte	0x04, 0x2f
        /*016a*/ 	.short	(.L_61 - .L_60)
	.align		4
.L_60:
        /*016c*/ 	.word	index@(alma_batch_tiled_f32_2x_tile512_tm)
        /*0170*/ 	.word	0x0000002b


	//----- nvinfo : EIATTR_FRAME_SIZE
	.align		4
.L_61:
        /*0174*/ 	.byte	0x04, 0x11
        /*0176*/ 	.short	(.L_63 - .L_62)
	.align		4
.L_62:
        /*0178*/ 	.word	index@(alma_batch_tiled_f32_2x_tile512_tm)
        /*017c*/ 	.word	0x00000000


	//----- nvinfo : EIATTR_REGCOUNT
	.align		4
.L_63:
        /*0180*/ 	.byte	0x04, 0x2f
        /*0182*/ 	.short	(.L_65 - .L_64)
	.align		4
.L_64:
        /*0184*/ 	.word	index@(alma_multi_series_one_param_f32)
        /*0188*/ 	.word	0x0000001e


	//----- nvinfo : EIATTR_FRAME_SIZE
	.align		4
.L_65:
        /*018c*/ 	.byte	0x04, 0x11
        /*018e*/ 	.short	(.L_67 - .L_66)
	.align		4
.L_66:
        /*0190*/ 	.word	index@(alma_multi_series_one_param_f32)
        /*0194*/ 	.word	0x00000000


	//----- nvinfo : EIATTR_REGCOUNT
	.align		4
.L_67:
        /*0198*/ 	.byte	0x04, 0x2f
        /*019a*/ 	.short	(.L_69 - .L_68)
	.align		4
.L_68:
        /*019c*/ 	.word	index@(alma_precompute_weights_f32)
        /*01a0*/ 	.word	0x00000016


	//----- nvinfo : EIATTR_FRAME_SIZE
	.align		4
.L_69:
        /*01a4*/ 	.byte	0x04, 0x11
        /*01a6*/ 	.short	(.L_71 - .L_70)
	.align		4
.L_70:
        /*01a8*/ 	.word	index@($__internal_1_$__cuda_sm3x_div_rn_noftz_f32_slowpath)
        /*01ac*/ 	.word	0x00000000


	//----- nvinfo : EIATTR_FRAME_SIZE
	.align		4
.L_71:
        /*01b0*/ 	.byte	0x04, 0x11
        /*01b2*/ 	.short	(.L_73 - .L_72)
	.align		4
.L_72:
        /*01b4*/ 	.word	index@($__internal_0_$__cuda_sm20_rcp_rn_f32_slowpath)
        /*01b8*/ 	.word	0x00000000


	//----- nvinfo : EIATTR_FRAME_SIZE
	.align		4
.L_73:
        /*01bc*/ 	.byte	0x04, 0x11
        /*01be*/ 	.short	(.L_75 - .L_74)
	.align		4
.L_74:
        /*01c0*/ 	.word	index@(alma_precompute_weights_f32)
        /*01c4*/ 	.word	0x00000000


	//----- nvinfo : EIATTR_REGCOUNT
	.align		4
.L_75:
        /*01c8*/ 	.byte	0x04, 0x2f
        /*01ca*/ 	.short	(.L_77 - .L_76)
	.align		4
.L_76:
        /*01cc*/ 	.word	index@(alma_ms1p_tiled_f32_tx128_ty2)
        /*01d0*/ 	.word	0x00000020


	//----- nvinfo : EIATTR_FRAME_SIZE
	.align		4
.L_77:
        /*01d4*/ 	.byte	0x04, 0x11
        /*01d6*/ 	.short	(.L_79 - .L_78)
	.align		4
.L_78:
        /*01d8*/ 	.word	index@(alma_ms1p_tiled_f32_tx128_ty2)
        /*01dc*/ 	.word	0x00000000


	//----- nvinfo : EIATTR_REGCOUNT
	.align		4
.L_79:
        /*01e0*/ 	.byte	0x04, 0x2f
        /*01e2*/ 	.short	(.L_81 - .L_80)
	.align		4
.L_80:
        /*01e4*/ 	.word	index@(alma_ms1p_tiled_f32_tx128_ty4)
        /*01e8*/ 	.word	0x00000020


	//----- nvinfo : EIATTR_FRAME_SIZE
	.align		4
.L_81:
        /*01ec*/ 	.byte	0x04, 0x11
        /*01ee*/ 	.short	(.L_83 - .L_82)
	.align		4
.L_82:
        /*01f0*/ 	.word	index@(alma_ms1p_tiled_f32_tx128_ty4)
        /*01f4*/ 	.word	0x00000000


	//----- nvinfo : EIATTR_MIN_STACK_SIZE
	.align		4
.L_83:
        /*01f8*/ 	.byte	0x04, 0x12
        /*01fa*/ 	.short	(.L_85 - .L_84)
	.align		4
.L_84:
        /*01fc*/ 	.word	index@(alma_ms1p_tiled_f32_tx128_ty4)
        /*0200*/ 	.word	0x00000000


	//----- nvinfo : EIATTR_MIN_STACK_SIZE
	.align		4
.L_85:
        /*0204*/ 	.byte	0x04, 0x12
        /*0206*/ 	.short	(.L_87 - .L_86)
	.align		4
.L_86:
        /*0208*/ 	.word	index@(alma_ms1p_tiled_f32_tx128_ty2)
        /*020c*/ 	.word	0x00000000


	//----- nvinfo : EIATTR_MIN_STACK_SIZE
	.align		4
.L_87:
        /*0210*/ 	.byte	0x04, 0x12
        /*0212*/ 	.short	(.L_89 - .L_88)
	.align		4
.L_88:
        /*0214*/ 	.word	index@(alma_precompute_weights_f32)
        /*0218*/ 	.word	0x00000000


	//----- nvinfo : EIATTR_MIN_STACK_SIZE
	.align		4
.L_89:
        /*021c*/ 	.byte	0x04, 0x12
        /*021e*/ 	.short	(.L_91 - .L_90)
	.align		4
.L_90:
        /*0220*/ 	.word	index@(alma_multi_series_one_param_f32)
        /*0224*/ 	.word	0x00000000


	//----- nvinfo : EIATTR_MIN_STACK_SIZE
	.align		4
.L_91:
        /*0228*/ 	.byte	0x04, 0x12
        /*022a*/ 	.short	(.L_93 - .L_92)
	.align		4
.L_92:
        /*022c*/ 	.word	index@(alma_batch_tiled_f32_2x_tile512_tm)
        /*0230*/ 	.word	0x00000000


	//----- nvinfo : EIATTR_MIN_STACK_SIZE
	.align		4
.L_93:
        /*0234*/ 	.byte	0x04, 0x12
        /*0236*/ 	.short	(.L_95 - .L_94)
	.align		4
.L_94:
        /*0238*/ 	.word	index@(alma_batch_tiled_f32_2x_tile256_tm)
        /*023c*/ 	.word	0x00000000


	//----- nvinfo : EIATTR_MIN_STACK_SIZE
	.align		4
.L_95:
        /*0240*/ 	.byte	0x04, 0x12
        /*0242*/ 	.short	(.L_97 - .L_96)
	.align		4
.L_96:
        /*0244*/ 	.word	index@(alma_batch_tiled_f32_2x_tile128_tm)
        /*0248*/ 	.word	0x00000000


	//----- nvinfo : EIATTR_MIN_STACK_SIZE
	.align		4
.L_97:
        /*024c*/ 	.byte	0x04, 0x12
        /*024e*/ 	.short	(.L_99 - .L_98)
	.align		4
.L_98:
        /*0250*/ 	.word	index@(alma_batch_tiled_f32_2x_tile512)
        /*0254*/ 	.word	0x00000000


	//----- nvinfo : EIATTR_MIN_STACK_SIZE
	.align		4
.L_99:
        /*0258*/ 	.byte	0x04, 0x12
        /*025a*/ 	.short	(.L_101 - .L_100)
	.align		4
.L_100:
        /*025c*/ 	.word	index@(alma_batch_tiled_f32_2x_tile256)
        /*0260*/ 	.word	0x00000000


	//----- nvinfo : EIATTR_MIN_STACK_SIZE
	.align		4
.L_101:
        /*0264*/ 	.byte	0x04, 0x12
        /*0266*/ 	.short	(.L_103 - .L_102)
	.align		4
.L_102:
        /*0268*/ 	.word	index@(alma_batch_tiled_f32_2x_tile128)
        /*026c*/ 	.word	0x00000000


	//----- nvinfo : EIATTR_MIN_STACK_SIZE
	.align		4
.L_103:
        /*0270*/ 	.byte	0x04, 0x12
        /*0272*/ 	.short	(.L_105 - .L_104)
	.align		4
.L_104:
        /*0274*/ 	.word	index@(alma_batch_tiled_f32_tile512_tm)
        /*0278*/ 	.word	0x00000000


	//----- nvinfo : EIATTR_MIN_STACK_SIZE
	.align		4
.L_105:
        /*027c*/ 	.byte	0x04, 0x12
        /*027e*/ 	.short	(.L_107 - .L_106)
	.align		4
.L_106:
        /*0280*/ 	.word	index@(alma_batch_tiled_f32_tile256_tm)
        /*0284*/ 	.word	0x00000000


	//----- nvinfo : EIATTR_MIN_STACK_SIZE
	.align		4
.L_107:
        /*0288*/ 	.byte	0x04, 0x12
        /*028a*/ 	.short	(.L_109 - .L_108)
	.align		4
.L_108:
        /*028c*/ 	.word	index@(alma_batch_tiled_f32_tile128_tm)
        /*0290*/ 	.word	0x00000000


	//----- nvinfo : EIATTR_MIN_STACK_SIZE
	.align		4
.L_109:
        /*0294*/ 	.byte	0x04, 0x12
        /*0296*/ 	.short	(.L_111 - .L_110)
	.align		4
.L_110:
        /*0298*/ 	.word	index@(alma_batch_tiled_f32_tile512)
        /*029c*/ 	.word	0x00000000


	//----- nvinfo : EIATTR_MIN_STACK_SIZE
	.align		4
.L_111:
        /*02a0*/ 	.byte	0x04, 0x12
        /*02a2*/ 	.short	(.L_113 - .L_112)
	.align		4
.L_112:
        /*02a4*/ 	.word	index@(alma_batch_tiled_f32_tile256)
        /*02a8*/ 	.word	0x00000000


	//----- nvinfo : EIATTR_MIN_STACK_SIZE
	.align		4
.L_113:
        /*02ac*/ 	.byte	0x04, 0x12
        /*02ae*/ 	.short	(.L_115 - .L_114)
	.align		4
.L_114:
        /*02b0*/ 	.word	index@(alma_batch_tiled_f32_tile128)
        /*02b4*/ 	.word	0x00000000


	//----- nvinfo : EIATTR_MIN_STACK_SIZE
	.align		4
.L_115:
        /*02b8*/ 	.byte	0x04, 0x12
        /*02ba*/ 	.short	(.L_117 - .L_116)
	.align		4
.L_116:
        /*02bc*/ 	.word	index@(alma_batch_f32_tm)
        /*02c0*/ 	.word	0x00000000


	//----- nvinfo : EIATTR_MIN_STACK_SIZE
	.align		4
.L_117:
        /*02c4*/ 	.byte	0x04, 0x12
        /*02c6*/ 	.short	(.L_119 - .L_118)
	.align		4
.L_118:
        /*02c8*/ 	.word	index@(alma_batch_f32)
        /*02cc*/ 	.word	0x00000000


	//----- nvinfo : EIATTR_MIN_STACK_SIZE
	.align		4
.L_119:
        /*02d0*/ 	.byte	0x04, 0x12
        /*02d2*/ 	.short	(.L_121 - .L_120)
	.align		4
.L_120:
        /*02d4*/ 	.word	index@(alma_batch_f32_onthefly)
        /*02d8*/ 	.word	0x00000000
.L_121:


//--------------------- .nv.compat                --------------------------
	.section	.nv.compat,"",@"SHT_CUDA_COMPAT_INFO"
	.align	4
        /*0000*/ 	.byte	0x02, 0x09, 0x00, 0x00, 0x02, 0x02, 0x01, 0x00, 0x02, 0x05, 0x05, 0x00, 0x03, 0x07, 0x01, 0x01
        /*0010*/ 	.byte	0x02, 0x03, 0x00, 0x00, 0x02, 0x06, 0x01, 0x00, 0x04, 0x0b, 0x08, 0x00, 0x01, 0x00, 0x00, 0x00
        /*0020*/ 	.byte	0x00, 0x00, 0x00, 0x00


//--------------------- .nv.info.alma_ms1p_tiled_f32_tx128_ty4 --------------------------
	.section	.nv.info.alma_ms1p_tiled_f32_tx128_ty4,"",@"SHT_CUDA_INFO"
	.sectionflags	@""
	.align	4


	//----- nvinfo : EIATTR_CUDA_API_VERSION
	.align		4
        /*0000*/ 	.byte	0x04, 0x37
        /*0002*/ 	.short	(.L_123 - .L_122)
.L_122:
        /*0004*/ 	.word	0x00000082


	//----- nvinfo : EIATTR_KPARAM_INFO
	.align		4
.L_123:
        /*0008*/ 	.byte	0x04, 0x17
        /*000a*/ 	.short	(.L_125 - .L_124)
.L_124:
        /*000c*/ 	.word	0x00000000
        /*0010*/ 	.short	0x0007
        /*0012*/ 	.short	0x0028
        /*0014*/ 	.byte	0x00, 0xf5, 0x21, 0x00


	//----- nvinfo : EIATTR_KPARAM_INFO
	.align		4
.L_125:
        /*0018*/ 	.byte	0x04, 0x17
        /*001a*/ 	.short	(.L_127 - .L_126)
.L_126:
        /*001c*/ 	.word	0x00000000
        /*0020*/ 	.short	0x0006
        /*0022*/ 	.short	0x0020
        /*0024*/ 	.byte	0x00, 0xf5, 0x21, 0x00


	//----- nvinfo : EIATTR_KPARAM_INFO
	.align		4
.L_127:
        /*0028*/ 	.byte	0x04, 0x17
        /*002a*/ 	.short	(.L_129 - .L_128)
.L_128:
        /*002c*/ 	.word	0x00000000
        /*0030*/ 	.short	0x0005
        /*0032*/ 	.short	0x001c
        /*0034*/ 	.byte	0x00, 0xf0, 0x11, 0x00


	//----- nvinfo : EIATTR_KPARAM_INFO
	.align		4
.L_129:
        /*0038*/ 	.byte	0x04, 0x17
        /*003a*/ 	.short	(.L_131 - .L_130)
.L_130:
        /*003c*/ 	.word	0x00000000
        /*0040*/ 	.short	0x0004
        /*0042*/ 	.short	0x0018
        /*0044*/ 	.byte	0x00, 0xf0, 0x11, 0x00


	//----- nvinfo : EIATTR_KPARAM_INFO
	.align		4
.L_131:
        /*0048*/ 	.byte	0x04, 0x17
        /*004a*/ 	.short	(.L_133 - .L_132)
.L_132:
        /*004c*/ 	.word	0x00000000
        /*0050*/ 	.short	0x0003
        /*0052*/ 	.short	0x0014
        /*0054*/ 	.byte	0x00, 0xf0, 0x11, 0x00


	//----- nvinfo : EIATTR_KPARAM_INFO
	.align		4
.L_133:
        /*0058*/ 	.byte	0x04, 0x17
        /*005a*/ 	.short	(.L_135 - .L_134)
.L_134:
        /*005c*/ 	.word	0x00000000
        /*0060*/ 	.short	0x0002
        /*0062*/ 	.short	0x0010
        /*0064*/ 	.byte	0x00, 0xf0, 0x11, 0x00


	//----- nvinfo : EIATTR_KPARAM_INFO
	.align		4
.L_135:
        /*0068*/ 	.byte	0x04, 0x17
        /*006a*/ 	.short	(.L_137 - .L_136)
.L_136:
        /*006c*/ 	.word	0x00000000
        /*0070*/ 	.short	0x0001
        /*0072*/ 	.short	0x0008
        /*0074*/ 	.byte	0x00, 0xf5, 0x21, 0x00


	//----- nvinfo : EIATTR_KPARAM_INFO
	.align		4
.L_137:
        /*0078*/ 	.byte	0x04, 0x17
        /*007a*/ 	.short	(.L_139 - .L_138)
.L_138:
        /*007c*/ 	.word	0x00000000
        /*0080*/ 	.short	0x0000
        /*0082*/ 	.short	0x0000
        /*0084*/ 	.byte	0x00, 0xf5, 0x21, 0x00


	//----- nvinfo : EIATTR_SPARSE_MMA_MASK
	.align		4
.L_139:
        /*0088*/ 	.byte	0x03, 0x50
        /*008a*/ 	.short	0x0000


	//----- nvinfo : EIATTR_MAXREG_COUNT
	.align		4
        /*008c*/ 	.byte	0x03, 0x1b
        /*008e*/ 	.short	0x00ff


	//----- nvinfo : EIATTR_NUM_BARRIERS
	.align		4
        /*0090*/ 	.byte	0x02, 0x4c
        /*0092*/ 	.byte	0x01
	.zero		1


	//----- nvinfo : EIATTR_MERCURY_ISA_VERSION
	.align		4
        /*0094*/ 	.byte	0x03, 0x5f
        /*0096*/ 	.short	0x0101


	//----- nvinfo : EIATTR_VRC_CTA_INIT_COUNT
	.align		4
        /*0098*/ 	.byte	0x02, 0x4a
	.zero		1
	.zero		1


	//----- nvinfo : EIATTR_EXIT_INSTR_OFFSETS
	.align		4
        /*009c*/ 	.byte	0x04, 0x1c
        /*009e*/ 	.short	(.L_141 - .L_140)


	//   ....[0]....
.L_140:
        /*00a0*/ 	.word	0x00000080


	//   ....[1]....
        /*00a4*/ 	.word	0x000010d0


	//   ....[2]....
        /*00a8*/ 	.word	0x00001190


	//   ....[3]....
        /*00ac*/ 	.word	0x000014f0


	//----- nvinfo : EIATTR_CRS_STACK_SIZE
	.align		4
.L_141:
        /*00b0*/ 	.byte	0x04, 0x1e
        /*00b2*/ 	.short	(.L_143 - .L_142)
.L_142:
        /*00b4*/ 	.word	0x00000000


	//----- nvinfo : EIATTR_CBANK_PARAM_SIZE
	.align		4
.L_143:
        /*00b8*/ 	.byte	0x03, 0x19
        /*00ba*/ 	.short	0x0030


	//----- nvinfo : EIATTR_PARAM_CBANK
	.align		4
        /*00bc*/ 	.byte	0x04, 0x0a
        /*00be*/ 	.short	(.L_145 - .L_144)
	.align		4
.L_144:
        /*00c0*/ 	.word	index@(.nv.constant0.alma_ms1p_tiled_f32_tx128_ty4)
        /*00c4*/ 	.short	0x0380
        /*00c6*/ 	.short	0x0030


	//----- nvinfo : EIATTR_SW_WAR
	.align		4
.L_145:
        /*00c8*/ 	.byte	0x04, 0x36
        /*00ca*/ 	.short	(.L_147 - .L_146)
.L_146:
        /*00cc*/ 	.word	0x00000008
.L_147:


//--------------------- .nv.info.alma_ms1p_tiled_f32_tx128_ty2 --------------------------
	.section	.nv.info.alma_ms1p_tiled_f32_tx128_ty2,"",@"SHT_CUDA_INFO"
	.sectionflags	@""
	.align	4


	//----- nvinfo : EIATTR_CUDA_API_VERSION
	.align		4
        /*0000*/ 	.byte	0x04, 0x37
        /*0002*/ 	.short	(.L_149 - .L_148)
.L_148:
        /*0004*/ 	.word	0x00000082


	//----- nvinfo : EIATTR_KPARAM_INFO
	.align		4
.L_149:
        /*0008*/ 	.byte	0x04, 0x17
        /*000a*/ 	.short	(.L_151 - .L_150)
.L_150:
        /*000c*/ 	.word	0x00000000
        /*0010*/ 	.short	0x0007
        /*0012*/ 	.short	0x0028
        /*0014*/ 	.byte	0x00, 0xf5, 0x21, 0x00


	//----- nvinfo : EIATTR_KPARAM_INFO
	.align		4
.L_151:
        /*0018*/ 	.byte	0x04, 0x17
        /*001a*/ 	.short	(.L_153 - .L_152)
.L_152:
        /*001c*/ 	.word	0x00000000
        /*0020*/ 	.short	0x0006
        /*0022*/ 	.short	0x0020
        /*0024*/ 	.byte	0x00, 0xf5, 0x21, 0x00


	//----- nvinfo : EIATTR_KPARAM_INFO
	.align		4
.L_153:
        /*0028*/ 	.byte	0x04, 0x17
        /*002a*/ 	.short	(.L_155 - .L_154)
.L_154:
        /*002c*/ 	.word	0x00000000
        /*0030*/ 	.short	0x0005
        /*0032*/ 	.short	0x001c
        /*0034*/ 	.byte	0x00, 0xf0, 0x11, 0x00


	//----- nvinfo : EIATTR_KPARAM_INFO
	.align		4
.L_155:
        /*0038*/ 	.byte	0x04, 0x17
        /*003a*/ 	.short	(.L_157 - .L_156)
.L_156:
        /*003c*/ 	.word	0x00000000
        /*0040*/ 	.short	0x0004
        /*0042*/ 	.short	0x0018
        /*0044*/ 	.byte	0x00, 0xf0, 0x11, 0x00


	//----- nvinfo : EIATTR_KPARAM_INFO
	.align		4
.L_157:
        /*0048*/ 	.byte	0x04, 0x17
        /*004a*/ 	.short	(.L_159 - .L_158)
.L_158:
        /*004c*/ 	.word	0x00000000
        /*0050*/ 	.short	0x0003
        /*0052*/ 	.short	0x0014
        /*0054*/ 	.byte	0x00, 0xf0, 0x11, 0x00


	//----- nvinfo : EIATTR_KPARAM_INFO
	.align		4
.L_159:
        /*0058*/ 	.byte	0x04, 0x17
        /*005a*/ 	.short	(.L_161 - .L_160)
.L_160:
        /*005c*/ 	.word	0x00000000
        /*0060*/ 	.short	0x0002
        /*0062*/ 	.short	0x0010
        /*0064*/ 	.byte	0x00, 0xf0, 0x11, 0x00


	//----- nvinfo : EIATTR_KPARAM_INFO
	.align		4
.L_161:
        /*0068*/ 	.byte	0x04, 0x17
        /*006a*/ 	.short	(.L_163 - .L_162)
.L_162:
        /*006c*/ 	.word	0x00000000
        /*0070*/ 	.short	0x0001
        /*0072*/ 	.short	0x0008
        /*0074*/ 	.byte	0x00, 0xf5, 0x21, 0x00


	//----- nvinfo : EIATTR_KPARAM_INFO
	.align		4
.L_163:
        /*0078*/ 	.byte	0x04, 0x17
        /*007a*/ 	.short	(.L_165 - .L_164)
.L_164:
        /*007c*/ 	.word	0x00000000
        /*0080*/ 	.short	0x0000
        /*0082*/ 	.short	0x0000
        /*0084*/ 	.byte	0x00, 0xf5, 0x21, 0x00


	//----- nvinfo : EIATTR_SPARSE_MMA_MASK
	.align		4
.L_165:
        /*0088*/ 	.byte	0x03, 0x50
        /*008a*/ 	.short	0x0000


	//----- nvinfo : EIATTR_MAXREG_COUNT
	.align		4
        /*008c*/ 	.byte	0x03, 0x1b
        /*008e*/ 	.short	0x00ff


	//----- nvinfo : EIATTR_NUM_BARRIERS
	.align		4
        /*0090*/ 	.byte	0x02, 0x4c
        /*0092*/ 	.byte	0x01
	.zero		1


	//----- nvinfo : EIATTR_MERCURY_ISA_VERSION
	.align		4
        /*0094*/ 	.byte	0x03, 0x5f
        /*0096*/ 	.short	0x0101


	//----- nvinfo : EIATTR_VRC_CTA_INIT_COUNT
	.align		4
        /*0098*/ 	.byte	0x02, 0x4a
	.zero		1
	.zero		1


	//----- nvinfo : EIATTR_EXIT_INSTR_OFFSETS
	.align		4
        /*009c*/ 	.byte	0x04, 0x1c
        /*009e*/ 	.short	(.L_167 - .L_166)


	//   ....[0]....
.L_166:
        /*00a0*/ 	.word	0x00000080


	//   ....[1]....
        /*00a4*/ 	.word	0x00001040


	//   ....[2]....
        /*00a8*/ 	.word	0x00001100


	//   ....[3]....
        /*00ac*/ 	.word	0x00001450


	//----- nvinfo : EIATTR_CRS_STACK_SIZE
	.align		4
.L_167:
        /*00b0*/ 	.byte	0x04, 0x1e
        /*00b2*/ 	.short	(.L_169 - .L_168)
.L_168:
        /*00b4*/ 	.word	0x00000000


	//----- nvinfo : EIATTR_CBANK_PARAM_SIZE
	.align		4
.L_169:
        /*00b8*/ 	.byte	0x03, 0x19
        /*00ba*/ 	.short	0x0030


	//----- nvinfo : EIATTR_PARAM_CBANK
	.align		4
        /*00bc*/ 	.byte	0x04, 0x0a
        /*00be*/ 	.short	(.L_171 - .L_170)
	.align		4
.L_170:
        /*00c0*/ 	.word	index@(.nv.constant0.alma_ms1p_tiled_f32_tx128_ty2)
        /*00c4*/ 	.short	0x0380
        /*00c6*/ 	.short	0x0030


	//----- nvinfo : EIATTR_SW_WAR
	.align		4
.L_171:
        /*00c8*/ 	.byte	0x04, 0x36
        /*00ca*/ 	.short	(.L_173 - .L_172)
.L_172:
        /*00cc*/ 	.word	0x00000008
.L_173:


//--------------------- .nv.info.alma_precompute_weights_f32 --------------------------
	.section	.nv.info.alma_precompute_weights_f32,"",@"SHT_CUDA_INFO"
	.sectionflags	@""
	.align	4


	//----- nvinfo : EIATTR_CUDA_API_VERSION
	.align		4
        /*0000*/ 	.byte	0x04, 0x37
        /*0002*/ 	.short	(.L_175 - .L_174)
.L_174:
        /*0004*/ 	.word	0x00000082


	//----- nvinfo : EIATTR_KPARAM_INFO
	.align		4
.L_175:
        /*0008*/ 	.byte	0x04, 0x17
        /*000a*/ 	.short	(.L_177 - .L_176)
.L_176:
        /*000c*/ 	.word	0x00000000
        /*0010*/ 	.short	0x0006
        /*0012*/ 	.short	0x0028
        /*0014*/ 	.byte	0x00, 0xf5, 0x21, 0x00


	//----- nvinfo : EIATTR_KPARAM_INFO
	.align		4
.L_177:
        /*0018*/ 	.byte	0x04, 0x17
        /*001a*/ 	.short	(.L_179 - .L_178)
.L_178:
        /*001c*/ 	.word	0x00000000
        /*0020*/ 	.short	0x0005
        /*0022*/ 	.short	0x0020
        /*0024*/ 	.byte	0x00, 0xf5, 0x21, 0x00


	//----- nvinfo : EIATTR_KPARAM_INFO
	.align		4
.L_179:
        /*0028*/ 	.byte	0x04, 0x17
        /*002a*/ 	.short	(.L_181 - .L_180)
.L_180:
        /*002c*/ 	.word	0x00000000
        /*0030*/ 	.short	0x0004
        /*0032*/ 	.short	0x001c
        /*0034*/ 	.byte	0x00, 0xf0, 0x11, 0x00


	//----- nvinfo : EIATTR_KPARAM_INFO
	.align		4
.L_181:
        /*0038*/ 	.byte	0x04, 0x17
        /*003a*/ 	.short	(.L_183 - .L_182)
.L_182:
        /*003c*/ 	.word	0x00000000
        /*0040*/ 	.short	0x0003
        /*0042*/ 	.short	0x0018
        /*0044*/ 	.byte	0x00, 0xf0, 0x11, 0x00


	//----- nvinfo : EIATTR_KPARAM_INFO
	.align		4
.L_183:
        /*0048*/ 	.byte	0x04, 0x17
        /*004a*/ 	.short	(.L_185 - .L_184)
.L_184:
        /*004c*/ 	.word	0x00000000
        /*0050*/ 	.short	0x0002
        /*0052*/ 	.short	0x0010
        /*0054*/ 	.byte	0x00, 0xf5, 0x21, 0x00


	//----- nvinfo : EIATTR_KPARAM_INFO
	.align		4
.L_185:
        /*0058*/ 	.byte	0x04, 0x17
        /*005a*/ 	.short	(.L_187 - .L_186)
.L_186:
        /*005c*/ 	.word	0x00000000
        /*0060*/ 	.short	0x0001
        /*0062*/ 	.short	0x0008
        /*0064*/ 	.byte	0x00, 0xf5, 0x21, 0x00


	//----- nvinfo : EIATTR_KPARAM_INFO
	.align		4
.L_187:
        /*0068*/ 	.byte	0x04, 0x17
        /*006a*/ 	.short	(.L_189 - .L_188)
.L_188:
        /*006c*/ 	.word	0x00000000
        /*0070*/ 	.short	0x0000
        /*0072*/ 	.short	0x0000
        /*0074*/ 	.byte	0x00, 0xf5, 0x21, 0x00


	//----- nvinfo : EIATTR_SPARSE_MMA_MASK
	.align		4
.L_189:
        /*0078*/ 	.byte	0x03, 0x50
        /*007a*/ 	.short	0x0000


	//----- nvinfo : EIATTR_MAXREG_COUNT
	.align		4
        /*007c*/ 	.byte	0x03, 0x1b
        /*007e*/ 	.short	0x00ff


	//----- nvinfo : EIATTR_NUM_BARRIERS
	.align		4
        /*0080*/ 	.byte	0x02, 0x4c
        /*0082*/ 	.byte	0x01
	.zero		1


	//----- nvinfo : EIATTR_MERCURY_ISA_VERSION
	.align		4
        /*0084*/ 	.byte	0x03, 0x5f
        /*0086*/ 	.short	0x0101


	//----- nvinfo : EIATTR_COOP_GROUP_MASK_REGIDS
	.align		4
        /*0088*/ 	.byte	0x04, 0x29
        /*008a*/ 	.short	(.L_191 - .L_190)


	//   ....[0]....
.L_190:
        /*008c*/ 	.word	0xffffffff


	//   ....[1]....
        /*0090*/ 	.word	0xffffffff


	//   ....[2]....
        /*0094*/ 	.word	0xffffffff


	//   ....[3]....
        /*0098*/ 	.word	0xffffffff


	//   ....[4]....
        /*009c*/ 	.word	0xffffffff


	//   ....[5]....
        /*00a0*/ 	.word	0xffffffff


	//   ....[6]....
        /*00a4*/ 	.word	0xffffffff


	//   ....[7]....
        /*00a8*/ 	.word	0xffffffff


	//   ....[8]....
        /*00ac*/ 	.word	0xffffffff


	//   ....[9]....
        /*00b0*/ 	.word	0xffffffff


	//   ....[10]....
        /*00b4*/ 	.word	0x0500000a


	//   ....[11]....
        /*00b8*/ 	.word	0x0500000a


	//   ....[12]....
        /*00bc*/ 	.word	0x0500000a


	//   ....[13]....
        /*00c0*/ 	.word	0x0500000a


	//   ....[14]....
        /*00c4*/ 	.word	0x0500000a


	//----- nvinfo : EIATTR_COOP_GROUP_INSTR_OFFSETS
	.align		4
.L_191:
        /*00c8*/ 	.byte	0x04, 0x28
        /*00ca*/ 	.short	(.L_193 - .L_192)


	//   ....[0]....
.L_192:
        /*00cc*/ 	.word	0x000004a0


	//   ....[1]....
        /*00d0*/ 	.word	0x00000500


	//   ....[2]....
        /*00d4*/ 	.word	0x00000540


	//   ....[3]....
        /*00d8*/ 	.word	0x00000570


	//   ....[4]....
        /*00dc*/ 	.word	0x00000590


	//   ....[5]....
        /*00e0*/ 	.word	0x000006c0


	//   ....[6]....
        /*00e4*/ 	.word	0x000006e0


	//   ....[7]....
        /*00e8*/ 	.word	0x00000700


	//   ....[8]....
        /*00ec*/ 	.word	0x00000720


	//   ....[9]....
        /*00f0*/ 	.word	0x00000740


	//   ....[10]....
        /*00f4*/ 	.word	0x00000ae0


	//   ....[11]....
        /*00f8*/ 	.word	0x00000b50


	//   ....[12]....
        /*00fc*/ 	.word	0x00000bc0


	//   ....[13]....
        /*0100*/ 	.word	0x00000c30


	//   ....[14]....
        /*0104*/ 	.word	0x00000ca0


	//----- nvinfo : EIATTR_VRC_CTA_INIT_COUNT
	.align		4
.L_193:
        /*0108*/ 	.byte	0x02, 0x4a
	.zero		1
	.zero		1


	//----- nvinfo : EIATTR_EXIT_INSTR_OFFSETS
	.align		4
        /*010c*/ 	.byte	0x04, 0x1c
        /*010e*/ 	.short	(.L_195 - .L_194)


	//   ....[0]....
.L_194:
        /*0110*/ 	.word	0x00000040


	//   ....[1]....
        /*0114*/ 	.word	0x00000a40


	//   ....[2]....
        /*0118*/ 	.word	0x00000a90


	//----- nvinfo : EIATTR_CRS_STACK_SIZE
	.align		4
.L_195:
        /*011c*/ 	.byte	0x04, 0x1e
        /*011e*/ 	.short	(.L_197 - .L_196)
.L_196:
        /*0120*/ 	.word	0x00000000


	//----- nvinfo : EIATTR_CBANK_PARAM_SIZE
	.align		4
.L_197:
        /*0124*/ 	.byte	0x03, 0x19
        /*0126*/ 	.short	0x0030


	//----- nvinfo : EIATTR_PARAM_CBANK
	.align		4
        /*0128*/ 	.byte	0x04, 0x0a
        /*012a*/ 	.short	(.L_199 - .L_198)
	.align		4
.L_198:
        /*012c*/ 	.word	index@(.nv.constant0.alma_precompute_weights_f32)
        /*0130*/ 	.short	0x0380
        /*0132*/ 	.short	0x0030


	//----- nvinfo : EIATTR_SW_WAR
	.align		4
.L_199:
        /*0134*/ 	.byte	0x04, 0x36
        /*0136*/ 	.short	(.L_201 - .L_200)
.L_200:
        /*0138*/ 	.word	0x00000008
.L_201:


//--------------------- .nv.info.alma_multi_series_one_param_f32 --------------------------
	.section	.nv.info.alma_multi_series_one_param_f32,"",@"SHT_CUDA_INFO"
	.sectionflags	@""
	.align	4


	//----- nvinfo : EIATTR_CUDA_API_VERSION
	.align		4
        /*0000*/ 	.byte	0x04, 0x37
        /*0002*/ 	.short	(.L_203 - .L_202)
.L_202:
        /*0004*/ 	.word	0x00000082


	//----- nvinfo : EIATTR_KPARAM_INFO
	.align		4
.L_203:
        /*0008*/ 	.byte	0x04, 0x17
        /*000a*/ 	.short	(.L_205 - .L_204)
.L_204:
        /*000c*/ 	.word	0x00000000
        /*0010*/ 	.short	0x0007
        /*0012*/ 	.short	0x0028
        /*0014*/ 	.byte	0x00, 0xf5, 0x21, 0x00


	//----- nvinfo : EIATTR_KPARAM_INFO
	.align		4
.L_205:
        /*0018*/ 	.byte	0x04, 0x17
        /*001a*/ 	.short	(.L_207 - .L_206)
.L_206:
        /*001c*/ 	.word	0x00000000
        /*0020*/ 	.short	0x0006
        /*0022*/ 	.short	0x0020
        /*0024*/ 	.byte	0x00, 0xf5, 0x21, 0x00


	//----- nvinfo : EIATTR_KPARAM_INFO
	.align		4
.L_207:
        /*0028*/ 	.byte	0x04, 0x17
        /*002a*/ 	.short	(.L_209 - .L_208)
.L_208:
        /*002c*/ 	.word	0x00000000
        /*0030*/ 	.short	0x0005
        /*0032*/ 	.short	0x001c
        /*0034*/ 	.byte	0x00, 0xf0, 0x11, 0x00


	//----- nvinfo : EIATTR_KPARAM_INFO
	.align		4
.L_209:
        /*0038*/ 	.byte	0x04, 0x17
        /*003a*/ 	.short	(.L_211 - .L_210)
.L_210:
        /*003c*/ 	.word	0x00000000
        /*0040*/ 	.short	0x0004
        /*0042*/ 	.short	0x0018
        /*0044*/ 	.byte	0x00, 0xf0, 0x11, 0x00


	//----- nvinfo : EIATTR_KPARAM_INFO
	.align		4
.L_211:
        /*0048*/ 	.byte	0x04, 0x17
        /*004a*/ 	.short	(.L_213 - .L_212)
.L_212:
        /*004c*/ 	.word	0x00000000
        /*0050*/ 	.short	0x0003
        /*0052*/ 	.short	0x0014
        /*0054*/ 	.byte	0x00, 0xf0, 0x11, 0x00


	//----- nvinfo : EIATTR_KPARAM_INFO
	.align		4
.L_213:
        /*0058*/ 	.byte	0x04, 0x17
        /*005a*/ 	.short	(.L_215 - .L_214)
.L_214:
        /*005c*/ 	.word	0x00000000
        /*0060*/ 	.short	0x0002
        /*0062*/ 	.short	0x0010
        /*0064*/ 	.byte	0x00, 0xf0, 0x11, 0x00


	//----- nvinfo : EIATTR_KPARAM_INFO
	.align		4
.L_215:
        /*0068*/ 	.byte	0x04, 0x17
        /*006a*/ 	.short	(.L_217 - .L_216)
.L_216:
        /*006c*/ 	.word	0x00000000
        /*0070*/ 	.short	0x0001
        /*0072*/ 	.short	0x0008
        /*0074*/ 	.byte	0x00, 0xf5, 0x21, 0x00


	//----- nvinfo : EIATTR_KPARAM_INFO
	.align		4
.L_217:
        /*0078*/ 	.byte	0x04, 0x17
        /*007a*/ 	.short	(.L_219 - .L_218)
.L_218:
        /*007c*/ 	.word	0x00000000
        /*0080*/ 	.short	0x0000
        /*0082*/ 	.short	0x0000
        /*0084*/ 	.byte	0x00, 0xf5, 0x21, 0x00


	//----- nvinfo : EIATTR_SPARSE_MMA_MASK
	.align		4
.L_219:
        /*0088*/ 	.byte	0x03, 0x50
        /*008a*/ 	.short	0x0000


	//----- nvinfo : EIATTR_MAXREG_COUNT
	.align		4
        /*008c*/ 	.byte	0x03, 0x1b
        /*008e*/ 	.short	0x00ff


	//----- nvinfo : EIATTR_NUM_BARRIERS
	.align		4
        /*0090*/ 	.byte	0x02, 0x4c
        /*0092*/ 	.byte	0x01
	.zero		1


	//----- nvinfo : EIATTR_MERCURY_ISA_VERSION
	.align		4
        /*0094*/ 	.byte	0x03, 0x5f
        /*0096*/ 	.short	0x0101


	//----- nvinfo : EIATTR_VRC_CTA_INIT_COUNT
	.align		4
        /*0098*/ 	.byte	0x02, 0x4a
	.zero		1
	.zero		1


	//----- nvinfo : EIATTR_EXIT_INSTR_OFFSETS
	.align		4
        /*009c*/ 	.byte	0x04, 0x1c
        /*009e*/ 	.short	(.L_221 - .L_220)


	//   ....[0]....
.L_220:
        /*00a0*/ 	.word	0x000000c0


	//   ....[1]....
        /*00a4*/ 	.word	0x000006b0


	//   ....[2]....
        /*00a8*/ 	.word	0x00000bc0


	//----- nvinfo : EIATTR_CRS_STACK_SIZE
	.align		4
.L_221:
        /*00ac*/ 	.byte	0x04, 0x1e
        /*00ae*/ 	.short	(.L_223 - .L_222)
.L_222:
        /*00b0*/ 	.word	0x00000000


	//----- nvinfo : EIATTR_CBANK_PARAM_SIZE
	.align		4
.L_223:
        /*00b4*/ 	.byte	0x03, 0x19
        /*00b6*/ 	.short	0x0030


	//----- nvinfo : EIATTR_PARAM_CBANK
	.align		4
        /*00b8*/ 	.byte	0x04, 0x0a
        /*00ba*/ 	.short	(.L_225 - .L_224)
	.align		4
.L_224:
        /*00bc*/ 	.word	index@(.nv.constant0.alma_multi_series_one_param_f32)
        /*00c0*/ 	.short	0x0380
        /*00c2*/ 	.short	0x0030


	//----- nvinfo : EIATTR_SW_WAR
	.align		4
.L_225:
        /*00c4*/ 	.byte	0x04, 0x36
        /*00c6*/ 	.short	(.L_227 - .L_226)
.L_226:
        /*00c8*/ 	.word	0x00000008
.L_227:


//--------------------- .nv.info.alma_batch_tiled_f32_2x_tile512_tm --------------------------
	.section	.nv.info.alma_batch_tiled_f32_2x_tile512_tm,"",@"SHT_CUDA_INFO"
	.sectionflags	@""
	.align	4


	//----- nvinfo : EIATTR_CUDA_API_VERSION
	.align		4
        /*0000*/ 	.byte	0x04, 0x37
        /*0002*/ 	.short	(.L_229 - .L_228)
.L_228:
        /*0004*/ 	.word	0x00000082


	//----- nvinfo : EIATTR_KPARAM_INFO
	.align		4
.L_229:
        /*0008*/ 	.byte	0x04, 0x17
        /*000a*/ 	.short	(.L_231 - .L_230)
.L_230:
        /*000c*/ 	.word	0x00000000
        /*0010*/ 	.short	0x0008
        /*0012*/ 	.short	0x0030
        /*0014*/ 	.byte	0x00, 0xf5, 0x21, 0x00


	//----- nvinfo : EIATTR_KPARAM_INFO
	.align		4
.L_231:
        /*0018*/ 	.byte	0x04, 0x17
        /*001a*/ 	.short	(.L_233 - .L_232)
.L_232:
        /*001c*/ 	.word	0x00000000
        /*0020*/ 	.short	0x0007
        /*0022*/ 	.short	0x002c
        /*0024*/ 	.byte	0x00, 0xf0, 0x11, 0x00


	//----- nvinfo : EIATTR_KPARAM_INFO
	.align		4
.L_233:
        /*0028*/ 	.byte	0x04, 0x17
        /*002a*/ 	.short	(.L_235 - .L_234)
.L_234:
        /*002c*/ 	.word	0x00000000
        /*0030*/ 	.short	0x0006
        /*0032*/ 	.short	0x0028
        /*0034*/ 	.byte	0x00, 0xf0, 0x11, 0x00


	//----- nvinfo : EIATTR_KPARAM_INFO
	.align		4
.L_235:
        /*0038*/ 	.byte	0x04, 0x17
        /*003a*/ 	.short	(.L_237 - .L_236)
.L_236:
        /*003c*/ 	.word	0x00000000
        /*0040*/ 	.short	0x0005
        /*0042*/ 	.short	0x0024
        /*0044*/ 	.byte	0x00, 0xf0, 0x11, 0x00


	//----- nvinfo : EIATTR_KPARAM_INFO
	.align		4
.L_237:
        /*0048*/ 	.byte	0x04, 0x17
        /*004a*/ 	.short	(.L_239 - .L_238)
.L_238:
        /*004c*/ 	.word	0x00000000
        /*0050*/ 	.short	0x0004
        /*0052*/ 	.short	0x0020
        /*0054*/ 	.byte	0x00, 0xf0, 0x11, 0x00


	//----- nvinfo : EIATTR_KPARAM_INFO
	.align		4
.L_239:
        /*0058*/ 	.byte	0x04, 0x17
        /*005a*/ 	.short	(.L_241 - .L_240)
.L_240:
        /*005c*/ 	.word	0x00000000
        /*0060*/ 	.short	0x0003
        /*0062*/ 	.short	0x0018
        /*0064*/ 	.byte	0x00, 0xf5, 0x21, 0x00


	//----- nvinfo : EIATTR_KPARAM_INFO
	.align		4
.L_241:
        /*0068*/ 	.byte	0x04, 0x17
        /*006a*/ 	.short	(.L_243 - .L_242)
.L_242:
        /*006c*/ 	.word	0x00000000
        /*0070*/ 	.short	0x0002
        /*0072*/ 	.short	0x0010
        /*0074*/ 	.byte	0x00, 0xf5, 0x21, 0x00


	//----- nvinfo : EIATTR_KPARAM_INFO
	.align		4
.L_243:
        /*0078*/ 	.byte	0x04, 0x17
        /*007a*/ 	.short	(.L_245 - .L_244)
.L_244:
        /*007c*/ 	.word	0x00000000
        /*0080*/ 	.short	0x0001
        /*0082*/ 	.short	0x0008
        /*0084*/ 	.byte	0x00, 0xf5, 0x21, 0x00


	//----- nvinfo : EIATTR_KPARAM_INFO
	.align		4
.L_245:
        /*0088*/ 	.byte	0x04, 0x17
        /*008a*/ 	.short	(.L_247 - .L_246)
.L_246:
        /*008c*/ 	.word	0x00000000
        /*0090*/ 	.short	0x0000
        /*0092*/ 	.short	0x0000
        /*0094*/ 	.byte	0x00, 0xf5, 0x21, 0x00


	//----- nvinfo : EIATTR_SPARSE_MMA_MASK
	.align		4
.L_247:
        /*0098*/ 	.byte	0x03, 0x50
        /*009a*/ 	.short	0x0000


	//----- nvinfo : EIATTR_MAXREG_COUNT
	.align		4
        /*009c*/ 	.byte	0x03, 0x1b
        /*009e*/ 	.short	0x00ff


	//----- nvinfo : EIATTR_NUM_BARRIERS
	.align		4
        /*00a0*/ 	.byte	0x02, 0x4c
        /*00a2*/ 	.byte	0x01
	.zero		1


	//----- nvinfo : EIATTR_MERCURY_ISA_VERSION
	.align		4
        /*00a4*/ 	.byte	0x03, 0x5f
        /*00a6*/ 	.short	0x0101


	//----- nvinfo : EIATTR_VRC_CTA_INIT_COUNT
	.align		4
        /*00a8*/ 	.byte	0x02, 0x4a
	.zero		1
	.zero		1


	//----- nvinfo : EIATTR_EXIT_INSTR_OFFSETS
	.align		4
        /*00ac*/ 	.byte	0x04, 0x1c
        /*00ae*/ 	.short	(.L_249 - .L_248)


	//   ....[0]....
.L_248:
        /*00b0*/ 	.word	0x00000030


	//   ....[1]....
        /*00b4*/ 	.word	0x00000070


	//   ....[2]....
        /*00b8*/ 	.word	0x000000d0


	//   ....[3]....
        /*00bc*/ 	.word	0x000032b0


	//   ....[4]....
        /*00c0*/ 	.word	0x00003dd0


	//   ....[5]....
        /*00c4*/ 	.word	0x00003e40


	//----- nvinfo : EIATTR_CRS_STACK_SIZE
	.align		4
.L_249:
        /*00c8*/ 	.byte	0x04, 0x1e
        /*00ca*/ 	.short	(.L_251 - .L_250)
.L_250:
        /*00cc*/ 	.word	0x00000000


	//----- nvinfo : EIATTR_CBANK_PARAM_SIZE
	.align		4
.L_251:
        /*00d0*/ 	.byte	0x03, 0x19
        /*00d2*/ 	.short	0x0038


	//----- nvinfo : EIATTR_PARAM_CBANK
	.align		4
        /*00d4*/ 	.byte	0x04, 0x0a
        /*00d6*/ 	.short	(.L_253 - .L_252)
	.align		4
.L_252:
        /*00d8*/ 	.word	index@(.nv.constant0.alma_batch_tiled_f32_2x_tile512_tm)
        /*00dc*/ 	.short	0x0380
        /*00de*/ 	.short	0x0038


	//----- nvinfo : EIATTR_SW_WAR
	.align		4
.L_253:
        /*00e0*/ 	.byte	0x04, 0x36
        /*00e2*/ 	.short	(.L_255 - .L_254)
.L_254:
        /*00e4*/ 	.word	0x00000008
.L_255:


//--------------------- .nv.info.alma_batch_tiled_f32_2x_tile256_tm --------------------------
	.section	.nv.info.alma_batch_tiled_f32_2x_tile256_tm,"",@"SHT_CUDA_INFO"
	.sectionflags	@""
	.align	4


	//----- nvinfo : EIATTR_CUDA_API_VERSION
	.align		4
        /*0000*/ 	.byte	0x04, 0x37
        /*0002*/ 	.short	(.L_257 - .L_256)
.L_256:
        /*0004*/ 	.word	0x00000082


	//----- nvinfo : EIATTR_KPARAM_INFO
	.align		4
.L_257:
        /*0008*/ 	.byte	0x04, 0x17
        /*000a*/ 	.short	(.L_259 - .L_258)
.L_258:
        /*000c*/ 	.word	0x00000000
        /*0010*/ 	.short	0x0008
        /*0012*/ 	.short	0x0030
        /*0014*/ 	.byte	0x00, 0xf5, 0x21, 0x00


	//----- nvinfo : EIATTR_KPARAM_INFO
	.align		4
.L_259:
        /*0018*/ 	.byte	0x04, 0x17
        /*001a*/ 	.short	(.L_261 - .L_260)
.L_260:
        /*001c*/ 	.word	0x00000000
        /*0020*/ 	.short	0x0007
        /*0022*/ 	.short	0x002c
        /*0024*/ 	.byte	0x00, 0xf0, 0x11, 0x00


	//----- nvinfo : EIATTR_KPARAM_INFO
	.align		4
.L_261:
        /*0028*/ 	.byte	0x04, 0x17
        /*002a*/ 	.short	(.L_263 - .L_262)
.L_262:
        /*002c*/ 	.word	0x00000000
        /*0030*/ 	.short	0x0006
        /*0032*/ 	.short	0x0028
        /*0034*/ 	.byte	0x00, 0xf0, 0x11, 0x00


	//----- nvinfo : EIATTR_KPARAM_INFO
	.align		4
.L_263:
        /*0038*/ 	.byte	0x04, 0x17
        /*003a*/ 	.short	(.L_265 - .L_264)
.L_264:
        /*003c*/ 	.word	0x00000000
        /*0040*/ 	.short	0x0005
        /*0042*/ 	.short	0x0024
        /*0044*/ 	.byte	0x00, 0xf0, 0x11, 0x00


	//----- nvinfo : EIATTR_KPARAM_INFO
	.align		4
.L_265:
        /*0048*/ 	.byte	0x04, 0x17
        /*004a*/ 	.short	(.L_267 - .L_266)
.L_266:
        /*004c*/ 	.word	0x00000000
        /*0050*/ 	.short	0x0004
        /*0052*/ 	.short	0x0020
        /*0054*/ 	.byte	0x00, 0xf0, 0x11, 0x00


	//----- nvinfo : EIATTR_KPARAM_INFO
	.align		4
.L_267:
        /*0058*/ 	.byte	0x04, 0x17
        /*005a*/ 	.short	(.L_269 - .L_268)
.L_268:
        /*005c*/ 	.word	0x00000000
        /*0060*/ 	.short	0x0003
        /*0062*/ 	.short	0x0018
        /*0064*/ 	.byte	0x00, 0xf5, 0x21, 0x00


	//----- nvinfo : EIATTR_KPARAM_INFO
	.align		4
.L_269:
        /*0068*/ 	.byte	0x04, 0x17
        /*006a*/ 	.short	(.L_271 - .L_270)
.L_270:
        /*006c*/ 	.word	0x00000000
        /*0070*/ 	.short	0x0002
        /*0072*/ 	.short	0x0010
        /*0074*/ 	.byte	0x00, 0xf5, 0x21, 0x00


	//----- nvinfo : EIATTR_KPARAM_INFO
	.align		4
.L_271:
        /*0078*/ 	.byte	0x04, 0x17
        /*007a*/ 	.short	(.L_273 - .L_272)
.L_272:
        /*007c*/ 	.word	0x00000000
        /*0080*/ 	.short	0x0001
        /*0082*/ 	.short	0x0008
        /*0084*/ 	.byte	0x00, 0xf5, 0x21, 0x00


	//----- nvinfo : EIATTR_KPARAM_INFO
	.align		4
.L_273:
        /*0088*/ 	.byte	0x04, 0x17
        /*008a*/ 	.short	(.L_275 - .L_274)
.L_274:
        /*008c*/ 	.word	0x00000000
        /*0090*/ 	.short	0x0000
        /*0092*/ 	.short	0x0000
        /*0094*/ 	.byte	0x00, 0xf5, 0x21, 0x00


	//----- nvinfo : EIATTR_SPARSE_MMA_MASK
	.align		4
.L_275:
        /*0098*/ 	.byte	0x03, 0x50
        /*009a*/ 	.short	0x0000


	//----- nvinfo : EIATTR_MAXREG_COUNT
	.align		4
        /*009c*/ 	.byte	0x03, 0x1b
        /*009e*/ 	.short	0x00ff


	//----- nvinfo : EIATTR_NUM_BARRIERS
	.align		4
        /*00a0*/ 	.byte	0x02, 0x4c
        /*00a2*/ 	.byte	0x01
	.zero		1


	//----- nvinfo : EIATTR_MERCURY_ISA_VERSION
	.align		4
        /*00a4*/ 	.byte	0x03, 0x5f
        /*00a6*/ 	.short	0x0101


	//----- nvinfo : EIATTR_VRC_CTA_INIT_COUNT
	.align		4
        /*00a8*/ 	.byte	0x02, 0x4a
	.zero		1
	.zero		1


	//----- nvinfo : EIATTR_EXIT_INSTR_OFFSETS
	.align		4
        /*00ac*/ 	.byte	0x04, 0x1c
        /*00ae*/ 	.short	(.L_277 - .L_276)


	//   ....[0]....
.L_276:
        /*00b0*/ 	.word	0x00000030


	//   ....[1]....
        /*00b4*/ 	.word	0x00000070


	//   ....[2]....
        /*00b8*/ 	.word	0x000000d0


	//   ....[3]....
        /*00bc*/ 	.word	0x000032b0


	//   ....[4]....
        /*00c0*/ 	.word	0x00003dd0


	//   ....[5]....
        /*00c4*/ 	.word	0x00003e40


	//----- nvinfo : EIATTR_CRS_STACK_SIZE
	.align		4
.L_277:
        /*00c8*/ 	.byte	0x04, 0x1e
        /*00ca*/ 	.short	(.L_279 - .L_278)
.L_278:
        /*00cc*/ 	.word	0x00000000


	//----- nvinfo : EIATTR_CBANK_PARAM_SIZE
	.align		4
.L_279:
        /*00d0*/ 	.byte	0x03, 0x19
        /*00d2*/ 	.short	0x0038


	//----- nvinfo : EIATTR_PARAM_CBANK
	.align		4
        /*00d4*/ 	.byte	0x04, 0x0a
        /*00d6*/ 	.short	(.L_281 - .L_280)
	.align		4
.L_280:
        /*00d8*/ 	.word	index@(.nv.constant0.alma_batch_tiled_f32_2x_tile256_tm)
        /*00dc*/ 	.short	0x0380
        /*00de*/ 	.short	0x0038


	//----- nvinfo : EIATTR_SW_WAR
	.align		4
.L_281:
        /*00e0*/ 	.byte	0x04, 0x36
        /*00e2*/ 	.short	(.L_283 - .L_282)
.L_282:
        /*00e4*/ 	.word	0x00000008
.L_283:


//--------------------- .nv.info.alma_batch_tiled_f32_2x_tile128_tm --------------------------
	.section	.nv.info.alma_batch_tiled_f32_2x_tile128_tm,"",@"SHT_CUDA_INFO"
	.sectionflags	@""
	.align	4


	//----- nvinfo : EIATTR_CUDA_API_VERSION
	.align		4
        /*0000*/ 	.byte	0x04, 0x37
        /*0002*/ 	.short	(.L_285 - .L_284)
.L_284:
        /*0004*/ 	.word	0x00000082


	//----- nvinfo : EIATTR_KPARAM_INFO
	.align		4
.L_285:
        /*0008*/ 	.byte	0x04, 0x17
        /*000a*/ 	.short	(.L_287 - .L_286)
.L_286:
        /*000c*/ 	.word	0x00000000
        /*0010*/ 	.short	0x0008
        /*0012*/ 	.short	0x0030
        /*0014*/ 	.byte	0x00, 0xf5, 0x21, 0x00


	//----- nvinfo : EIATTR_KPARAM_INFO
	.align		4
.L_287:
        /*0018*/ 	.byte	0x04, 0x17
        /*001a*/ 	.short	(.L_289 - .L_288)
.L_288:
        /*001c*/ 	.word	0x00000000
        /*0020*/ 	.short	0x0007
        /*0022*/ 	.short	0x002c
        /*0024*/ 	.byte	0x00, 0xf0, 0x11, 0x00


	//----- nvinfo : EIATTR_KPARAM_INFO
	.align		4
.L_289:
        /*0028*/ 	.byte	0x04, 0x17
        /*002a*/ 	.short	(.L_291 - .L_290)
.L_290:
        /*002c*/ 	.word	0x00000000
        /*0030*/ 	.short	0x0006
        /*0032*/ 	.short	0x0028
        /*0034*/ 	.byte	0x00, 0xf0, 0x11, 0x00


	//----- nvinfo : EIATTR_KPARAM_INFO
	.align		4
.L_291:
        /*0038*/ 	.byte	0x04, 0x17
        /*003a*/ 	.short	(.L_293 - .L_292)
.L_292:
        /*003c*/ 	.word	0x00000000
        /*0040*/ 	.short	0x0005
        /*0042*/ 	.short	0x0024
        /*0044*/ 	.byte	0x00, 0xf0, 0x11, 0x00


	//----- nvinfo : EIATTR_KPARAM_INFO
	.align		4
.L_293:
        /*0048*/ 	.byte	0x04, 0x17
        /*004a*/ 	.short	(.L_295 - .L_294)
.L_294:
        /*004c*/ 	.word	0x00000000
        /*0050*/ 	.short	0x0004
        /*0052*/ 	.short	0x0020
        /*0054*/ 	.byte	0x00, 0xf0, 0x11, 0x00


	//----- nvinfo : EIATTR_KPARAM_INFO
	.align		4
.L_295:
        /*0058*/ 	.byte	0x04, 0x17
        /*005a*/ 	.short	(.L_297 - .L_296)
.L_296:
        /*005c*/ 	.word	0x00000000
        /*0060*/ 	.short	0x0003
        /*0062*/ 	.short	0x0018
        /*0064*/ 	.byte	0x00, 0xf5, 0x21, 0x00


	//----- nvinfo : EIATTR_KPARAM_INFO
	.align		4
.L_297:
        /*0068*/ 	.byte	0x04, 0x17
        /*006a*/ 	.short	(.L_299 - .L_298)
.L_298:
        /*006c*/ 	.word	0x00000000
        /*0070*/ 	.short	0x0002
        /*0072*/ 	.short	0x0010
        /*0074*/ 	.byte	0x00, 0xf5, 0x21, 0x00


	//----- nvinfo : EIATTR_KPARAM_INFO
	.align		4
.L_299:
        /*0078*/ 	.byte	0x04, 0x17
        /*007a*/ 	.short	(.L_301 - .L_300)
.L_300:
        /*007c*/ 	.word	0x00000000
        /*0080*/ 	.short	0x0001
        /*0082*/ 	.short	0x0008
        /*0084*/ 	.byte	0x00, 0xf5, 0x21, 0x00


	//----- nvinfo : EIATTR_KPARAM_INFO
	.align		4
.L_301:
        /*0088*/ 	.byte	0x04, 0x17
        /*008a*/ 	.short	(.L_303 - .L_302)
.L_302:
        /*008c*/ 	.word	0x00000000
        /*0090*/ 	.short	0x0000
        /*0092*/ 	.short	0x0000
        /*0094*/ 	.byte	0x00, 0xf5, 0x21, 0x00


	//----- nvinfo : EIATTR_SPARSE_MMA_MASK
	.align		4
.L_303:
        /*0098*/ 	.byte	0x03, 0x50
        /*009a*/ 	.short	0x0000


	//----- nvinfo : EIATTR_MAXREG_COUNT
	.align		4
        /*009c*/ 	.byte	0x03, 0x1b
        /*009e*/ 	.short	0x00ff


	//----- nvinfo : EIATTR_NUM_BARRIERS
	.align		4
        /*00a0*/ 	.byte	0x02, 0x4c
        /*00a2*/ 	.byte	0x01
	.zero		1


	//----- nvinfo : EIATTR_MERCURY_ISA_VERSION
	.align		4
        /*00a4*/ 	.byte	0x03, 0x5f
        /*00a6*/ 	.short	0x0101


	//----- nvinfo : EIATTR_VRC_CTA_INIT_COUNT
	.align		4
        /*00a8*/ 	.byte	0x02, 0x4a
	.zero		1
	.zero		1


	//----- nvinfo : EIATTR_EXIT_INSTR_OFFSETS
	.align		4
        /*00ac*/ 	.byte	0x04, 0x1c
        /*00ae*/ 	.short	(.L_305 - .L_304)


	//   ....[0]....
.L_304:
        /*00b0*/ 	.word	0x00000030


	//   ....[1]....
        /*00b4*/ 	.word	0x00000070


	//   ....[2]....
        /*00b8*/ 	.word	0x000000d0


	//   ....[3]....
        /*00bc*/ 	.word	0x000032b0


	//   ....[4]....
        /*00c0*/ 	.word	0x00003dd0


	//   ....[5]....
        /*00c4*/ 	.word	0x00003e40


	//----- nvinfo : EIATTR_CRS_STACK_SIZE
	.align		4
.L_305:
        /*00c8*/ 	.byte	0x04, 0x1e
        /*00ca*/ 	.short	(.L_307 - .L_306)
.L_306:
        /*00cc*/ 	.word	0x00000000


	//----- nvinfo : EIATTR_CBANK_PARAM_SIZE
	.align		4
.L_307:
        /*00d0*/ 	.byte	0x03, 0x19
        /*00d2*/ 	.short	0x0038


	//----- nvinfo : EIATTR_PARAM_CBANK
	.align		4
        /*00d4*/ 	.byte	0x04, 0x0a
        /*00d6*/ 	.short	(.L_309 - .L_308)
	.align		4
.L_308:
        /*00d8*/ 	.word	index@(.nv.constant0.alma_batch_tiled_f32_2x_tile128_tm)
        /*00dc*/ 	.short	0x0380
        /*00de*/ 	.short	0x0038


	//----- nvinfo : EIATTR_SW_WAR
	.align		4
.L_309:
        /*00e0*/ 	.byte	0x04, 0x36
        /*00e2*/ 	.short	(.L_311 - .L_310)
.L_310:
        /*00e4*/ 	.word	0x00000008
.L_311:


//--------------------- .nv.info.alma_batch_tiled_f32_2x_tile512 --------------------------
	.section	.nv.info.alma_batch_tiled_f32_2x_tile512,"",@"SHT_CUDA_INFO"
	.sectionflags	@""
	.align	4


	//----- nvinfo : EIATTR_CUDA_API_VERSION
	.align		4
        /*0000*/ 	.byte	0x04, 0x37
        /*0002*/ 	.short	(.L_313 - .L_312)
.L_312:
        /*0004*/ 	.word	0x00000082


	//----- nvinfo : EIATTR_KPARAM_INFO
	.align		4
.L_313:
        /*0008*/ 	.byte	0x04, 0x17
        /*000a*/ 	.short	(.L_315 - .L_314)
.L_314:
        /*000c*/ 	.word	0x00000000
        /*0010*/ 	.short	0x0008
        /*0012*/ 	.short	0x0030
        /*0014*/ 	.byte	0x00, 0xf5, 0x21, 0x00


	//----- nvinfo : EIATTR_KPARAM_INFO
	.align		4
.L_315:
        /*0018*/ 	.byte	0x04, 0x17
        /*001a*/ 	.short	(.L_317 - .L_316)
.L_316:
        /*001c*/ 	.word	0x00000000
        /*0020*/ 	.short	0x0007
        /*0022*/ 	.short	0x002c
        /*0024*/ 	.byte	0x00, 0xf0, 0x11, 0x00


	//----- nvinfo : EIATTR_KPARAM_INFO
	.align		4
.L_317:
        /*0028*/ 	.byte	0x04, 0x17
        /*002a*/ 	.short	(.L_319 - .L_318)
.L_318:
        /*002c*/ 	.word	0x00000000
        /*0030*/ 	.short	0x0006
        /*0032*/ 	.short	0x0028
        /*0034*/ 	.byte	0x00, 0xf0, 0x11, 0x00


	//----- nvinfo : EIATTR_KPARAM_INFO
	.align		4
.L_319:
        /*0038*/ 	.byte	0x04, 0x17
        /*003a*/ 	.short	(.L_321 - .L_320)
.L_320:
        /*003c*/ 	.word	0x00000000
        /*0040*/ 	.short	0x0005
        /*0042*/ 	.short	0x0024
        /*0044*/ 	.byte	0x00, 0xf0, 0x11, 0x00


	//----- nvinfo : EIATTR_KPARAM_INFO
	.align		4
.L_321:
        /*0048*/ 	.byte	0x04, 0x17
        /*004a*/ 	.short	(.L_323 - .L_322)
.L_322:
        /*004c*/ 	.word	0x00000000
        /*0050*/ 	.short	0x0004
        /*0052*/ 	.short	0x0020
        /*0054*/ 	.byte	0x00, 0xf0, 0x11, 0x00


	//----- nvinfo : EIATTR_KPARAM_INFO
	.align		4
.L_323:
        /*0058*/ 	.byte	0x04, 0x17
        /*005a*/ 	.short	(.L_325 - .L_324)
.L_324:
        /*005c*/ 	.word	0x00000000
        /*0060*/ 	.short	0x0003
        /*0062*/ 	.short	0x0018
        /*0064*/ 	.byte	0x00, 0xf5, 0x21, 0x00


	//----- nvinfo : EIATTR_KPARAM_INFO
	.align		4
.L_325:
        /*0068*/ 	.byte	0x04, 0x17
        /*006a*/ 	.short	(.L_327 - .L_326)
.L_326:
        /*006c*/ 	.word	0x00000000
        /*0070*/ 	.short	0x0002
        /*0072*/ 	.short	0x0010
        /*0074*/ 	.byte	0x00, 0xf5, 0x21, 0x00


	//----- nvinfo : EIATTR_KPARAM_INFO
	.align		4
.L_327:
        /*0078*/ 	.byte	0x04, 0x17
        /*007a*/ 	.short	(.L_329 - .L_328)
.L_328:
        /*007c*/ 	.word	0x00000000
        /*0080*/ 	.short	0x0001
        /*0082*/ 	.short	0x0008
        /*0084*/ 	.byte	0x00, 0xf5, 0x21, 0x00


	//----- nvinfo : EIATTR_KPARAM_INFO
	.align		4
.L_329:
        /*0088*/ 	.byte	0x04, 0x17
        /*008a*/ 	.short	(.L_331 - .L_330)
.L_330:
        /*008c*/ 	.word	0x00000000
        /*0090*/ 	.short	0x0000
        /*0092*/ 	.short	0x0000
        /*0094*/ 	.byte	0x00, 0xf5, 0x21, 0x00


	//----- nvinfo : EIATTR_SPARSE_MMA_MASK
	.align		4
.L_331:
        /*0098*/ 	.byte	0x03, 0x50
        /*009a*/ 	.short	0x0000


	//----- nvinfo : EIATTR_MAXREG_COUNT
	.align		4
        /*009c*/ 	.byte	0x03, 0x1b
        /*009e*/ 	.short	0x00ff


	//----- nvinfo : EIATTR_NUM_BARRIERS
	.align		4
        /*00a0*/ 	.byte	0x02, 0x4c
        /*00a2*/ 	.byte	0x01
	.zero		1


	//----- nvinfo : EIATTR_MERCURY_ISA_VERSION
	.align		4
        /*00a4*/ 	.byte	0x03, 0x5f
        /*00a6*/ 	.short	0x0101


	//----- nvinfo : EIATTR_VRC_CTA_INIT_COUNT
	.align		4
        /*00a8*/ 	.byte	0x02, 0x4a
	.zero		1
	.zero		1


	//----- nvinfo : EIATTR_EXIT_INSTR_OFFSETS
	.align		4
        /*00ac*/ 	.byte	0x04, 0x1c
        /*00ae*/ 	.short	(.L_333 - .L_332)


	//   ....[0]....
.L_332:
        /*00b0*/ 	.word	0x00000030


	//   ....[1]....
        /*00b4*/ 	.word	0x00000070


	//   ....[2]....
        /*00b8*/ 	.word	0x000000d0


	//   ....[3]....
        /*00bc*/ 	.word	0x000032b0


	//   ....[4]....
        /*00c0*/ 	.word	0x00003d80


	//   ....[5]....
        /*00c4*/ 	.word	0x00003da0


	//----- nvinfo : EIATTR_CRS_STACK_SIZE
	.align		4
.L_333:
        /*00c8*/ 	.byte	0x04, 0x1e
        /*00ca*/ 	.short	(.L_335 - .L_334)
.L_334:
        /*00cc*/ 	.word	0x00000000


	//----- nvinfo : EIATTR_CBANK_PARAM_SIZE
	.align		4
.L_335:
        /*00d0*/ 	.byte	0x03, 0x19
        /*00d2*/ 	.short	0x0038


	//----- nvinfo : EIATTR_PARAM_CBANK
	.align		4
        /*00d4*/ 	.byte	0x04, 0x0a
        /*00d6*/ 	.short	(.L_337 - .L_336)
	.align		4
.L_336:
        /*00d8*/ 	.word	index@(.nv.constant0.alma_batch_tiled_f32_2x_tile512)
        /*00dc*/ 	.short	0x0380
        /*00de*/ 	.short	0x0038


	//----- nvinfo : EIATTR_SW_WAR
	.align		4
.L_337:
        /*00e0*/ 	.byte	0x04, 0x36
        /*00e2*/ 	.short	(.L_339 - .L_338)
.L_338:
        /*00e4*/ 	.word	0x00000008
.L_339:


//--------------------- .nv.info.alma_batch_tiled_f32_2x_tile256 --------------------------
	.section	.nv.info.alma_batch_tiled_f32_2x_tile256,"",@"SHT_CUDA_INFO"
	.sectionflags	@""
	.align	4


	//----- nvinfo : EIATTR_CUDA_API_VERSION
	.align		4
        /*0000*/ 	.byte	0x04, 0x37
        /*0002*/ 	.short	(.L_341 - .L_340)
.L_340:
        /*0004*/ 	.word	0x00000082


	//----- nvinfo : EIATTR_KPARAM_INFO
	.align		4
.L_341:
        /*0008*/ 	.byte	0x04, 0x17
        /*000a*/ 	.short	(.L_343 - .L_342)
.L_342:
        /*000c*/ 	.word	0x00000000
        /*0010*/ 	.short	0x0008
        /*0012*/ 	.short	0x0030
        /*0014*/ 	.byte	0x00, 0xf5, 0x21, 0x00


	//----- nvinfo : EIATTR_KPARAM_INFO
	.align		4
.L_343:
        /*0018*/ 	.byte	0x04, 0x17
        /*001a*/ 	.short	(.L_345 - .L_344)
.L_344:
        /*001c*/ 	.word	0x00000000
        /*0020*/ 	.short	0x0007
        /*0022*/ 	.short	0x002c
        /*0024*/ 	.byte	0x00, 0xf0, 0x11, 0x00


	//----- nvinfo : EIATTR_KPARAM_INFO
	.align		4
.L_345:
        /*0028*/ 	.byte	0x04, 0x17
        /*002a*/ 	.short	(.L_347 - .L_346)
.L_346:
        /*002c*/ 	.word	0x00000000
        /*0030*/ 	.short	0x0006
        /*0032*/ 	.short	0x0028
        /*0034*/ 	.byte	0x00, 0xf0, 0x11, 0x00


	//----- nvinfo : EIATTR_KPARAM_INFO
	.align		4
.L_347:
        /*0038*/ 	.byte	0x04, 0x17
        /*003a*/ 	.short	(.L_349 - .L_348)
.L_348:
        /*003c*/ 	.word	0x00000000
        /*0040*/ 	.short	0x0005
        /*0042*/ 	.short	0x0024
        /*0044*/ 	.byte	0x00, 0xf0, 0x11, 0x00


	//----- nvinfo : EIATTR_KPARAM_INFO
	.align		4
.L_349:
        /*0048*/ 	.byte	0x04, 0x17
        /*004a*/ 	.short	(.L_351 - .L_350)
.L_350:
        /*004c*/ 	.word	0x00000000
        /*0050*/ 	.short	0x0004
        /*0052*/ 	.short	0x0020
        /*0054*/ 	.byte	0x00, 0xf0, 0x11, 0x00


	//----- nvinfo : EIATTR_KPARAM_INFO
	.align		4
.L_351:
        /*0058*/ 	.byte	0x04, 0x17
        /*005a*/ 	.short	(.L_353 - .L_352)
.L_352:
        /*005c*/ 	.word	0x00000000
        /*0060*/ 	.short	0x0003
        /*0062*/ 	.short	0x0018
        /*0064*/ 	.byte	0x00, 0xf5, 0x21, 0x00


	//----- nvinfo : EIATTR_KPARAM_INFO
	.align		4
.L_353:
        /*0068*/ 	.byte	0x04, 0x17
        /*006a*/ 	.short	(.L_355 - .L_354)
.L_354:
        /*006c*/ 	.word	0x00000000
        /*0070*/ 	.short	0x0002
        /*0072*/ 	.short	0x0010
        /*0074*/ 	.byte	0x00, 0xf5, 0x21, 0x00


	//----- nvinfo : EIATTR_KPARAM_INFO
	.align		4
.L_355:
        /*0078*/ 	.byte	0x04, 0x17
        /*007a*/ 	.short	(.L_357 - .L_356)
.L_356:
        /*007c*/ 	.word	0x00000000
        /*0080*/ 	.short	0x0001
        /*0082*/ 	.short	0x0008
        /*0084*/ 	.byte	0x00, 0xf5, 0x21, 0x00


	//----- nvinfo : EIATTR_KPARAM_INFO
	.align		4
.L_357:
        /*0088*/ 	.byte	0x04, 0x17
        /*008a*/ 	.short	(.L_359 - .L_358)
.L_358:
        /*008c*/ 	.word	0x00000000
        /*0090*/ 	.short	0x0000
        /*0092*/ 	.short	0x0000
        /*0094*/ 	.byte	0x00, 0xf5, 0x21, 0x00


	//----- nvinfo : EIATTR_SPARSE_MMA_MASK
	.align		4
.L_359:
        /*0098*/ 	.byte	0x03, 0x50
        /*009a*/ 	.short	0x0000


	//----- nvinfo : EIATTR_MAXREG_COUNT
	.align		4
        /*009c*/ 	.byte	0x03, 0x1b
        /*009e*/ 	.short	0x00ff


	//----- nvinfo : EIATTR_NUM_BARRIERS
	.align		4
        /*00a0*/ 	.byte	0x02, 0x4c
        /*00a2*/ 	.byte	0x01
	.zero		1


	//----- nvinfo : EIATTR_MERCURY_ISA_VERSION
	.align		4
        /*00a4*/ 	.byte	0x03, 0x5f
        /*00a6*/ 	.short	0x0101


	//----- nvinfo : EIATTR_VRC_CTA_INIT_COUNT
	.align		4
        /*00a8*/ 	.byte	0x02, 0x4a
	.zero		1
	.zero		1


	//----- nvinfo : EIATTR_EXIT_INSTR_OFFSETS
	.align		4
        /*00ac*/ 	.byte	0x04, 0x1c
        /*00ae*/ 	.short	(.L_361 - .L_360)


	//   ....[0]....
.L_360:
        /*00b0*/ 	.word	0x00000030


	//   ....[1]....
        /*00b4*/ 	.word	0x00000070


	//   ....[2]....
        /*00b8*/ 	.word	0x000000d0


	//   ....[3]....
        /*00bc*/ 	.word	0x000032b0


	//   ....[4]....
        /*00c0*/ 	.word	0x00003d80


	//   ....[5]....
        /*00c4*/ 	.word	0x00003da0


	//----- nvinfo : EIATTR_CRS_STACK_SIZE
	.align		4
.L_361:
        /*00c8*/ 	.byte	0x04, 0x1e
        /*00ca*/ 	.short	(.L_363 - .L_362)
.L_362:
        /*00cc*/ 	.word	0x00000000


	//----- nvinfo : EIATTR_CBANK_PARAM_SIZE
	.align		4
.L_363:
        /*00d0*/ 	.byte	0x03, 0x19
        /*00d2*/ 	.short	0x0038


	//----- nvinfo : EIATTR_PARAM_CBANK
	.align		4
        /*00d4*/ 	.byte	0x04, 0x0a
        /*00d6*/ 	.short	(.L_365 - .L_364)
	.align		4
.L_364:
        /*00d8*/ 	.word	index@(.nv.constant0.alma_batch_tiled_f32_2x_tile256)
        /*00dc*/ 	.short	0x0380
        /*00de*/ 	.short	0x0038


	//----- nvinfo : EIATTR_SW_WAR
	.align		4
.L_365:
        /*00e0*/ 	.byte	0x04, 0x36
        /*00e2*/ 	.short	(.L_367 - .L_366)
.L_366:
        /*00e4*/ 	.word	0x00000008
.L_367:


//--------------------- .nv.info.alma_batch_tiled_f32_2x_tile128 --------------------------
	.section	.nv.info.alma_batch_tiled_f32_2x_tile128,"",@"SHT_CUDA_INFO"
	.sectionflags	@""
	.align	4


	//----- nvinfo : EIATTR_CUDA_API_VERSION
	.align		4
        /*0000*/ 	.byte	0x04, 0x37
        /*0002*/ 	.short	(.L_369 - .L_368)
.L_368:
        /*0004*/ 	.word	0x00000082


	//----- nvinfo : EIATTR_KPARAM_INFO
	.align		4
.L_369:
        /*0008*/ 	.byte	0x04, 0x17
        /*000a*/ 	.short	(.L_371 - .L_370)
.L_370:
        /*000c*/ 	.word	0x00000000
        /*0010*/ 	.short	0x0008
        /*0012*/ 	.short	0x0030
        /*0014*/ 	.byte	0x00, 0xf5, 0x21, 0x00


	//----- nvinfo : EIATTR_KPARAM_INFO
	.align		4
.L_371:
        /*0018*/ 	.byte	0x04, 0x17
        /*001a*/ 	.short	(.L_373 - .L_372)
.L_372:
        /*001c*/ 	.word	0x00000000
        /*0020*/ 	.short	0x0007
        /*0022*/ 	.short	0x002c
        /*0024*/ 	.byte	0x00, 0xf0, 0x11, 0x00


	//----- nvinfo : EIATTR_KPARAM_INFO
	.align		4
.L_373:
        /*0028*/ 	.byte	0x04, 0x17
        /*002a*/ 	.short	(.L_375 - .L_374)
.L_374:
        /*002c*/ 	.word	0x00000000
        /*0030*/ 	.short	0x0006
        /*0032*/ 	.short	0x0028
        /*0034*/ 	.byte	0x00, 0xf0, 0x11, 0x00


	//----- nvinfo : EIATTR_KPARAM_INFO
	.align		4
.L_375:
        /*0038*/ 	.byte	0x04, 0x17
        /*003a*/ 	.short	(.L_377 - .L_376)
.L_376:
        /*003c*/ 	.word	0x00000000
        /*0040*/ 	.short	0x0005
        /*0042*/ 	.short	0x0024
        /*0044*/ 	.byte	0x00, 0xf0, 0x11, 0x00


	//----- nvinfo : EIATTR_KPARAM_INFO
	.align		4
.L_377:
        /*0048*/ 	.byte	0x04, 0x17
        /*004a*/ 	.short	(.L_379 - .L_378)
.L_378:
        /*004c*/ 	.word	0x00000000
        /*0050*/ 	.short	0x0004
        /*0052*/ 	.short	0x0020
        /*0054*/ 	.byte	0x00, 0xf0, 0x11, 0x00


	//----- nvinfo : EIATTR_KPARAM_INFO
	.align		4
.L_379:
        /*0058*/ 	.byte	0x04, 0x17
        /*005a*/ 	.short	(.L_381 - .L_380)
.L_380:
        /*005c*/ 	.word	0x00000000
        /*0060*/ 	.short	0x0003
        /*0062*/ 	.short	0x0018
        /*0064*/ 	.byte	0x00, 0xf5, 0x21, 0x00


	//----- nvinfo : EIATTR_KPARAM_INFO
	.align		4
.L_381:
        /*0068*/ 	.byte	0x04, 0x17
        /*006a*/ 	.short	(.L_383 - .L_382)
.L_382:
        /*006c*/ 	.word	0x00000000
        /*0070*/ 	.short	0x0002
        /*0072*/ 	.short	0x0010
        /*0074*/ 	.byte	0x00, 0xf5, 0x21, 0x00


	//----- nvinfo : EIATTR_KPARAM_INFO
	.align		4
.L_383:
        /*0078*/ 	.byte	0x04, 0x17
        /*007a*/ 	.short	(.L_385 - .L_384)
.L_384:
        /*007c*/ 	.word	0x00000000
        /*0080*/ 	.short	0x0001
        /*0082*/ 	.short	0x0008
        /*0084*/ 	.byte	0x00, 0xf5, 0x21, 0x00


	//----- nvinfo : EIATTR_KPARAM_INFO
	.align		4
.L_385:
        /*0088*/ 	.byte	0x04, 0x17
        /*008a*/ 	.short	(.L_387 - .L_386)
.L_386:
        /*008c*/ 	.word	0x00000000
        /*0090*/ 	.short	0x0000
        /*0092*/ 	.short	0x0000
        /*0094*/ 	.byte	0x00, 0xf5, 0x21, 0x00


	//----- nvinfo : EIATTR_SPARSE_MMA_MASK
	.align		4
.L_387:
        /*0098*/ 	.byte	0x03, 0x50
        /*009a*/ 	.short	0x0000


	//----- nvinfo : EIATTR_MAXREG_COUNT
	.align		4
        /*009c*/ 	.byte	0x03, 0x1b
        /*009e*/ 	.short	0x00ff


	//----- nvinfo : EIATTR_NUM_BARRIERS
	.align		4
        /*00a0*/ 	.byte	0x02, 0x4c
        /*00a2*/ 	.byte	0x01
	.zero		1


	//----- nvinfo : EIATTR_MERCURY_ISA_VERSION
	.align		4
        /*00a4*/ 	.byte	0x03, 0x5f
        /*00a6*/ 	.short	0x0101


	//----- nvinfo : EIATTR_VRC_CTA_INIT_COUNT
	.align		4
        /*00a8*/ 	.byte	0x02, 0x4a
	.zero		1
	.zero		1


	//----- nvinfo : EIATTR_EXIT_INSTR_OFFSETS
	.align		4
        /*00ac*/ 	.byte	0x04, 0x1c
        /*00ae*/ 	.short	(.L_389 - .L_388)


	//   ....[0]....
.L_388:
        /*00b0*/ 	.word	0x00000030


	//   ....[1]....
        /*00b4*/ 	.word	0x00000070


	//   ....[2]....
        /*00b8*/ 	.word	0x000000d0


	//   ....[3]....
        /*00bc*/ 	.word	0x000032b0


	//   ....[4]....
        /*00c0*/ 	.word	0x00003d80


	//   ....[5]....
        /*00c4*/ 	.word	0x00003da0


	//----- nvinfo : EIATTR_CRS_STACK_SIZE
	.align		4
.L_389:
        /*00c8*/ 	.byte	0x04, 0x1e
        /*00ca*/ 	.short	(.L_391 - .L_390)
.L_390:
        /*00cc*/ 	.word	0x00000000


	//----- nvinfo : EIATTR_CBANK_PARAM_SIZE
	.align		4
.L_391:
        /*00d0*/ 	.byte	0x03, 0x19
        /*00d2*/ 	.short	0x0038


	//----- nvinfo : EIATTR_PARAM_CBANK
	.align		4
        /*00d4*/ 	.byte	0x04, 0x0a
        /*00d6*/ 	.short	(.L_393 - .L_392)
	.align		4
.L_392:
        /*00d8*/ 	.word	index@(.nv.constant0.alma_batch_tiled_f32_2x_tile128)
        /*00dc*/ 	.short	0x0380
        /*00de*/ 	.short	0x0038


	//----- nvinfo : EIATTR_SW_WAR
	.align		4
.L_393:
        /*00e0*/ 	.byte	0x04, 0x36
        /*00e2*/ 	.short	(.L_395 - .L_394)
.L_394:
        /*00e4*/ 	.word	0x00000008
.L_395:


//--------------------- .nv.info.alma_batch_tiled_f32_tile512_tm --------------------------
	.section	.nv.info.alma_batch_tiled_f32_tile512_tm,"",@"SHT_CUDA_INFO"
	.sectionflags	@""
	.align	4


	//----- nvinfo : EIATTR_CUDA_API_VERSION
	.align		4
        /*0000*/ 	.byte	0x04, 0x37
        /*0002*/ 	.short	(.L_397 - .L_396)
.L_396:
        /*0004*/ 	.word	0x00000082


	//----- nvinfo : EIATTR_KPARAM_INFO
	.align		4
.L_397:
        /*0008*/ 	.byte	0x04, 0x17
        /*000a*/ 	.short	(.L_399 - .L_398)
.L_398:
        /*000c*/ 	.word	0x00000000
        /*0010*/ 	.short	0x0008
        /*0012*/ 	.short	0x0030
        /*0014*/ 	.byte	0x00, 0xf5, 0x21, 0x00


	//----- nvinfo : EIATTR_KPARAM_INFO
	.align		4
.L_399:
        /*0018*/ 	.byte	0x04, 0x17
        /*001a*/ 	.short	(.L_401 - .L_400)
.L_400:
        /*001c*/ 	.word	0x00000000
        /*0020*/ 	.short	0x0007
        /*0022*/ 	.short	0x002c
        /*0024*/ 	.byte	0x00, 0xf0, 0x11, 0x00


	//----- nvinfo : EIATTR_KPARAM_INFO
	.align		4
.L_401:
        /*0028*/ 	.byte	0x04, 0x17
        /*002a*/ 	.short	(.L_403 - .L_402)
.L_402:
        /*002c*/ 	.word	0x00000000
        /*0030*/ 	.short	0x0006
        /*0032*/ 	.short	0x0028
        /*0034*/ 	.byte	0x00, 0xf0, 0x11, 0x00


	//----- nvinfo : EIATTR_KPARAM_INFO
	.align		4
.L_403:
        /*0038*/ 	.byte	0x04, 0x17
        /*003a*/ 	.short	(.L_405 - .L_404)
.L_404:
        /*003c*/ 	.word	0x00000000
        /*0040*/ 	.short	0x0005
        /*0042*/ 	.short	0x0024
        /*0044*/ 	.byte	0x00, 0xf0, 0x11, 0x00


	//----- nvinfo : EIATTR_KPARAM_INFO
	.align		4
.L_405:
        /*0048*/ 	.byte	0x04, 0x17
        /*004a*/ 	.short	(.L_407 - .L_406)
.L_406:
        /*004c*/ 	.word	0x00000000
        /*0050*/ 	.short	0x0004
        /*0052*/ 	.short	0x0020
        /*0054*/ 	.byte	0x00, 0xf0, 0x11, 0x00


	//----- nvinfo : EIATTR_KPARAM_INFO
	.align		4
.L_407:
        /*0058*/ 	.byte	0x04, 0x17
        /*005a*/ 	.short	(.L_409 - .L_408)
.L_408:
        /*005c*/ 	.word	0x00000000
        /*0060*/ 	.short	0x0003
        /*0062*/ 	.short	0x0018
        /*0064*/ 	.byte	0x00, 0xf5, 0x21, 0x00


	//----- nvinfo : EIATTR_KPARAM_INFO
	.align		4
.L_409:
        /*0068*/ 	.byte	0x04, 0x17
        /*006a*/ 	.short	(.L_411 - .L_410)
.L_410:
        /*006c*/ 	.word	0x00000000
        /*0070*/ 	.short	0x0002
        /*0072*/ 	.short	0x0010
        /*0074*/ 	.byte	0x00, 0xf5, 0x21, 0x00


	//----- nvinfo : EIATTR_KPARAM_INFO
	.align		4
.L_411:
        /*0078*/ 	.byte	0x04, 0x17
        /*007a*/ 	.short	(.L_413 - .L_412)
.L_412:
        /*007c*/ 	.word	0x00000000
        /*0080*/ 	.short	0x0001
        /*0082*/ 	.short	0x0008
        /*0084*/ 	.byte	0x00, 0xf5, 0x21, 0x00


	//----- nvinfo : EIATTR_KPARAM_INFO
	.align		4
.L_413:
        /*0088*/ 	.byte	0x04, 0x17
        /*008a*/ 	.short	(.L_415 - .L_414)
.L_414:
        /*008c*/ 	.word	0x00000000
        /*0090*/ 	.short	0x0000
        /*0092*/ 	.short	0x0000
        /*0094*/ 	.byte	0x00, 0xf5, 0x21, 0x00


	//----- nvinfo : EIATTR_SPARSE_MMA_MASK
	.align		4
.L_415:
        /*0098*/ 	.byte	0x03, 0x50
        /*009a*/ 	.short	0x0000


	//----- nvinfo : EIATTR_MAXREG_COUNT
	.align		4
        /*009c*/ 	.byte	0x03, 0x1b
        /*009e*/ 	.short	0x00ff


	//----- nvinfo : EIATTR_NUM_BARRIERS
	.align		4
        /*00a0*/ 	.byte	0x02, 0x4c
        /*00a2*/ 	.byte	0x01
	.zero		1


	//----- nvinfo : EIATTR_MERCURY_ISA_VERSION
	.align		4
        /*00a4*/ 	.byte	0x03, 0x5f
        /*00a6*/ 	.short	0x0101


	//----- nvinfo : EIATTR_VRC_CTA_INIT_COUNT
	.align		4
        /*00a8*/ 	.byte	0x02, 0x4a
	.zero		1
	.zero		1


	//----- nvinfo : EIATTR_EXIT_INSTR_OFFSETS
	.align		4
        /*00ac*/ 	.byte	0x04, 0x1c
        /*00ae*/ 	.short	(.L_417 - .L_416)


	//   ....[0]....
.L_416:
        /*00b0*/ 	.word	0x00000030


	//   ....[1]....
        /*00b4*/ 	.word	0x00000070


	//   ....[2]....
        /*00b8*/ 	.word	0x000000d0


	//   ....[3]....
        /*00bc*/ 	.word	0x000032b0


	//   ....[4]....
        /*00c0*/ 	.word	0x000036a0


	//----- nvinfo : EIATTR_CRS_STACK_SIZE
	.align		4
.L_417:
        /*00c4*/ 	.byte	0x04, 0x1e
        /*00c6*/ 	.short	(.L_419 - .L_418)
.L_418:
        /*00c8*/ 	.word	0x00000000


	//----- nvinfo : EIATTR_CBANK_PARAM_SIZE
	.align		4
.L_419:
        /*00cc*/ 	.byte	0x03, 0x19
        /*00ce*/ 	.short	0x0038


	//----- nvinfo : EIATTR_PARAM_CBANK
	.align		4
        /*00d0*/ 	.byte	0x04, 0x0a
        /*00d2*/ 	.short	(.L_421 - .L_420)
	.align		4
.L_420:
        /*00d4*/ 	.word	index@(.nv.constant0.alma_batch_tiled_f32_tile512_tm)
        /*00d8*/ 	.short	0x0380
        /*00da*/ 	.short	0x0038


	//----- nvinfo : EIATTR_SW_WAR
	.align		4
.L_421:
        /*00dc*/ 	.byte	0x04, 0x36
        /*00de*/ 	.short	(.L_423 - .L_422)
.L_422:
        /*00e0*/ 	.word	0x00000008
.L_423:


//--------------------- .nv.info.alma_batch_tiled_f32_tile256_tm --------------------------
	.section	.nv.info.alma_batch_tiled_f32_tile256_tm,"",@"SHT_CUDA_INFO"
	.sectionflags	@""
	.align	4


	//----- nvinfo : EIATTR_CUDA_API_VERSION
	.align		4
        /*0000*/ 	.byte	0x04, 0x37
        /*0002*/ 	.short	(.L_425 - .L_424)
.L_424:
        /*0004*/ 	.word	0x00000082


	//----- nvinfo : EIATTR_KPARAM_INFO
	.align		4
.L_425:
        /*0008*/ 	.byte	0x04, 0x17
        /*000a*/ 	.short	(.L_427 - .L_426)
.L_426:
        /*000c*/ 	.word	0x00000000
        /*0010*/ 	.short	0x0008
        /*0012*/ 	.short	0x0030
        /*0014*/ 	.byte	0x00, 0xf5, 0x21, 0x00


	//----- nvinfo : EIATTR_KPARAM_INFO
	.align		4
.L_427:
        /*0018*/ 	.byte	0x04, 0x17
        /*001a*/ 	.short	(.L_429 - .L_428)
.L_428:
        /*001c*/ 	.word	0x00000000
        /*0020*/ 	.short	0x0007
        /*0022*/ 	.short	0x002c
        /*0024*/ 	.byte	0x00, 0xf0, 0x11, 0x00


	//----- nvinfo : EIATTR_KPARAM_INFO
	.align		4
.L_429:
        /*0028*/ 	.byte	0x04, 0x17
        /*002a*/ 	.short	(.L_431 - .L_430)
.L_430:
        /*002c*/ 	.word	0x00000000
        /*0030*/ 	.short	0x0006
        /*0032*/ 	.short	0x0028
        /*0034*/ 	.byte	0x00, 0xf0, 0x11, 0x00


	//----- nvinfo : EIATTR_KPARAM_INFO
	.align		4
.L_431:
        /*0038*/ 	.byte	0x04, 0x17
        /*003a*/ 	.short	(.L_433 - .L_432)
.L_432:
        /*003c*/ 	.word	0x00000000
        /*0040*/ 	.short	0x0005
        /*0042*/ 	.short	0x0024
        /*0044*/ 	.byte	0x00, 0xf0, 0x11, 0x00


	//----- nvinfo : EIATTR_KPARAM_INFO
	.align		4
.L_433:
        /*0048*/ 	.byte	0x04, 0x17
        /*004a*/ 	.short	(.L_435 - .L_434)
.L_434:
        /*004c*/ 	.word	0x00000000
        /*0050*/ 	.short	0x0004
        /*0052*/ 	.short	0x0020
        /*0054*/ 	.byte	0x00, 0xf0, 0x11, 0x00


	//----- nvinfo : EIATTR_KPARAM_INFO
	.align		4
.L_435:
        /*0058*/ 	.byte	0x04, 0x17
        /*005a*/ 	.short	(.L_437 - .L_436)
.L_436:
        /*005c*/ 	.word	0x00000000
        /*0060*/ 	.short	0x0003
        /*0062*/ 	.short	0x0018
        /*0064*/ 	.byte	0x00, 0xf5, 0x21, 0x00


	//----- nvinfo : EIATTR_KPARAM_INFO
	.align		4
.L_437:
        /*0068*/ 	.byte	0x04, 0x17
        /*006a*/ 	.short	(.L_439 - .L_438)
.L_438:
        /*006c*/ 	.word	0x00000000
        /*0070*/ 	.short	0x0002
        /*0072*/ 	.short	0x0010
        /*0074*/ 	.byte	0x00, 0xf5, 0x21, 0x00


	//----- nvinfo : EIATTR_KPARAM_INFO
	.align		4
.L_439:
        /*0078*/ 	.byte	0x04, 0x17
        /*007a*/ 	.short	(.L_441 - .L_440)
.L_440:
        /*007c*/ 	.word	0x00000000
        /*0080*/ 	.short	0x0001
        /*0082*/ 	.short	0x0008
        /*0084*/ 	.byte	0x00, 0xf5, 0x21, 0x00


	//----- nvinfo : EIATTR_KPARAM_INFO
	.align		4
.L_441:
        /*0088*/ 	.byte	0x04, 0x17
        /*008a*/ 	.short	(.L_443 - .L_442)
.L_442:
        /*008c*/ 	.word	0x00000000
        /*0090*/ 	.short	0x0000
        /*0092*/ 	.short	0x0000
        /*0094*/ 	.byte	0x00, 0xf5, 0x21, 0x00


	//----- nvinfo : EIATTR_SPARSE_MMA_MASK
	.align		4
.L_443:
        /*0098*/ 	.byte	0x03, 0x50
        /*009a*/ 	.short	0x0000


	//----- nvinfo : EIATTR_MAXREG_COUNT
	.align		4
        /*009c*/ 	.byte	0x03, 0x1b
        /*009e*/ 	.short	0x00ff


	//----- nvinfo : EIATTR_NUM_BARRIERS
	.align		4
        /*00a0*/ 	.byte	0x02, 0x4c
        /*00a2*/ 	.byte	0x01
	.zero		1


	//----- nvinfo : EIATTR_MERCURY_ISA_VERSION
	.align		4
        /*00a4*/ 	.byte	0x03, 0x5f
        /*00a6*/ 	.short	0x0101


	//----- nvinfo : EIATTR_VRC_CTA_INIT_COUNT
	.align		4
        /*00a8*/ 	.byte	0x02, 0x4a
	.zero		1
	.zero		1


	//----- nvinfo : EIATTR_EXIT_INSTR_OFFSETS
	.align		4
        /*00ac*/ 	.byte	0x04, 0x1c
        /*00ae*/ 	.short	(.L_445 - .L_444)


	//   ....[0]....
.L_444:
        /*00b0*/ 	.word	0x00000030


	//   ....[1]....
        /*00b4*/ 	.word	0x00000070


	//   ....[2]....
        /*00b8*/ 	.word	0x000000d0


	//   ....[3]....
        /*00bc*/ 	.word	0x000032b0


	//   ....[4]....
        /*00c0*/ 	.word	0x000036a0


	//----- nvinfo : EIATTR_CRS_STACK_SIZE
	.align		4
.L_445:
        /*00c4*/ 	.byte	0x04, 0x1e
        /*00c6*/ 	.short	(.L_447 - .L_446)
.L_446:
        /*00c8*/ 	.word	0x00000000


	//----- nvinfo : EIATTR_CBANK_PARAM_SIZE
	.align		4
.L_447:
        /*00cc*/ 	.byte	0x03, 0x19
        /*00ce*/ 	.short	0x0038


	//----- nvinfo : EIATTR_PARAM_CBANK
	.align		4
        /*00d0*/ 	.byte	0x04, 0x0a
        /*00d2*/ 	.short	(.L_449 - .L_448)
	.align		4
.L_448:
        /*00d4*/ 	.word	index@(.nv.constant0.alma_batch_tiled_f32_tile256_tm)
        /*00d8*/ 	.short	0x0380
        /*00da*/ 	.short	0x0038


	//----- nvinfo : EIATTR_SW_WAR
	.align		4
.L_449:
        /*00dc*/ 	.byte	0x04, 0x36
        /*00de*/ 	.short	(.L_451 - .L_450)
.L_450:
        /*00e0*/ 	.word	0x00000008
.L_451:


//--------------------- .nv.info.alma_batch_tiled_f32_tile128_tm --------------------------
	.section	.nv.info.alma_batch_tiled_f32_tile128_tm,"",@"SHT_CUDA_INFO"
	.sectionflags	@""
	.align	4


	//----- nvinfo : EIATTR_CUDA_API_VERSION
	.align		4
        /*0000*/ 	.byte	0x04, 0x37
        /*0002*/ 	.short	(.L_453 - .L_452)
.L_452:
        /*0004*/ 	.word	0x00000082


	//----- nvinfo : EIATTR_KPARAM_INFO
	.align		4
.L_453:
        /*0008*/ 	.byte	0x04, 0x17
        /*000a*/ 	.short	(.L_455 - .L_454)
.L_454:
        /*000c*/ 	.word	0x00000000
        /*0010*/ 	.short	0x0008
        /*0012*/ 	.short	0x0030
        /*0014*/ 	.byte	0x00, 0xf5, 0x21, 0x00


	//----- nvinfo : EIATTR_KPARAM_INFO
	.align		4
.L_455:
        /*0018*/ 	.byte	0x04, 0x17
        /*001a*/ 	.short	(.L_457 - .L_456)
.L_456:
        /*001c*/ 	.word	0x00000000
        /*0020*/ 	.short	0x0007
        /*0022*/ 	.short	0x002c
        /*0024*/ 	.byte	0x00, 0xf0, 0x11, 0x00


	//----- nvinfo : EIATTR_KPARAM_INFO
	.align		4
.L_457:
        /*0028*/ 	.byte	0x04, 0x17
        /*002a*/ 	.short	(.L_459 - .L_458)
.L_458:
        /*002c*/ 	.word	0x00000000
        /*0030*/ 	.short	0x0006
        /*0032*/ 	.short	0x0028
        /*0034*/ 	.byte	0x00, 0xf0, 0x11, 0x00


	//----- nvinfo : EIATTR_KPARAM_INFO
	.align		4
.L_459:
        /*0038*/ 	.byte	0x04, 0x17
        /*003a*/ 	.short	(.L_461 - .L_460)
.L_460:
        /*003c*/ 	.word	0x00000000
        /*0040*/ 	.short	0x0005
        /*0042*/ 	.short	0x0024
        /*0044*/ 	.byte	0x00, 0xf0, 0x11, 0x00


	//----- nvinfo : EIATTR_KPARAM_INFO
	.align		4
.L_461:
        /*0048*/ 	.byte	0x04, 0x17
        /*004a*/ 	.short	(.L_463 - .L_462)
.L_462:
        /*004c*/ 	.word	0x00000000
        /*0050*/ 	.short	0x0004
        /*0052*/ 	.short	0x0020
        /*0054*/ 	.byte	0x00, 0xf0, 0x11, 0x00


	//----- nvinfo : EIATTR_KPARAM_INFO
	.align		4
.L_463:
        /*0058*/ 	.byte	0x04, 0x17
        /*005a*/ 	.short	(.L_465 - .L_464)
.L_464:
        /*005c*/ 	.word	0x00000000
        /*0060*/ 	.short	0x0003
        /*0062*/ 	.short	0x0018
        /*0064*/ 	.byte	0x00, 0xf5, 0x21, 0x00


	//----- nvinfo : EIATTR_KPARAM_INFO
	.align		4
.L_465:
        /*0068*/ 	.byte	0x04, 0x17
        /*006a*/ 	.short	(.L_467 - .L_466)
.L_466:
        /*006c*/ 	.word	0x00000000
        /*0070*/ 	.short	0x0002
        /*0072*/ 	.short	0x0010
        /*0074*/ 	.byte	0x00, 0xf5, 0x21, 0x00


	//----- nvinfo : EIATTR_KPARAM_INFO
	.align		4
.L_467:
        /*0078*/ 	.byte	0x04, 0x17
        /*007a*/ 	.short	(.L_469 - .L_468)
.L_468:
        /*007c*/ 	.word	0x00000000
        /*0080*/ 	.short	0x0001
        /*0082*/ 	.short	0x0008
        /*0084*/ 	.byte	0x00, 0xf5, 0x21, 0x00


	//----- nvinfo : EIATTR_KPARAM_INFO
	.align		4
.L_469:
        /*0088*/ 	.byte	0x04, 0x17
        /*008a*/ 	.short	(.L_471 - .L_470)
.L_470:
        /*008c*/ 	.word	0x00000000
        /*0090*/ 	.short	0x0000
        /*0092*/ 	.short	0x0000
        /*0094*/ 	.byte	0x00, 0xf5, 0x21, 0x00


	//----- nvinfo : EIATTR_SPARSE_MMA_MASK
	.align		4
.L_471:
        /*0098*/ 	.byte	0x03, 0x50
        /*009a*/ 	.short	0x0000


	//----- nvinfo : EIATTR_MAXREG_COUNT
	.align		4
        /*009c*/ 	.byte	0x03, 0x1b
        /*009e*/ 	.short	0x00ff


	//----- nvinfo : EIATTR_NUM_BARRIERS
	.align		4
        /*00a0*/ 	.byte	0x02, 0x4c
        /*00a2*/ 	.byte	0x01
	.zero		1


	//----- nvinfo : EIATTR_MERCURY_ISA_VERSION
	.align		4
        /*00a4*/ 	.byte	0x03, 0x5f
        /*00a6*/ 	.short	0x0101


	//----- nvinfo : EIATTR_VRC_CTA_INIT_COUNT
	.align		4
        /*00a8*/ 	.byte	0x02, 0x4a
	.zero		1
	.zero		1


	//----- nvinfo : EIATTR_EXIT_INSTR_OFFSETS
	.align		4
        /*00ac*/ 	.byte	0x04, 0x1c
        /*00ae*/ 	.short	(.L_473 - .L_472)


	//   ....[0]....
.L_472:
        /*00b0*/ 	.word	0x00000030


	//   ....[1]....
        /*00b4*/ 	.word	0x00000070


	//   ....[2]....
        /*00b8*/ 	.word	0x000000d0


	//   ....[3]....
        /*00bc*/ 	.word	0x000032b0


	//   ....[4]....
        /*00c0*/ 	.word	0x000036a0


	//----- nvinfo : EIATTR_CRS_STACK_SIZE
	.align		4
.L_473:
        /*00c4*/ 	.byte	0x04, 0x1e
        /*00c6*/ 	.short	(.L_475 - .L_474)
.L_474:
        /*00c8*/ 	.word	0x00000000


	//----- nvinfo : EIATTR_CBANK_PARAM_SIZE
	.align		4
.L_475:
        /*00cc*/ 	.byte	0x03, 0x19
        /*00ce*/ 	.short	0x0038


	//----- nvinfo : EIATTR_PARAM_CBANK
	.align		4
        /*00d0*/ 	.byte	0x04, 0x0a
        /*00d2*/ 	.short	(.L_477 - .L_476)
	.align		4
.L_476:
        /*00d4*/ 	.word	index@(.nv.constant0.alma_batch_tiled_f32_tile128_tm)
        /*00d8*/ 	.short	0x0380
        /*00da*/ 	.short	0x0038


	//----- nvinfo : EIATTR_SW_WAR
	.align		4
.L_477:
        /*00dc*/ 	.byte	0x04, 0x36
        /*00de*/ 	.short	(.L_479 - .L_478)
.L_478:
        /*00e0*/ 	.word	0x00000008
.L_479:


//--------------------- .nv.info.alma_batch_tiled_f32_tile512 --------------------------
	.section	.nv.info.alma_batch_tiled_f32_tile512,"",@"SHT_CUDA_INFO"
	.sectionflags	@""
	.align	4


	//----- nvinfo : EIATTR_CUDA_API_VERSION
	.align		4
        /*0000*/ 	.byte	0x04, 0x37
        /*0002*/ 	.short	(.L_481 - .L_480)
.L_480:
        /*0004*/ 	.word	0x00000082


	//----- nvinfo : EIATTR_KPARAM_INFO
	.align		4
.L_481:
        /*0008*/ 	.byte	0x04, 0x17
        /*000a*/ 	.short	(.L_483 - .L_482)
.L_482:
        /*000c*/ 	.word	0x00000000
        /*0010*/ 	.short	0x0008
        /*0012*/ 	.short	0x0030
        /*0014*/ 	.byte	0x00, 0xf5, 0x21, 0x00


	//----- nvinfo : EIATTR_KPARAM_INFO
	.align		4
.L_483:
        /*0018*/ 	.byte	0x04, 0x17
        /*001a*/ 	.short	(.L_485 - .L_484)
.L_484:
        /*001c*/ 	.word	0x00000000
        /*0020*/ 	.short	0x0007
        /*0022*/ 	.short	0x002c
        /*0024*/ 	.byte	0x00, 0xf0, 0x11, 0x00


	//----- nvinfo : EIATTR_KPARAM_INFO
	.align		4
.L_485:
        /*0028*/ 	.byte	0x04, 0x17
        /*002a*/ 	.short	(.L_487 - .L_486)
.L_486:
        /*002c*/ 	.word	0x00000000
        /*0030*/ 	.short	0x0006
        /*0032*/ 	.short	0x0028
        /*0034*/ 	.byte	0x00, 0xf0, 0x11, 0x00


	//----- nvinfo : EIATTR_KPARAM_INFO
	.align		4
.L_487:
        /*0038*/ 	.byte	0x04, 0x17
        /*003a*/ 	.short	(.L_489 - .L_488)
.L_488:
        /*003c*/ 	.word	0x00000000
        /*0040*/ 	.short	0x0005
        /*0042*/ 	.short	0x0024
        /*0044*/ 	.byte	0x00, 0xf0, 0x11, 0x00


	//----- nvinfo : EIATTR_KPARAM_INFO
	.align		4
.L_489:
        /*0048*/ 	.byte	0x04, 0x17
        /*004a*/ 	.short	(.L_491 - .L_490)
.L_490:
        /*004c*/ 	.word	0x00000000
        /*0050*/ 	.short	0x0004
        /*0052*/ 	.short	0x0020
        /*0054*/ 	.byte	0x00, 0xf0, 0x11, 0x00


	//----- nvinfo : EIATTR_KPARAM_INFO
	.align		4
.L_491:
        /*0058*/ 	.byte	0x04, 0x17
        /*005a*/ 	.short	(.L_493 - .L_492)
.L_492:
        /*005c*/ 	.word	0x00000000
        /*0060*/ 	.short	0x0003
        /*0062*/ 	.short	0x0018
        /*0064*/ 	.byte	0x00, 0xf5, 0x21, 0x00


	//----- nvinfo : EIATTR_KPARAM_INFO
	.align		4
.L_493:
        /*0068*/ 	.byte	0x04, 0x17
        /*006a*/ 	.short	(.L_495 - .L_494)
.L_494:
        /*006c*/ 	.word	0x00000000
        /*0070*/ 	.short	0x0002
        /*0072*/ 	.short	0x0010
        /*0074*/ 	.byte	0x00, 0xf5, 0x21, 0x00


	//----- nvinfo : EIATTR_KPARAM_INFO
	.align		4
.L_495:
        /*0078*/ 	.byte	0x04, 0x17
        /*007a*/ 	.short	(.L_497 - .L_496)
.L_496:
        /*007c*/ 	.word	0x00000000
        /*0080*/ 	.short	0x0001
        /*0082*/ 	.short	0x0008
        /*0084*/ 	.byte	0x00, 0xf5, 0x21, 0x00


	//----- nvinfo : EIATTR_KPARAM_INFO
	.align		4
.L_497:
        /*0088*/ 	.byte	0x04, 0x17
        /*008a*/ 	.short	(.L_499 - .L_498)
.L_498:
        /*008c*/ 	.word	0x00000000
        /*0090*/ 	.short	0x0000
        /*0092*/ 	.short	0x0000
        /*0094*/ 	.byte	0x00, 0xf5, 0x21, 0x00


	//----- nvinfo : EIATTR_SPARSE_MMA_MASK
	.align		4
.L_499:
        /*0098*/ 	.byte	0x03, 0x50
        /*009a*/ 	.short	0x0000


	//----- nvinfo : EIATTR_MAXREG_COUNT
	.align		4
        /*009c*/ 	.byte	0x03, 0x1b
        /*009e*/ 	.short	0x00ff


	//----- nvinfo : EIATTR_NUM_BARRIERS
	.align		4
        /*00a0*/ 	.byte	0x02, 0x4c
        /*00a2*/ 	.byte	0x01
	.zero		1


	//----- nvinfo : EIATTR_MERCURY_ISA_VERSION
	.align		4
        /*00a4*/ 	.byte	0x03, 0x5f
        /*00a6*/ 	.short	0x0101


	//----- nvinfo : EIATTR_VRC_CTA_INIT_COUNT
	.align		4
        /*00a8*/ 	.byte	0x02, 0x4a
	.zero		1
	.zero		1


	//----- nvinfo : EIATTR_EXIT_INSTR_OFFSETS
	.align		4
        /*00ac*/ 	.byte	0x04, 0x1c
        /*00ae*/ 	.short	(.L_501 - .L_500)


	//   ....[0]....
.L_500:
        /*00b0*/ 	.word	0x00000030


	//   ....[1]....
        /*00b4*/ 	.word	0x00000070


	//   ....[2]....
        /*00b8*/ 	.word	0x000000d0


	//   ....[3]....
        /*00bc*/ 	.word	0x000032b0


	//   ....[4]....
        /*00c0*/ 	.word	0x00003650


	//----- nvinfo : EIATTR_CRS_STACK_SIZE
	.align		4
.L_501:
        /*00c4*/ 	.byte	0x04, 0x1e
        /*00c6*/ 	.short	(.L_503 - .L_502)
.L_502:
        /*00c8*/ 	.word	0x00000000


	//----- nvinfo : EIATTR_CBANK_PARAM_SIZE
	.align		4
.L_503:
        /*00cc*/ 	.byte	0x03, 0x19
        /*00ce*/ 	.short	0x0038


	//----- nvinfo : EIATTR_PARAM_CBANK
	.align		4
        /*00d0*/ 	.byte	0x04, 0x0a
        /*00d2*/ 	.short	(.L_505 - .L_504)
	.align		4
.L_504:
        /*00d4*/ 	.word	index@(.nv.constant0.alma_batch_tiled_f32_tile512)
        /*00d8*/ 	.short	0x0380
        /*00da*/ 	.short	0x0038


	//----- nvinfo : EIATTR_SW_WAR
	.align		4
.L_505:
        /*00dc*/ 	.byte	0x04, 0x36
        /*00de*/ 	.short	(.L_507 - .L_506)
.L_506:
        /*00e0*/ 	.word	0x00000008
.L_507:


//--------------------- .nv.info.alma_batch_tiled_f32_tile256 --------------------------
	.section	.nv.info.alma_batch_tiled_f32_tile256,"",@"SHT_CUDA_INFO"
	.sectionflags	@""
	.align	4


	//----- nvinfo : EIATTR_CUDA_API_VERSION
	.align		4
        /*0000*/ 	.byte	0x04, 0x37
        /*0002*/ 	.short	(.L_509 - .L_508)
.L_508:
        /*0004*/ 	.word	0x00000082


	//----- nvinfo : EIATTR_KPARAM_INFO
	.align		4
.L_509:
        /*0008*/ 	.byte	0x04, 0x17
        /*000a*/ 	.short	(.L_511 - .L_510)
.L_510:
        /*000c*/ 	.word	0x00000000
        /*0010*/ 	.short	0x0008
        /*0012*/ 	.short	0x0030
        /*0014*/ 	.byte	0x00, 0xf5, 0x21, 0x00


	//----- nvinfo : EIATTR_KPARAM_INFO
	.align		4
.L_511:
        /*0018*/ 	.byte	0x04, 0x17
        /*001a*/ 	.short	(.L_513 - .L_512)
.L_512:
        /*001c*/ 	.word	0x00000000
        /*0020*/ 	.short	0x0007
        /*0022*/ 	.short	0x002c
        /*0024*/ 	.byte	0x00, 0xf0, 0x11, 0x00


	//----- nvinfo : EIATTR_KPARAM_INFO
	.align		4
.L_513:
        /*0028*/ 	.byte	0x04, 0x17
        /*002a*/ 	.short	(.L_515 - .L_514)
.L_514:
        /*002c*/ 	.word	0x00000000
        /*0030*/ 	.short	0x0006
        /*0032*/ 	.short	0x0028
        /*0034*/ 	.byte	0x00, 0xf0, 0x11, 0x00


	//----- nvinfo : EIATTR_KPARAM_INFO
	.align		4
.L_515:
        /*0038*/ 	.byte	0x04, 0x17
        /*003a*/ 	.short	(.L_517 - .L_516)
.L_516:
        /*003c*/ 	.word	0x00000000
        /*0040*/ 	.short	0x0005
        /*0042*/ 	.short	0x0024
        /*0044*/ 	.byte	0x00, 0xf0, 0x11, 0x00


	//----- nvinfo : EIATTR_KPARAM_INFO
	.align		4
.L_517:
        /*0048*/ 	.byte	0x04, 0x17
        /*004a*/ 	.short	(.L_519 - .L_518)
.L_518:
        /*004c*/ 	.word	0x00000000
        /*0050*/ 	.short	0x0004
        /*0052*/ 	.short	0x0020
        /*0054*/ 	.byte	0x00, 0xf0, 0x11, 0x00


	//----- nvinfo : EIATTR_KPARAM_INFO
	.align		4
.L_519:
        /*0058*/ 	.byte	0x04, 0x17
        /*005a*/ 	.short	(.L_521 - .L_520)
.L_520:
        /*005c*/ 	.word	0x00000000
        /*0060*/ 	.short	0x0003
        /*0062*/ 	.short	0x0018
        /*0064*/ 	.byte	0x00, 0xf5, 0x21, 0x00


	//----- nvinfo : EIATTR_KPARAM_INFO
	.align		4
.L_521:
        /*0068*/ 	.byte	0x04, 0x17
        /*006a*/ 	.short	(.L_523 - .L_522)
.L_522:
        /*006c*/ 	.word	0x00000000
        /*0070*/ 	.short	0x0002
        /*0072*/ 	.short	0x0010
        /*0074*/ 	.byte	0x00, 0xf5, 0x21, 0x00


	//----- nvinfo : EIATTR_KPARAM_INFO
	.align		4
.L_523:
        /*0078*/ 	.byte	0x04, 0x17
        /*007a*/ 	.short	(.L_525 - .L_524)
.L_524:
        /*007c*/ 	.word	0x00000000
        /*0080*/ 	.short	0x0001
        /*0082*/ 	.short	0x0008
        /*0084*/ 	.byte	0x00, 0xf5, 0x21, 0x00


	//----- nvinfo : EIATTR_KPARAM_INFO
	.align		4
.L_525:
        /*0088*/ 	.byte	0x04, 0x17
        /*008a*/ 	.short	(.L_527 - .L_526)
.L_526:
        /*008c*/ 	.word	0x00000000
        /*0090*/ 	.short	0x0000
        /*0092*/ 	.short	0x0000
        /*0094*/ 	.byte	0x00, 0xf5, 0x21, 0x00


	//----- nvinfo : EIATTR_SPARSE_MMA_MASK
	.align		4
.L_527:
        /*0098*/ 	.byte	0x03, 0x50
        /*009a*/ 	.short	0x0000


	//----- nvinfo : EIATTR_MAXREG_COUNT
	.align		4
        /*009c*/ 	.byte	0x03, 0x1b
        /*009e*/ 	.short	0x00ff


	//----- nvinfo : EIATTR_NUM_BARRIERS
	.align		4
        /*00a0*/ 	.byte	0x02, 0x4c
        /*00a2*/ 	.byte	0x01
	.zero		1


	//----- nvinfo : EIATTR_MERCURY_ISA_VERSION
	.align		4
        /*00a4*/ 	.byte	0x03, 0x5f
        /*00a6*/ 	.short	0x0101


	//----- nvinfo : EIATTR_VRC_CTA_INIT_COUNT
	.align		4
        /*00a8*/ 	.byte	0x02, 0x4a
	.zero		1
	.zero		1


	//----- nvinfo : EIATTR_EXIT_INSTR_OFFSETS
	.align		4
        /*00ac*/ 	.byte	0x04, 0x1c
        /*00ae*/ 	.short	(.L_529 - .L_528)


	//   ....[0]....
.L_528:
        /*00b0*/ 	.word	0x00000030


	//   ....[1]....
        /*00b4*/ 	.word	0x00000070


	//   ....[2]....
        /*00b8*/ 	.word	0x000000d0


	//   ....[3]....
        /*00bc*/ 	.word	0x000032b0


	//   ....[4]....
        /*00c0*/ 	.word	0x00003650


	//----- nvinfo : EIATTR_CRS_STACK_SIZE
	.align		4
.L_529:
        /*00c4*/ 	.byte	0x04, 0x1e
        /*00c6*/ 	.short	(.L_531 - .L_530)
.L_530:
        /*00c8*/ 	.word	0x00000000


	//----- nvinfo : EIATTR_CBANK_PARAM_SIZE
	.align		4
.L_531:
        /*00cc*/ 	.byte	0x03, 0x19
        /*00ce*/ 	.short	0x0038


	//----- nvinfo : EIATTR_PARAM_CBANK
	.align		4
        /*00d0*/ 	.byte	0x04, 0x0a
        /*00d2*/ 	.short	(.L_533 - .L_532)
	.align		4
.L_532:
        /*00d4*/ 	.word	index@(.nv.constant0.alma_batch_tiled_f32_tile256)
        /*00d8*/ 	.short	0x0380
        /*00da*/ 	.short	0x0038


	//----- nvinfo : EIATTR_SW_WAR
	.align		4
.L_533:
        /*00dc*/ 	.byte	0x04, 0x36
        /*00de*/ 	.short	(.L_535 - .L_534)
.L_534:
        /*00e0*/ 	.word	0x00000008
.L_535:


//--------------------- .nv.info.alma_batch_tiled_f32_tile128 --------------------------
	.section	.nv.info.alma_batch_tiled_f32_tile128,"",@"SHT_CUDA_INFO"
	.sectionflags	@""
	.align	4


	//----- nvinfo : EIATTR_CUDA_API_VERSION
	.align		4
        /*0000*/ 	.byte	0x04, 0x37
        /*0002*/ 	.short	(.L_537 - .L_536)
.L_536:
        /*0004*/ 	.word	0x00000082


	//----- nvinfo : EIATTR_KPARAM_INFO
	.align		4
.L_537:
        /*0008*/ 	.byte	0x04, 0x17
        /*000a*/ 	.short	(.L_539 - .L_538)
.L_538:
        /*000c*/ 	.word	0x00000000
        /*0010*/ 	.short	0x0008
        /*0012*/ 	.short	0x0030
        /*0014*/ 	.byte	0x00, 0xf5, 0x21, 0x00


	//----- nvinfo : EIATTR_KPARAM_INFO
	.align		4
.L_539:
        /*0018*/ 	.byte	0x04, 0x17
        /*001a*/ 	.short	(.L_541 - .L_540)
.L_540:
        /*001c*/ 	.word	0x00000000
        /*0020*/ 	.short	0x0007
        /*0022*/ 	.short	0x002c
        /*0024*/ 	.byte	0x00, 0xf0, 0x11, 0x00


	//----- nvinfo : EIATTR_KPARAM_INFO
	.align		4
.L_541:
        /*0028*/ 	.byte	0x04, 0x17
        /*002a*/ 	.short	(.L_543 - .L_542)
.L_542:
        /*002c*/ 	.word	0x00000000
        /*0030*/ 	.short	0x0006
        /*0032*/ 	.short	0x0028
        /*0034*/ 	.byte	0x00, 0xf0, 0x11, 0x00


	//----- nvinfo : EIATTR_KPARAM_INFO
	.align		4
.L_543:
        /*0038*/ 	.byte	0x04, 0x17
        /*003a*/ 	.short	(.L_545 - .L_544)
.L_544:
        /*003c*/ 	.word	0x00000000
        /*0040*/ 	.short	0x0005
        /*0042*/ 	.short	0x0024
        /*0044*/ 	.byte	0x00, 0xf0, 0x11, 0x00


	//----- nvinfo : EIATTR_KPARAM_INFO
	.align		4
.L_545:
        /*0048*/ 	.byte	0x04, 0x17
        /*004a*/ 	.short	(.L_547 - .L_546)
.L_546:
        /*004c*/ 	.word	0x00000000
        /*0050*/ 	.short	0x0004
        /*0052*/ 	.short	0x0020
        /*0054*/ 	.byte	0x00, 0xf0, 0x11, 0x00


	//----- nvinfo : EIATTR_KPARAM_INFO
	.align		4
.L_547:
        /*0058*/ 	.byte	0x04, 0x17
        /*005a*/ 	.short	(.L_549 - .L_548)
.L_548:
        /*005c*/ 	.word	0x00000000
        /*0060*/ 	.short	0x0003
        /*0062*/ 	.short	0x0018
        /*0064*/ 	.byte	0x00, 0xf5, 0x21, 0x00


	//----- nvinfo : EIATTR_KPARAM_INFO
	.align		4
.L_549:
        /*0068*/ 	.byte	0x04, 0x17
        /*006a*/ 	.short	(.L_551 - .L_550)
.L_550:
        /*006c*/ 	.word	0x00000000
        /*0070*/ 	.short	0x0002
        /*0072*/ 	.short	0x0010
        /*0074*/ 	.byte	0x00, 0xf5, 0x21, 0x00


	//----- nvinfo : EIATTR_KPARAM_INFO
	.align		4
.L_551:
        /*0078*/ 	.byte	0x04, 0x17
        /*007a*/ 	.short	(.L_553 - .L_552)
.L_552:
        /*007c*/ 	.word	0x00000000
        /*0080*/ 	.short	0x0001
        /*0082*/ 	.short	0x0008
        /*0084*/ 	.byte	0x00, 0xf5, 0x21, 0x00


	//----- nvinfo : EIATTR_KPARAM_INFO
	.align		4
.L_553:
        /*0088*/ 	.byte	0x04, 0x17
        /*008a*/ 	.short	(.L_555 - .L_554)
.L_554:
        /*008c*/ 	.word	0x00000000
        /*0090*/ 	.short	0x0000
        /*0092*/ 	.short	0x0000
        /*0094*/ 	.byte	0x00, 0xf5, 0x21, 0x00


	//----- nvinfo : EIATTR_SPARSE_MMA_MASK
	.align		4
.L_555:
        /*0098*/ 	.byte	0x03, 0x50
        /*009a*/ 	.short	0x0000


	//----- nvinfo : EIATTR_MAXREG_COUNT
	.align		4
        /*009c*/ 	.byte	0x03, 0x1b
        /*009e*/ 	.short	0x00ff


	//----- nvinfo : EIATTR_NUM_BARRIERS
	.align		4
        /*00a0*/ 	.byte	0x02, 0x4c
        /*00a2*/ 	.byte	0x01
	.zero		1


	//----- nvinfo : EIATTR_MERCURY_ISA_VERSION
	.align		4
        /*00a4*/ 	.byte	0x03, 0x5f
        /*00a6*/ 	.short	0x0101


	//----- nvinfo : EIATTR_VRC_CTA_INIT_COUNT
	.align		4
        /*00a8*/ 	.byte	0x02, 0x4a
	.zero		1
	.zero		1


	//----- nvinfo : EIATTR_EXIT_INSTR_OFFSETS
	.align		4
        /*00ac*/ 	.byte	0x04, 0x1c
        /*00ae*/ 	.short	(.L_557 - .L_556)


	//   ....[0]....
.L_556:
        /*00b0*/ 	.word	0x00000030


	//   ....[1]....
        /*00b4*/ 	.word	0x00000070


	//   ....[2]....
        /*00b8*/ 	.word	0x000000d0


	//   ....[3]....
        /*00bc*/ 	.word	0x000032b0


	//   ....[4]....
        /*00c0*/ 	.word	0x00003650


	//----- nvinfo : EIATTR_CRS_STACK_SIZE
	.align		4
.L_557:
        /*00c4*/ 	.byte	0x04, 0x1e
        /*00c6*/ 	.short	(.L_559 - .L_558)
.L_558:
        /*00c8*/ 	.word	0x00000000


	//----- nvinfo : EIATTR_CBANK_PARAM_SIZE
	.align		4
.L_559:
        /*00cc*/ 	.byte	0x03, 0x19
        /*00ce*/ 	.short	0x0038


	//----- nvinfo : EIATTR_PARAM_CBANK
	.align		4
        /*00d0*/ 	.byte	0x04, 0x0a
        /*00d2*/ 	.short	(.L_561 - .L_560)
	.align		4
.L_560:
        /*00d4*/ 	.word	index@(.nv.constant0.alma_batch_tiled_f32_tile128)
        /*00d8*/ 	.short	0x0380
        /*00da*/ 	.short	0x0038


	//----- nvinfo : EIATTR_SW_WAR
	.align		4
.L_561:
        /*00dc*/ 	.byte	0x04, 0x36
        /*00de*/ 	.short	(.L_563 - .L_562)
.L_562:
        /*00e0*/ 	.word	0x00000008
.L_563:


//--------------------- .nv.info.alma_batch_f32_tm --------------------------
	.section	.nv.info.alma_batch_f32_tm,"",@"SHT_CUDA_INFO"
	.sectionflags	@""
	.align	4


	//----- nvinfo : EIATTR_CUDA_API_VERSION
	.align		4
        /*0000*/ 	.byte	0x04, 0x37
        /*0002*/ 	.short	(.L_565 - .L_564)
.L_564:
        /*0004*/ 	.word	0x00000082


	//----- nvinfo : EIATTR_KPARAM_INFO
	.align		4
.L_565:
        /*0008*/ 	.byte	0x04, 0x17
        /*000a*/ 	.short	(.L_567 - .L_566)
.L_566:
        /*000c*/ 	.word	0x00000000
        /*0010*/ 	.short	0x0008
        /*0012*/ 	.short	0x0030
        /*0014*/ 	.byte	0x00, 0xf5, 0x21, 0x00


	//----- nvinfo : EIATTR_KPARAM_INFO
	.align		4
.L_567:
        /*0018*/ 	.byte	0x04, 0x17
        /*001a*/ 	.short	(.L_569 - .L_568)
.L_568:
        /*001c*/ 	.word	0x00000000
        /*0020*/ 	.short	0x0007
        /*0022*/ 	.short	0x002c
        /*0024*/ 	.byte	0x00, 0xf0, 0x11, 0x00


	//----- nvinfo : EIATTR_KPARAM_INFO
	.align		4
.L_569:
        /*0028*/ 	.byte	0x04, 0x17
        /*002a*/ 	.short	(.L_571 - .L_570)
.L_570:
        /*002c*/ 	.word	0x00000000
        /*0030*/ 	.short	0x0006
        /*0032*/ 	.short	0x0028
        /*0034*/ 	.byte	0x00, 0xf0, 0x11, 0x00


	//----- nvinfo : EIATTR_KPARAM_INFO
	.align		4
.L_571:
        /*0038*/ 	.byte	0x04, 0x17
        /*003a*/ 	.short	(.L_573 - .L_572)
.L_572:
        /*003c*/ 	.word	0x00000000
        /*0040*/ 	.short	0x0005
        /*0042*/ 	.short	0x0024
        /*0044*/ 	.byte	0x00, 0xf0, 0x11, 0x00


	//----- nvinfo : EIATTR_KPARAM_INFO
	.align		4
.L_573:
        /*0048*/ 	.byte	0x04, 0x17
        /*004a*/ 	.short	(.L_575 - .L_574)
.L_574:
        /*004c*/ 	.word	0x00000000
        /*0050*/ 	.short	0x0004
        /*0052*/ 	.short	0x0020
        /*0054*/ 	.byte	0x00, 0xf0, 0x11, 0x00


	//----- nvinfo : EIATTR_KPARAM_INFO
	.align		4
.L_575:
        /*0058*/ 	.byte	0x04, 0x17
        /*005a*/ 	.short	(.L_577 - .L_576)
.L_576:
        /*005c*/ 	.word	0x00000000
        /*0060*/ 	.short	0x0003
        /*0062*/ 	.short	0x0018
        /*0064*/ 	.byte	0x00, 0xf5, 0x21, 0x00


	//----- nvinfo : EIATTR_KPARAM_INFO
	.align		4
.L_577:
        /*0068*/ 	.byte	0x04, 0x17
        /*006a*/ 	.short	(.L_579 - .L_578)
.L_578:
        /*006c*/ 	.word	0x00000000
        /*0070*/ 	.short	0x0002
        /*0072*/ 	.short	0x0010
        /*0074*/ 	.byte	0x00, 0xf5, 0x21, 0x00


	//----- nvinfo : EIATTR_KPARAM_INFO
	.align		4
.L_579:
        /*0078*/ 	.byte	0x04, 0x17
        /*007a*/ 	.short	(.L_581 - .L_580)
.L_580:
        /*007c*/ 	.word	0x00000000
        /*0080*/ 	.short	0x0001
        /*0082*/ 	.short	0x0008
        /*0084*/ 	.byte	0x00, 0xf5, 0x21, 0x00


	//----- nvinfo : EIATTR_KPARAM_INFO
	.align		4
.L_581:
        /*0088*/ 	.byte	0x04, 0x17
        /*008a*/ 	.short	(.L_583 - .L_582)
.L_582:
        /*008c*/ 	.word	0x00000000
        /*0090*/ 	.short	0x0000
        /*0092*/ 	.short	0x0000
        /*0094*/ 	.byte	0x00, 0xf5, 0x21, 0x00


	//----- nvinfo : EIATTR_SPARSE_MMA_MASK
	.align		4
.L_583:
        /*0098*/ 	.byte	0x03, 0x50
        /*009a*/ 	.short	0x0000


	//----- nvinfo : EIATTR_MAXREG_COUNT
	.align		4
        /*009c*/ 	.byte	0x03, 0x1b
        /*009e*/ 	.short	0x00ff


	//----- nvinfo : EIATTR_NUM_BARRIERS
	.align		4
        /*00a0*/ 	.byte	0x02, 0x4c
        /*00a2*/ 	.byte	0x01
	.zero		1


	//----- nvinfo : EIATTR_MERCURY_ISA_VERSION
	.align		4
        /*00a4*/ 	.byte	0x03, 0x5f
        /*00a6*/ 	.short	0x0101


	//----- nvinfo : EIATTR_UNUSED_LOAD_BYTE_OFFSET
	.align		4
        /*00a8*/ 	.byte	0x04, 0x44
        /*00aa*/ 	.short	(.L_585 - .L_584)


	//   ....[0]....
.L_584:
        /*00ac*/ 	.word	0x00000610
        /*00b0*/ 	.word	0x00000fff


	//----- nvinfo : EIATTR_VRC_CTA_INIT_COUNT
	.align		4
.L_585:
        /*00b4*/ 	.byte	0x02, 0x4a
	.zero		1
	.zero		1


	//----- nvinfo : EIATTR_EXIT_INSTR_OFFSETS
	.align		4
        /*00b8*/ 	.byte	0x04, 0x1c
        /*00ba*/ 	.short	(.L_587 - .L_586)


	//   ....[0]....
.L_586:
        /*00bc*/ 	.word	0x00000040


	//   ....[1]....
        /*00c0*/ 	.word	0x00000230


	//   ....[2]....
        /*00c4*/ 	.word	0x00000790


	//----- nvinfo : EIATTR_CRS_STACK_SIZE
	.align		4
.L_587:
        /*00c8*/ 	.byte	0x04, 0x1e
        /*00ca*/ 	.short	(.L_589 - .L_588)
.L_588:
        /*00cc*/ 	.word	0x00000000


	//----- nvinfo : EIATTR_CBANK_PARAM_SIZE
	.align		4
.L_589:
        /*00d0*/ 	.byte	0x03, 0x19
        /*00d2*/ 	.short	0x0038


	//----- nvinfo : EIATTR_PARAM_CBANK
	.align		4
        /*00d4*/ 	.byte	0x04, 0x0a
        /*00d6*/ 	.short	(.L_591 - .L_590)
	.align		4
.L_590:
        /*00d8*/ 	.word	index@(.nv.constant0.alma_batch_f32_tm)
        /*00dc*/ 	.short	0x0380
        /*00de*/ 	.short	0x0038


	//----- nvinfo : EIATTR_SW_WAR
	.align		4
.L_591:
        /*00e0*/ 	.byte	0x04, 0x36
        /*00e2*/ 	.short	(.L_593 - .L_592)
.L_592:
        /*00e4*/ 	.word	0x00000008
.L_593:


//--------------------- .nv.info.alma_batch_f32   --------------------------
	.section	.nv.info.alma_batch_f32,"",@"SHT_CUDA_INFO"
	.sectionflags	@""
	.align	4


	//----- nvinfo : EIATTR_CUDA_API_VERSION
	.align		4
        /*0000*/ 	.byte	0x04, 0x37
        /*0002*/ 	.short	(.L_595 - .L_594)
.L_594:
        /*0004*/ 	.word	0x00000082


	//----- nvinfo : EIATTR_KPARAM_INFO
	.align		4
.L_595:
        /*0008*/ 	.byte	0x04, 0x17
        /*000a*/ 	.short	(.L_597 - .L_596)
.L_596:
        /*000c*/ 	.word	0x00000000
        /*0010*/ 	.short	0x0008
        /*0012*/ 	.short	0x0030
        /*0014*/ 	.byte	0x00, 0xf5, 0x21, 0x00


	//----- nvinfo : EIATTR_KPARAM_INFO
	.align		4
.L_597:
        /*0018*/ 	.byte	0x04, 0x17
        /*001a*/ 	.short	(.L_599 - .L_598)
.L_598:
        /*001c*/ 	.word	0x00000000
        /*0020*/ 	.short	0x0007
        /*0022*/ 	.short	0x002c
        /*0024*/ 	.byte	0x00, 0xf0, 0x11, 0x00


	//----- nvinfo : EIATTR_KPARAM_INFO
	.align		4
.L_599:
        /*0028*/ 	.byte	0x04, 0x17
        /*002a*/ 	.short	(.L_601 - .L_600)
.L_600:
        /*002c*/ 	.word	0x00000000
        /*0030*/ 	.short	0x0006
        /*0032*/ 	.short	0x0028
        /*0034*/ 	.byte	0x00, 0xf0, 0x11, 0x00


	//----- nvinfo : EIATTR_KPARAM_INFO
	.align		4
.L_601:
        /*0038*/ 	.byte	0x04, 0x17
        /*003a*/ 	.short	(.L_603 - .L_602)
.L_602:
        /*003c*/ 	.word	0x00000000
        /*0040*/ 	.short	0x0005
        /*0042*/ 	.short	0x0024
        /*0044*/ 	.byte	0x00, 0xf0, 0x11, 0x00


	//----- nvinfo : EIATTR_KPARAM_INFO
	.align		4
.L_603:
        /*0048*/ 	.byte	0x04, 0x17
        /*004a*/ 	.short	(.L_605 - .L_604)
.L_604:
        /*004c*/ 	.word	0x00000000
        /*0050*/ 	.short	0x0004
        /*0052*/ 	.short	0x0020
        /*0054*/ 	.byte	0x00, 0xf0, 0x11, 0x00


	//----- nvinfo : EIATTR_KPARAM_INFO
	.align		4
.L_605:
        /*0058*/ 	.byte	0x04, 0x17
        /*005a*/ 	.short	(.L_607 - .L_606)
.L_606:
        /*005c*/ 	.word	0x00000000
        /*0060*/ 	.short	0x0003
        /*0062*/ 	.short	0x0018
        /*0064*/ 	.byte	0x00, 0xf5, 0x21, 0x00


	//----- nvinfo : EIATTR_KPARAM_INFO
	.align		4
.L_607:
        /*0068*/ 	.byte	0x04, 0x17
        /*006a*/ 	.short	(.L_609 - .L_608)
.L_608:
        /*006c*/ 	.word	0x00000000
        /*0070*/ 	.short	0x0002
        /*0072*/ 	.short	0x0010
        /*0074*/ 	.byte	0x00, 0xf5, 0x21, 0x00


	//----- nvinfo : EIATTR_KPARAM_INFO
	.align		4
.L_609:
        /*0078*/ 	.byte	0x04, 0x17
        /*007a*/ 	.short	(.L_611 - .L_610)
.L_610:
        /*007c*/ 	.word	0x00000000
        /*0080*/ 	.short	0x0001
        /*0082*/ 	.short	0x0008
        /*0084*/ 	.byte	0x00, 0xf5, 0x21, 0x00


	//----- nvinfo : EIATTR_KPARAM_INFO
	.align		4
.L_611:
        /*0088*/ 	.byte	0x04, 0x17
        /*008a*/ 	.short	(.L_613 - .L_612)
.L_612:
        /*008c*/ 	.word	0x00000000
        /*0090*/ 	.short	0x0000
        /*0092*/ 	.short	0x0000
        /*0094*/ 	.byte	0x00, 0xf5, 0x21, 0x00


	//----- nvinfo : EIATTR_SPARSE_MMA_MASK
	.align		4
.L_613:
        /*0098*/ 	.byte	0x03, 0x50
        /*009a*/ 	.short	0x0000


	//----- nvinfo : EIATTR_MAXREG_COUNT
	.align		4
        /*009c*/ 	.byte	0x03, 0x1b
        /*009e*/ 	.short	0x00ff


	//----- nvinfo : EIATTR_NUM_BARRIERS
	.align		4
        /*00a0*/ 	.byte	0x02, 0x4c
        /*00a2*/ 	.byte	0x01
	.zero		1


	//----- nvinfo : EIATTR_MERCURY_ISA_VERSION
	.align		4
        /*00a4*/ 	.byte	0x03, 0x5f
        /*00a6*/ 	.short	0x0101


	//----- nvinfo : EIATTR_UNUSED_LOAD_BYTE_OFFSET
	.align		4
        /*00a8*/ 	.byte	0x04, 0x44
        /*00aa*/ 	.short	(.L_615 - .L_614)


	//   ....[0]....
.L_614:
        /*00ac*/ 	.word	0x00000610
        /*00b0*/ 	.word	0x00000fff


	//----- nvinfo : EIATTR_VRC_CTA_INIT_COUNT
	.align		4
.L_615:
        /*00b4*/ 	.byte	0x02, 0x4a
	.zero		1
	.zero		1


	//----- nvinfo : EIATTR_EXIT_INSTR_OFFSETS
	.align		4
        /*00b8*/ 	.byte	0x04, 0x1c
        /*00ba*/ 	.short	(.L_617 - .L_616)


	//   ....[0]....
.L_616:
        /*00bc*/ 	.word	0x00000040


	//   ....[1]....
        /*00c0*/ 	.word	0x00000230


	//   ....[2]....
        /*00c4*/ 	.word	0x00000720


	//----- nvinfo : EIATTR_CRS_STACK_SIZE
	.align		4
.L_617:
        /*00c8*/ 	.byte	0x04, 0x1e
        /*00ca*/ 	.short	(.L_619 - .L_618)
.L_618:
        /*00cc*/ 	.word	0x00000000


	//----- nvinfo : EIATTR_CBANK_PARAM_SIZE
	.align		4
.L_619:
        /*00d0*/ 	.byte	0x03, 0x19
        /*00d2*/ 	.short	0x0038


	//----- nvinfo : EIATTR_PARAM_CBANK
	.align		4
        /*00d4*/ 	.byte	0x04, 0x0a
        /*00d6*/ 	.short	(.L_621 - .L_620)
	.align		4
.L_620:
        /*00d8*/ 	.word	index@(.nv.constant0.alma_batch_f32)
        /*00dc*/ 	.short	0x0380
        /*00de*/ 	.short	0x0038


	//----- nvinfo : EIATTR_SW_WAR
	.align		4
.L_621:
        /*00e0*/ 	.byte	0x04, 0x36
        /*00e2*/ 	.short	(.L_623 - .L_622)
.L_622:
        /*00e4*/ 	.word	0x00000008
.L_623:


//--------------------- .nv.info.alma_batch_f32_onthefly --------------------------
	.section	.nv.info.alma_batch_f32_onthefly,"",@"SHT_CUDA_INFO"
	.sectionflags	@""
	.align	4


	//----- nvinfo : EIATTR_CUDA_API_VERSION
	.align		4
        /*0000*/ 	.byte	0x04, 0x37
        /*0002*/ 	.short	(.L_625 - .L_624)
.L_624:
        /*0004*/ 	.word	0x00000082


	//----- nvinfo : EIATTR_KPARAM_INFO
	.align		4
.L_625:
        /*0008*/ 	.byte	0x04, 0x17
        /*000a*/ 	.short	(.L_627 - .L_626)
.L_626:
        /*000c*/ 	.word	0x00000000
        /*0010*/ 	.short	0x0007
        /*0012*/ 	.short	0x0030
        /*0014*/ 	.byte	0x00, 0xf5, 0x21, 0x00


	//----- nvinfo : EIATTR_KPARAM_INFO
	.align		4
.L_627:
        /*0018*/ 	.byte	0x04, 0x17
        /*001a*/ 	.short	(.L_629 - .L_628)
.L_628:
        /*001c*/ 	.word	0x00000000
        /*0020*/ 	.short	0x0006
        /*0022*/ 	.short	0x0028
        /*0024*/ 	.byte	0x00, 0xf0, 0x11, 0x00


	//----- nvinfo : EIATTR_KPARAM_INFO
	.align		4
.L_629:
        /*0028*/ 	.byte	0x04, 0x17
        /*002a*/ 	.short	(.L_631 - .L_630)
.L_630:
        /*002c*/ 	.word	0x00000000
        /*0030*/ 	.short	0x0005
        /*0032*/ 	.short	0x0024
        /*0034*/ 	.byte	0x00, 0xf0, 0x11, 0x00


	//----- nvinfo : EIATTR_KPARAM_INFO
	.align		4
.L_631:
        /*0038*/ 	.byte	0x04, 0x17
        /*003a*/ 	.short	(.L_633 - .L_632)
.L_632:
        /*003c*/ 	.word	0x00000000
        /*0040*/ 	.short	0x0004
        /*0042*/ 	.short	0x0020
        /*0044*/ 	.byte	0x00, 0xf0, 0x11, 0x00


	//----- nvinfo : EIATTR_KPARAM_INFO
	.align		4
.L_633:
        /*0048*/ 	.byte	0x04, 0x17
        /*004a*/ 	.short	(.L_635 - .L_634)
.L_634:
        /*004c*/ 	.word	0x00000000
        /*0050*/ 	.short	0x0003
        /*0052*/ 	.short	0x0018
        /*0054*/ 	.byte	0x00, 0xf5, 0x21, 0x00


	//----- nvinfo : EIATTR_KPARAM_INFO
	.align		4
.L_635:
        /*0058*/ 	.byte	0x04, 0x17
        /*005a*/ 	.short	(.L_637 - .L_636)
.L_636:
        /*005c*/ 	.word	0x00000000
        /*0060*/ 	.short	0x0002
        /*0062*/ 	.short	0x0010
        /*0064*/ 	.byte	0x00, 0xf5, 0x21, 0x00


	//----- nvinfo : EIATTR_KPARAM_INFO
	.align		4
.L_637:
        /*0068*/ 	.byte	0x04, 0x17
        /*006a*/ 	.short	(.L_639 - .L_638)
.L_638:
        /*006c*/ 	.word	0x00000000
        /*0070*/ 	.short	0x0001
        /*0072*/ 	.short	0x0008
        /*0074*/ 	.byte	0x00, 0xf5, 0x21, 0x00


	//----- nvinfo : EIATTR_KPARAM_INFO
	.align		4
.L_639:
        /*0078*/ 	.byte	0x04, 0x17
        /*007a*/ 	.short	(.L_641 - .L_640)
.L_640:
        /*007c*/ 	.word	0x00000000
        /*0080*/ 	.short	0x0000
        /*0082*/ 	.short	0x0000
        /*0084*/ 	.byte	0x00, 0xf5, 0x21, 0x00


	//----- nvinfo : EIATTR_SPARSE_MMA_MASK
	.align		4
.L_641:
        /*0088*/ 	.byte	0x03, 0x50
        /*008a*/ 	.short	0x0000


	//----- nvinfo : EIATTR_MAXREG_COUNT
	.align		4
        /*008c*/ 	.byte	0x03, 0x1b
        /*008e*/ 	.short	0x00ff


	//----- nvinfo : EIATTR_NUM_BARRIERS
	.align		4
        /*0090*/ 	.byte	0x02, 0x4c
        /*0092*/ 	.byte	0x01
	.zero		1


	//----- nvinfo : EIATTR_MERCURY_ISA_VERSION
	.align		4
        /*0094*/ 	.byte	0x03, 0x5f
        /*0096*/ 	.short	0x0101


	//----- nvinfo : EIATTR_UNUSED_LOAD_BYTE_OFFSET
	.align		4
        /*0098*/ 	.byte	0x04, 0x44
        /*009a*/ 	.short	(.L_643 - .L_642)


	//   ....[0]....
.L_642:
        /*009c*/ 	.word	0x000001d0
        /*00a0*/ 	.word	0x00000fff


	//   ....[1]....
        /*00a4*/ 	.word	0x00000fd0
        /*00a8*/ 	.word	0x00000fff


	//----- nvinfo : EIATTR_COOP_GROUP_MASK_REGIDS
	.align		4
.L_643:
        /*00ac*/ 	.byte	0x04, 0x29
        /*00ae*/ 	.short	(.L_645 - .L_644)


	//   ....[0]....
.L_644:
        /*00b0*/ 	.word	0xffffffff


	//   ....[1]....
        /*00b4*/ 	.word	0xffffffff


	//   ....[2]....
        /*00b8*/ 	.word	0xffffffff


	//   ....[3]....
        /*00bc*/ 	.word	0xffffffff


	//   ....[4]....
        /*00c0*/ 	.word	0xffffffff


	//   ....[5]....
        /*00c4*/ 	.word	0xffffffff


	//   ....[6]....
        /*00c8*/ 	.word	0xffffffff


	//   ....[7]....
        /*00cc*/ 	.word	0xffffffff


	//   ....[8]....
        /*00d0*/ 	.word	0xffffffff


	//   ....[9]....
        /*00d4*/ 	.word	0xffffffff


	//   ....[10]....
        /*00d8*/ 	.word	0x05000008


	//   ....[11]....
        /*00dc*/ 	.word	0x05000008


	//   ....[12]....
        /*00e0*/ 	.word	0x05000008


	//   ....[13]....
        /*00e4*/ 	.word	0x05000008


	//   ....[14]....
        /*00e8*/ 	.word	0x05000008


	//----- nvinfo : EIATTR_COOP_GROUP_INSTR_OFFSETS
	.align		4
.L_645:
        /*00ec*/ 	.byte	0x04, 0x28
        /*00ee*/ 	.short	(.L_647 - .L_646)


	//   ....[0]....
.L_646:
        /*00f0*/ 	.word	0x00000570


	//   ....[1]....
        /*00f4*/ 	.word	0x00000590


	//   ....[2]....
        /*00f8*/ 	.word	0x000005b0


	//   ....[3]....
        /*00fc*/ 	.word	0x000005e0


	//   ....[4]....
        /*0100*/ 	.word	0x00000630


	//   ....[5]....
        /*0104*/ 	.word	0x00000790


	//   ....[6]....
        /*0108*/ 	.word	0x000007b0


	//   ....[7]....
        /*010c*/ 	.word	0x000007d0


	//   ....[8]....
        /*0110*/ 	.word	0x000007f0


	//   ....[9]....
        /*0114*/ 	.word	0x00000810


	//   ....[10]....
        /*0118*/ 	.word	0x00001130


	//   ....[11]....
        /*011c*/ 	.word	0x000011a0


	//   ....[12]....
        /*0120*/ 	.word	0x00001210


	//   ....[13]....
        /*0124*/ 	.word	0x00001280


	//   ....[14]....
        /*0128*/ 	.word	0x000012f0


	//----- nvinfo : EIATTR_VRC_CTA_INIT_COUNT
	.align		4
.L_647:
        /*012c*/ 	.byte	0x02, 0x4a
	.zero		1
	.zero		1


	//----- nvinfo : EIATTR_EXIT_INSTR_OFFSETS
	.align		4
        /*0130*/ 	.byte	0x04, 0x1c
        /*0132*/ 	.short	(.L_649 - .L_648)


	//   ....[0]....
.L_648:
        /*0134*/ 	.word	0x00000040


	//   ....[1]....
        /*0138*/ 	.word	0x00000b40


	//   ....[2]....
        /*013c*/ 	.word	0x00000c40


	//   ....[3]....
        /*0140*/ 	.word	0x000010e0


	//----- nvinfo : EIATTR_CRS_STACK_SIZE
	.align		4
.L_649:
        /*0144*/ 	.byte	0x04, 0x1e
        /*0146*/ 	.short	(.L_651 - .L_650)
.L_650:
        /*0148*/ 	.word	0x00000000


	//----- nvinfo : EIATTR_CBANK_PARAM_SIZE
	.align		4
.L_651:
        /*014c*/ 	.byte	0x03, 0x19
        /*014e*/ 	.short	0x0038


	//----- nvinfo : EIATTR_PARAM_CBANK
	.align		4
        /*0150*/ 	.byte	0x04, 0x0a
        /*0152*/ 	.short	(.L_653 - .L_652)
	.align		4
.L_652:
        /*0154*/ 	.word	index@(.nv.constant0.alma_batch_f32_onthefly)
        /*0158*/ 	.short	0x0380
        /*015a*/ 	.short	0x0038


	//----- nvinfo : EIATTR_SW_WAR
	.align		4
.L_653:
        /*015c*/ 	.byte	0x04, 0x36
        /*015e*/ 	.short	(.L_655 - .L_654)
.L_654:
        /*0160*/ 	.word	0x00000008
.L_655:


//--------------------- .nv.callgraph             --------------------------
	.section	.nv.callgraph,"",@"SHT_CUDA_CALLGRAPH"
	.align	4
	.sectionentsize	8
	.align		4
        /*0000*/ 	.word	0x00000000
	.align		4
        /*0004*/ 	.word	0xffffffff
	.align		4
        /*0008*/ 	.word	0x00000000
	.align		4
        /*000c*/ 	.word	0xfffffffe
	.align		4
        /*0010*/ 	.word	0x00000000
	.align		4
        /*0014*/ 	.word	0xfffffffd
	.align		4
        /*0018*/ 	.word	0x00000000
	.align		4
        /*001c*/ 	.word	0xfffffffc


//--------------------- .text.alma_ms1p_tiled_f32_tx128_ty4 --------------------------
	.section	.text.alma_ms1p_tiled_f32_tx128_ty4,"ax",@progbits
	.align	128
        .global         alma_ms1p_tiled_f32_tx128_ty4
        .type           alma_ms1p_tiled_f32_tx128_ty4,@function
        .size           alma_ms1p_tiled_f32_tx128_ty4,(.L_x_961 - alma_ms1p_tiled_f32_tx128_ty4)
        .other          alma_ms1p_tiled_f32_tx128_ty4,@"STO_CUDA_ENTRY STV_DEFAULT"
alma_ms1p_tiled_f32_tx128_ty4:
.text.alma_ms1p_tiled_f32_tx128_ty4:
[----:B------:R-:W-:Y:S01]  /*0000*/  LDC R1, c[0x0][0x37c] ;  /* 0x0000df00ff017b82 */ /* 0x000fe20000000800 */
[----:B------:R-:W0:Y:S07]  /*0010*/  S2R R22, SR_CTAID.X ;  /* 0x0000000000167919 */ /* 0x000e2e0000002500 */
[----:B------:R-:W1:Y:S08]  /*0020*/  S2UR UR4, SR_CTAID.Y ;  /* 0x00000000000479c3 */ /* 0x000e700000002600 */
[----:B------:R-:W2:Y:S01]  /*0030*/  LDC.64 R18, c[0x0][0x398] ;  /* 0x0000e600ff127b82 */ /* 0x000ea20000000a00 */
[----:B-1----:R-:W-:Y:S01]  /*0040*/  USHF.L.U32 UR4, UR4, 0x2, URZ ;  /* 0x0000000204047899 */ /* 0x002fe200080006ff */
[----:B0-----:R-:W-:-:S05]  /*0050*/  IMAD.SHL.U32 R22, R22, 0x80, RZ ;  /* 0x0000008016167824 */ /* 0x001fca00078e00ff */
[----:B--2---:R-:W-:-:S04]  /*0060*/  ISETP.LE.AND P0, PT, R18, UR4, PT ;  /* 0x0000000412007c0c */ /* 0x004fc8000bf03270 */
[----:B------:R-:W-:-:S13]  /*0070*/  ISETP.GE.OR P0, PT, R22, R19, P0 ;  /* 0x000000131600720c */ /* 0x000fda0000706670 */
[----:B------:R-:W-:Y:S05]  /*0080*/  @P0 EXIT ;  /* 0x000000000000094d */ /* 0x000fea0003800000 */
[----:B------:R-:W0:Y:S01]  /*0090*/  LDCU UR10, c[0x0][0x388] ;  /* 0x00007100ff0a77ac */ /* 0x000e220008000800 */
[----:B------:R-:W1:Y:S01]  /*00a0*/  LDC R0, c[0x0][0x390] ;  /* 0x0000e400ff007b82 */ /* 0x000e620000000800 */
[----:B------:R-:W-:Y:S01]  /*00b0*/  BSSY.RECONVERGENT B0, `(.L_x_0) ;  /* 0x00000c6000007945 */ /* 0x000fe20003800200 */
[----:B------:R-:W2:Y:S01]  /*00c0*/  LDCU.64 UR8, c[0x0][0x358] ;  /* 0x00006b00ff0877ac */ /* 0x000ea20008000a00 */
[----:B0-----:R-:W-:Y:S01]  /*00d0*/  ULOP3.LUT UP0, URZ, UR10, 0xf, URZ, 0xc0, !UPT ;  /* 0x0000000f0aff7892 */ /* 0x001fe2000f80c0ff */
[----:B-1----:R-:W-:-:S08]  /*00e0*/  VIADD R2, R0, 0x7f ;  /* 0x0000007f00027836 */ /* 0x002fd00000000000 */
[----:B--2---:R-:W-:Y:S05]  /*00f0*/  BRA.U UP0, `(.L_x_1) ;  /* 0x0000000900b47547 */ /* 0x004fea000b800000 */
[----:B------:R-:W0:Y:S01]  /*0100*/  S2R R3, SR_TID.Y ;  /* 0x0000000000037919 */ /* 0x000e220000002200 */
[----:B------:R-:W0:Y:S01]  /*0110*/  LDCU UR7, c[0x0][0x360] ;  /* 0x00006c00ff0777ac */ /* 0x000e220008000800 */
[----:B------:R-:W-:Y:S01]  /*0120*/  SHF.R.S32.HI R17, RZ, 0x2, R0 ;  /* 0x00000002ff117819 */ /* 0x000fe20000011400 */
[----:B------:R-:W-:Y:S01]  /*0130*/  BSSY.RECONVERGENT B1, `(.L_x_2) ;  /* 0x0000060000017945 */ /* 0x000fe20003800200 */
[----:B------:R-:W0:Y:S02]  /*0140*/  S2R R16, SR_TID.X ;  /* 0x0000000000107919 */ /* 0x000e240000002100 */
[----:B0-----:R-:W-:-:S05]  /*0150*/  IMAD R21, R3, UR7, R16 ;  /* 0x0000000703157c24 */ /* 0x001fca000f8e0210 */
[----:B------:R-:W-:-:S13]  /*0160*/  ISETP.GE.AND P0, PT, R21, R17, PT ;  /* 0x000000111500720c */ /* 0x000fda0003f06270 */
[----:B------:R-:W-:Y:S05]  /*0170*/  @P0 BRA `(.L_x_3) ;  /* 0x00000004006c0947 */ /* 0x000fea0003800000 */
[----:B------:R-:W0:Y:S01]  /*0180*/  LDC R6, c[0x0][0x364] ;  /* 0x0000d900ff067b82 */ /* 0x000e220000000800 */
[----:B------:R-:W-:Y:S01]  /*0190*/  BSSY.RECONVERGENT B2, `(.L_x_4) ;  /* 0x0000039000027945 */ /* 0x000fe20003800200 */
[----:B0-----:R-:W-:-:S04]  /*01a0*/  IMAD R20, R6, UR7, RZ ;  /* 0x0000000706147c24 */ /* 0x001fc8000f8e02ff */
[----:B------:R-:W0:Y:S01]  /*01b0*/  I2F.U32.RP R10, R20 ;  /* 0x00000014000a7306 */ /* 0x000e220000209000 */
[----:B------:R-:W-:Y:S01]  /*01c0*/  IMAD.IADD R8, R21, 0x1, R20 ;  /* 0x0000000115087824 */ /* 0x000fe200078e0214 */
[----:B------:R-:W-:Y:S02]  /*01d0*/  IADD3 R11, PT, PT, RZ, -R20, RZ ;  /* 0x80000014ff0b7210 */ /* 0x000fe40007ffe0ff */
[----:B------:R-:W-:Y:S02]  /*01e0*/  ISETP.NE.U32.AND P2, PT, R20, RZ, PT ;  /* 0x000000ff1400720c */ /* 0x000fe40003f45070 */
[----:B------:R-:W-:Y:S02]  /*01f0*/  ISETP.GE.U32.AND P0, PT, R8, R17, PT ;  /* 0x000000110800720c */ /* 0x000fe40003f06070 */
[----:B------:R-:W-:Y:S02]  /*0200*/  VIMNMX.U32 R7, PT, PT, R17, R8, !PT ;  /* 0x0000000811077248 */ /* 0x000fe40007fe0000 */
[----:B------:R-:W-:-:S04]  /*0210*/  SEL R9, RZ, 0x1, P0 ;  /* 0x00000001ff097807 */ /* 0x000fc80000000000 */
[----:B------:R-:W-:Y:S01]  /*0220*/  IADD3 R7, PT, PT, R7, -R8, -R9 ;  /* 0x8000000807077210 */ /* 0x000fe20007ffe809 */
[----:B0-----:R-:W0:Y:S02]  /*0230*/  MUFU.RCP R10, R10 ;  /* 0x0000000a000a7308 */ /* 0x001e240000001000 */
[----:B0-----:R-:W-:-:S06]  /*0240*/  VIADD R4, R10, 0xffffffe ;  /* 0x0ffffffe0a047836 */ /* 0x001fcc0000000000 */
[----:B------:R0:W1:Y:S02]  /*0250*/  F2I.FTZ.U32.TRUNC.NTZ R5, R4 ;  /* 0x0000000400057305 */ /* 0x000064000021f000 */
[----:B0-----:R-:W-:Y:S02]  /*0260*/  IMAD.MOV.U32 R4, RZ, RZ, RZ ;  /* 0x000000ffff047224 */ /* 0x001fe400078e00ff */
[----:B-1----:R-:W-:-:S04]  /*0270*/  IMAD R11, R11, R5, RZ ;  /* 0x000000050b0b7224 */ /* 0x002fc800078e02ff */
[----:B------:R-:W-:-:S06]  /*0280*/  IMAD.HI.U32 R10, R5, R11, R4 ;  /* 0x0000000b050a7227 */ /* 0x000fcc00078e0004 */
[----:B------:R-:W-:-:S05]  /*0290*/  IMAD.HI.U32 R10, R10, R7, RZ ;  /* 0x000000070a0a7227 */ /* 0x000fca00078e00ff */
[----:B------:R-:W-:-:S05]  /*02a0*/  IADD3 R4, PT, PT, -R10, RZ, RZ ;  /* 0x000000ff0a047210 */ /* 0x000fca0007ffe1ff */
[----:B------:R-:W-:-:S05]  /*02b0*/  IMAD R7, R20, R4, R7 ;  /* 0x0000000414077224 */ /* 0x000fca00078e0207 */
[----:B------:R-:W-:-:S13]  /*02c0*/  ISETP.GE.U32.AND P0, PT, R7, R20, PT ;  /* 0x000000140700720c */ /* 0x000fda0003f06070 */
[----:B------:R-:W-:Y:S02]  /*02d0*/  @P0 IMAD.IADD R7, R7, 0x1, -R20 ;  /* 0x0000000107070824 */ /* 0x000fe400078e0a14 */
[----:B------:R-:W-:-:S03]  /*02e0*/  @P0 VIADD R10, R10, 0x1 ;  /* 0x000000010a0a0836 */ /* 0x000fc60000000000 */
[----:B------:R-:W-:-:S13]  /*02f0*/  ISETP.GE.U32.AND P1, PT, R7, R20, PT ;  /* 0x000000140700720c */ /* 0x000fda0003f26070 */
[----:B------:R-:W-:Y:S02]  /*0300*/  @P1 IADD3 R10, PT, PT, R10, 0x1, RZ ;  /* 0x000000010a0a1810 */ /* 0x000fe40007ffe0ff */
[----:B------:R-:W-:-:S05]  /*0310*/  @!P2 LOP3.LUT R10, RZ, R20, RZ, 0x33, !PT ;  /* 0x00000014ff0aa212 */ /* 0x000fca00078e33ff */
[----:B------:R-:W-:-:S05]  /*0320*/  IMAD.IADD R7, R9, 0x1, R10 ;  /* 0x0000000109077824 */ /* 0x000fca00078e020a */
[C---:B------:R-:W-:Y:S02]  /*0330*/  LOP3.LUT R4, R7.reuse, 0x3, RZ, 0xc0, !PT ;  /* 0x0000000307047812 */ /* 0x040fe400078ec0ff */
[----:B------:R-:W-:Y:S02]  /*0340*/  ISETP.GE.U32.AND P0, PT, R7, 0x3, PT ;  /* 0x000000030700780c */ /* 0x000fe40003f06070 */
[----:B------:R-:W-:-:S13]  /*0350*/  ISETP.NE.AND P1, PT, R4, 0x3, PT ;  /* 0x000000030400780c */ /* 0x000fda0003f25270 */
[----:B------:R-:W-:Y:S05]  /*0360*/  @!P1 BRA `(.L_x_5) ;  /* 0x00000000006c9947 */ /* 0x000fea0003800000 */
[----:B------:R-:W0:Y:S01]  /*0370*/  S2UR UR6, SR_CgaCtaId ;  /* 0x00000000000679c3 */ /* 0x000e220000008800 */
[----:B------:R-:W1:Y:S01]  /*0380*/  LDCU UR11, c[0x0][0x38c] ;  /* 0x00007180ff0b77ac */ /* 0x000e620008000800 */
[----:B------:R-:W-:Y:S01]  /*0390*/  MOV R4, R16 ;  /* 0x0000001000047202 */ /* 0x000fe20000000f00 */
[----:B------:R-:W-:Y:S02]  /*03a0*/  IMAD.MOV.U32 R5, RZ, RZ, RZ ;  /* 0x000000ffff057224 */ /* 0x000fe400078e00ff */
[----:B------:R-:W-:Y:S01]  /*03b0*/  VIADD R7, R7, 0x1 ;  /* 0x0000000107077836 */ /* 0x000fe20000000000 */
[----:B------:R-:W-:Y:S01]  /*03c0*/  UMOV UR5, 0x400 ;  /* 0x0000040000057882 */ /* 0x000fe20000000000 */
[----:B------:R-:W-:-:S03]  /*03d0*/  IMAD.WIDE.U32 R4, R3, UR7, R4 ;  /* 0x0000000703047c25 */ /* 0x000fc6000f8e0004 */
[----:B------:R-:W-:Y:S01]  /*03e0*/  LOP3.LUT R7, R7, 0x3, RZ, 0xc0, !PT ;  /* 0x0000000307077812 */ /* 0x000fe200078ec0ff */
[----:B------:R-:W-:Y:S01]  /*03f0*/  IMAD.WIDE.U32 R8, R6, UR7, RZ ;  /* 0x0000000706087c25 */ /* 0x000fe2000f8e00ff */
[----:B------:R-:W-:-:S03]  /*0400*/  LEA R13, P1, R4, UR10, 0x4 ;  /* 0x0000000a040d7c11 */ /* 0x000fc6000f8220ff */
[----:B------:R-:W-:Y:S01]  /*0410*/  IMAD.MOV R10, RZ, RZ, -R7 ;  /* 0x000000ffff0a7224 */ /* 0x000fe200078e0a07 */
[----:B------:R-:W-:Y:S02]  /*0420*/  SHF.L.U64.HI R15, R8, 0x4, R9 ;  /* 0x00000004080f7819 */ /* 0x000fe40000010209 */
[----:B-1----:R-:W-:Y:S01]  /*0430*/  LEA.HI.X R12, R4, UR11, R5, 0x4, P1 ;  /* 0x0000000b040c7c11 */ /* 0x002fe200088f2405 */
[----:B------:R-:W-:Y:S01]  /*0440*/  IMAD R5, R7, R6, R3 ;  /* 0x0000000607057224 */ /* 0x000fe200078e0203 */
[----:B0-----:R-:W-:-:S06]  /*0450*/  ULEA UR5, UR6, UR5, 0x18 ;  /* 0x0000000506057291 */ /* 0x001fcc000f8ec0ff */
[----:B------:R-:W-:Y:S01]  /*0460*/  LEA R11, R21, UR5, 0x4 ;  /* 0x00000005150b7c11 */ /* 0x000fe2000f8e20ff */
[----:B------:R-:W-:-:S07]  /*0470*/  IMAD R21, R5, UR7, R16 ;  /* 0x0000000705157c24 */ /* 0x000fce000f8e0210 */
.L_x_6:
[----:B------:R-:W-:Y:S01]  /*0480*/  MOV R4, R13 ;  /* 0x0000000d00047202 */ /* 0x000fe20000000f00 */
[----:B------:R-:W-:-:S06]  /*0490*/  IMAD.MOV.U32 R5, RZ, RZ, R12 ;  /* 0x000000ffff057224 */ /* 0x000fcc00078e000c */
[----:B------:R-:W2:Y:S01]  /*04a0*/  LDG.E.128 R4, desc[UR8][R4.64] ;  /* 0x0000000804047981 */ /* 0x000ea2000c1e1d00 */
[----:B------:R-:W-:Y:S01]  /*04b0*/  VIADD R10, R10, 0x1 ;  /* 0x000000010a0a7836 */ /* 0x000fe20000000000 */
[----:B------:R-:W-:-:S04]  /*04c0*/  LEA R13, P2, R8, R13, 0x4 ;  /* 0x0000000d080d7211 */ /* 0x000fc800078420ff */
[----:B------:R-:W-:Y:S02]  /*04d0*/  ISETP.NE.AND P1, PT, R10, RZ, PT ;  /* 0x000000ff0a00720c */ /* 0x000fe40003f25270 */
[----:B------:R-:W-:Y:S01]  /*04e0*/  IADD3.X R12, PT, PT, R12, R15, RZ, P2, !PT ;  /* 0x0000000f0c0c7210 */ /* 0x000fe200017fe4ff */
[----:B--2---:R0:W-:Y:S02]  /*04f0*/  STS.128 [R11], R4 ;  /* 0x000000040b007388 */ /* 0x0041e40000000c00 */
[----:B0-----:R-:W-:-:S08]  /*0500*/  IMAD R11, R20, 0x10, R11 ;  /* 0x00000010140b7824 */ /* 0x001fd000078e020b */
[----:B------:R-:W-:Y:S05]  /*0510*/  @P1 BRA `(.L_x_6) ;  /* 0xfffffffc00d81947 */ /* 0x000fea000383ffff */
.L_x_5:
[----:B------:R-:W-:Y:S05]  /*0520*/  BSYNC.RECONVERGENT B2 ;  /* 0x0000000000027941 */ /* 0x000fea0003800200 */
.L_x_4:
[----:B------:R-:W-:Y:S05]  /*0530*/  @!P0 BRA `(.L_x_3) ;  /* 0x00000000007c8947 */ /* 0x000fea0003800000 */
[----:B------:R-:W0:Y:S01]  /*0540*/  S2UR UR6, SR_CgaCtaId ;  /* 0x00000000000679c3 */ /* 0x000e220000008800 */
[----:B------:R-:W-:Y:S01]  /*0550*/  UMOV UR5, 0x400 ;  /* 0x0000040000057882 */ /* 0x000fe20000000000 */
[C-C-:B------:R-:W-:Y:S01]  /*0560*/  IMAD R26, R20.reuse, 0x2, R21.reuse ;  /* 0x00000002141a7824 */ /* 0x140fe200078e0215 */
[----:B------:R-:W-:Y:S01]  /*0570*/  IADD3 R24, PT, PT, R21, R20, RZ ;  /* 0x0000001415187210 */ /* 0x000fe20007ffe0ff */
[----:B------:R-:W-:-:S04]  /*0580*/  IMAD R23, R20, 0x3, R21 ;  /* 0x0000000314177824 */ /* 0x000fc800078e0215 */
[----:B------:R-:W1:Y:S01]  /*0590*/  LDC.64 R28, c[0x0][0x388] ;  /* 0x0000e200ff1c7b82 */ /* 0x000e620000000a00 */
[----:B0-----:R-:W-:-:S06]  /*05a0*/  ULEA UR5, UR6, UR5, 0x18 ;  /* 0x0000000506057291 */ /* 0x001fcc000f8ec0ff */
[----:B------:R-:W-:-:S07]  /*05b0*/  LEA R25, R21, UR5, 0x4 ;  /* 0x0000000515197c11 */ /* 0x000fce000f8e20ff */
.L_x_7:
[----:B01----:R-:W-:-:S06]  /*05c0*/  IMAD.WIDE.U32 R10, R21, 0x10, R28 ;  /* 0x00000010150a7825 */ /* 0x003fcc00078e001c */
[----:B------:R-:W2:Y:S01]  /*05d0*/  LDG.E.128 R8, desc[UR8][R10.64] ;  /* 0x000000080a087981 */ /* 0x000ea2000c1e1d00 */
[----:B------:R-:W-:-:S04]  /*05e0*/  IMAD.WIDE.U32 R4, R24, 0x10, R28 ;  /* 0x0000001018047825 */ /* 0x000fc800078e001c */
[--C-:B------:R-:W-:Y:S02]  /*05f0*/  IMAD.WIDE.U32 R12, R23, 0x10, R28.reuse ;  /* 0x00000010170c7825 */ /* 0x100fe400078e001c */
[----:B------:R-:W3:Y:S04]  /*0600*/  LDG.E.128 R4, desc[UR8][R4.64] ;  /* 0x0000000804047981 */ /* 0x000ee8000c1e1d00 */
[----:B------:R-:W4:Y:S04]  /*0610*/  LDG.E.128 R12, desc[UR8][R12.64] ;  /* 0x000000080c0c7981 */ /* 0x000f28000c1e1d00 */
[----:B--2---:R0:W-:Y:S02]  /*0620*/  STS.128 [R25], R8 ;  /* 0x0000000819007388 */ /* 0x0041e40000000c00 */
[----:B0-----:R-:W-:-:S06]  /*0630*/  IMAD.WIDE.U32 R8, R26, 0x10, R28 ;  /* 0x000000101a087825 */ /* 0x001fcc00078e001c */
[----:B------:R-:W2:Y:S01]  /*0640*/  LDG.E.128 R8, desc[UR8][R8.64] ;  /* 0x0000000808087981 */ /* 0x000ea2000c1e1d00 */
[C---:B------:R-:W-:Y:S01]  /*0650*/  IMAD R27, R20.reuse, 0x10, R25 ;  /* 0x00000010141b7824 */ /* 0x040fe200078e0219 */
[----:B------:R-:W-:-:S04]  /*0660*/  IADD3 R21, PT, PT, R20, R21, R20 ;  /* 0x0000001514157210 */ /* 0x000fc80007ffe014 */
[----:B---3--:R0:W-:Y:S01]  /*0670*/  STS.128 [R27], R4 ;  /* 0x000000041b007388 */ /* 0x0081e20000000c00 */
[----:B------:R-:W-:-:S04]  /*0680*/  IADD3 R21, PT, PT, R20, R21, R20 ;  /* 0x0000001514157210 */ /* 0x000fc80007ffe014 */
[----:B------:R-:W-:Y:S01]  /*0690*/  ISETP.GE.AND P0, PT, R21, R17, PT ;  /* 0x000000111500720c */ /* 0x000fe20003f06270 */
[C-C-:B0-----:R-:W-:Y:S02]  /*06a0*/  IMAD R6, R20.reuse, 0x20, R25.reuse ;  /* 0x0000002014067824 */ /* 0x141fe400078e0219 */
[C---:B------:R-:W-:Y:S01]  /*06b0*/  IMAD R7, R20.reuse, 0x30, R25 ;  /* 0x0000003014077824 */ /* 0x040fe200078e0219 */
[C---:B------:R-:W-:Y:S01]  /*06c0*/  LEA R26, R20.reuse, R26, 0x2 ;  /* 0x0000001a141a7211 */ /* 0x040fe200078e10ff */
[C---:B------:R-:W-:Y:S01]  /*06d0*/  IMAD R23, R20.reuse, 0x4, R23 ;  /* 0x0000000414177824 */ /* 0x040fe200078e0217 */
[C---:B------:R-:W-:Y:S01]  /*06e0*/  LEA R25, R20.reuse, R25, 0x6 ;  /* 0x0000001914197211 */ /* 0x040fe200078e30ff */
[----:B------:R-:W-:Y:S01]  /*06f0*/  IMAD R24, R20, 0x4, R24 ;  /* 0x0000000414187824 */ /* 0x000fe200078e0218 */
[----:B--2---:R0:W-:Y:S04]  /*0700*/  STS.128 [R6], R8 ;  /* 0x0000000806007388 */ /* 0x0041e80000000c00 */
[----:B----4-:R0:W-:Y:S01]  /*0710*/  STS.128 [R7], R12 ;  /* 0x0000000c07007388 */ /* 0x0101e20000000c00 */
[----:B------:R-:W-:Y:S05]  /*0720*/  @!P0 BRA `(.L_x_7) ;  /* 0xfffffffc00a48947 */ /* 0x000fea000383ffff */
.L_x_3:
[----:B------:R-:W-:Y:S05]  /*0730*/  BSYNC.RECONVERGENT B1 ;  /* 0x0000000000017941 */ /* 0x000fea0003800200 */
.L_x_2:
[----:B------:R-:W-:Y:S02]  /*0740*/  LOP3.LUT P0, RZ, R16, R3, RZ, 0xfc, !PT ;  /* 0x0000000310ff7212 */ /* 0x000fe4000780fcff */
[----:B0-----:R-:W-:-:S04]  /*0750*/  LOP3.LUT P1, R8, R0, 0x3, RZ, 0xc0, !PT ;  /* 0x0000000300087812 */ /* 0x001fc8000782c0ff */
[----:B------:R-:W-:-:S13]  /*0760*/  PLOP3.LUT P0, PT, P0, P1, PT, 0xf2, 0x2f ;  /* 0x00000000002f781c */ /* 0x000fda0000703e72 */
[----:B------:R-:W-:Y:S05]  /*0770*/  @P0 BRA `(.L_x_8) ;  /* 0x0000000400640947 */ /* 0x000fea0003800000 */
[----:B------:R-:W0:Y:S01]  /*0780*/  LDC.64 R4, c[0x0][0x388] ;  /* 0x0000e200ff047b82 */ /* 0x000e220000000a00 */
[----:B------:R-:W-:-:S05]  /*0790*/  LOP3.LUT R17, R0, 0xfffffffc, RZ, 0xc0, !PT ;  /* 0xfffffffc00117812 */ /* 0x000fca00078ec0ff */
[----:B0-----:R-:W-:-:S06]  /*07a0*/  IMAD.WIDE R6, R17, 0x4, R4 ;  /* 0x0000000411067825 */ /* 0x001fcc00078e0204 */
[----:B------:R-:W2:Y:S01]  /*07b0*/  LDG.E R6, desc[UR8][R6.64] ;  /* 0x0000000806067981 */ /* 0x000ea2000c1e1900 */
[----:B------:R-:W0:Y:S01]  /*07c0*/  S2UR UR6, SR_CgaCtaId ;  /* 0x00000000000679c3 */ /* 0x000e220000008800 */
[----:B------:R-:W-:Y:S01]  /*07d0*/  IADD3 R10, PT, PT, -R8, 0x1, RZ ;  /* 0x00000001080a7810 */ /* 0x000fe20007ffe1ff */
[----:B------:R-:W-:Y:S01]  /*07e0*/  UMOV UR5, 0x400 ;  /* 0x0000040000057882 */ /* 0x000fe20000000000 */
[----:B------:R-:W-:Y:S02]  /*07f0*/  IMAD.SHL.U32 R9, R0, 0x4, RZ ;  /* 0x0000000400097824 */ /* 0x000fe400078e00ff */
[----:B------:R-:W-:-:S03]  /*0800*/  ISETP.NE.AND P0, PT, R10, RZ, PT ;  /* 0x000000ff0a00720c */ /* 0x000fc60003f05270 */
[----:B------:R-:W-:Y:S01]  /*0810*/  LOP3.LUT R9, R9, 0xfffffff0, RZ, 0xc0, !PT ;  /* 0xfffffff009097812 */ /* 0x000fe200078ec0ff */
[----:B0-----:R-:W-:-:S06]  /*0820*/  ULEA UR5, UR6, UR5, 0x18 ;  /* 0x0000000506057291 */ /* 0x001fcc000f8ec0ff */
[----:B------:R-:W-:-:S03]  /*0830*/  VIADD R8, R9, UR5 ;  /* 0x0000000509087c36 */ /* 0x000fc60008000000 */
[----:B--2---:R0:W-:Y:S01]  /*0840*/  STS [R9+UR5], R6 ;  /* 0x0000000609007988 */ /* 0x0041e20008000805 */
[----:B------:R-:W-:Y:S05]  /*0850*/  @!P0 BRA `(.L_x_8) ;  /* 0x00000004002c8947 */ /* 0x000fea0003800000 */
[----:B0-----:R-:W-:Y:S01]  /*0860*/  MOV R6, R10 ;  /* 0x0000000a00067202 */ /* 0x001fe20000000f00 */
[----:B------:R-:W-:Y:S02]  /*0870*/  VIADD R7, R8, 0x4 ;  /* 0x0000000408077836 */ /* 0x000fe40000000000 */
[----:B------:R-:W-:Y:S01]  /*0880*/  VIADD R17, R17, 0x1 ;  /* 0x0000000111117836 */ /* 0x000fe20000000000 */
[----:B------:R-:W-:-:S13]  /*0890*/  ISETP.GE.AND P0, PT, R6, RZ, PT ;  /* 0x000000ff0600720c */ /* 0x000fda0003f06270 */
[----:B------:R-:W-:Y:S05]  /*08a0*/  @P0 BRA `(.L_x_9) ;  /* 0x0000000000a40947 */ /* 0x000fea0003800000 */
[----:B------:R-:W-:Y:S02]  /*08b0*/  IADD3 R8, PT, PT, -R6, RZ, RZ ;  /* 0x000000ff06087210 */ /* 0x000fe40007ffe1ff */
[----:B------:R-:W-:Y:S02]  /*08c0*/  PLOP3.LUT P0, PT, PT, PT, PT, 0x80, 0x8 ;  /* 0x000000000008781c */ /* 0x000fe40003f0f070 */
[----:B------:R-:W-:-:S13]  /*08d0*/  ISETP.GT.AND P1, PT, R8, 0x3, PT ;  /* 0x000000030800780c */ /* 0x000fda0003f24270 */
[----:B------:R-:W-:Y:S05]  /*08e0*/  @!P1 BRA `(.L_x_10) ;  /* 0x0000000000549947 */ /* 0x000fea0003800000 */
[----:B------:R-:W-:-:S13]  /*08f0*/  PLOP3.LUT P0, PT, PT, PT, PT, 0x8, 0x80 ;  /* 0x000000000080781c */ /* 0x000fda0003f0e170 */
.L_x_11:
[C---:B------:R-:W-:Y:S01]  /*0900*/  IADD3 R9, PT, PT, R17.reuse, 0x3, RZ ;  /* 0x0000000311097810 */ /* 0x040fe20007ffe0ff */
[C---:B------:R-:W-:Y:S02]  /*0910*/  VIADD R13, R17.reuse, 0x1 ;  /* 0x00000001110d7836 */ /* 0x040fe40000000000 */
[C---:B------:R-:W-:Y:S02]  /*0920*/  VIADD R11, R17.reuse, 0x2 ;  /* 0x00000002110b7836 */ /* 0x040fe40000000000 */
[----:B------:R-:W-:-:S04]  /*0930*/  IMAD.WIDE R14, R17, 0x4, R4 ;  /* 0x00000004110e7825 */ /* 0x000fc800078e0204 */
[--C-:B------:R-:W-:Y:S02]  /*0940*/  IMAD.WIDE R12, R13, 0x4, R4.reuse ;  /* 0x000000040d0c7825 */ /* 0x100fe400078e0204 */
[----:B------:R-:W2:Y:S02]  /*0950*/  LDG.E R14, desc[UR8][R14.64] ;  /* 0x000000080e0e7981 */ /* 0x000ea4000c1e1900 */
[--C-:B------:R-:W-:Y:S02]  /*0960*/  IMAD.WIDE R10, R11, 0x4, R4.reuse ;  /* 0x000000040b0a7825 */ /* 0x100fe400078e0204 */
[----:B------:R-:W3:Y:S02]  /*0970*/  LDG.E R12, desc[UR8][R12.64] ;  /* 0x000000080c0c7981 */ /* 0x000ee4000c1e1900 */
[----:B------:R-:W-:Y:S02]  /*0980*/  IMAD.WIDE R8, R9, 0x4, R4 ;  /* 0x0000000409087825 */ /* 0x000fe400078e0204 */
[----:B------:R-:W4:Y:S04]  /*0990*/  LDG.E R10, desc[UR8][R10.64] ;  /* 0x000000080a0a7981 */ /* 0x000f28000c1e1900 */
[----:B------:R-:W5:Y:S01]  /*09a0*/  LDG.E R8, desc[UR8][R8.64] ;  /* 0x0000000808087981 */ /* 0x000f62000c1e1900 */
[----:B------:R-:W-:-:S05]  /*09b0*/  VIADD R6, R6, 0x4 ;  /* 0x0000000406067836 */ /* 0x000fca0000000000 */
[----:B------:R-:W-:Y:S01]  /*09c0*/  ISETP.GE.AND P1, PT, R6, -0x3, PT ;  /* 0xfffffffd0600780c */ /* 0x000fe20003f26270 */
[----:B------:R-:W-:Y:S01]  /*09d0*/  VIADD R17, R17, 0x4 ;  /* 0x0000000411117836 */ /* 0x000fe20000000000 */
[----:B--2---:R-:W-:Y:S04]  /*09e0*/  STS [R7], R14 ;  /* 0x0000000e07007388 */ /* 0x004fe80000000800 */
[----:B---3--:R-:W-:Y:S04]  /*09f0*/  STS [R7+0x4], R12 ;  /* 0x0000040c07007388 */ /* 0x008fe80000000800 */
[----:B----4-:R-:W-:Y:S04]  /*0a00*/  STS [R7+0x8], R10 ;  /* 0x0000080a07007388 */ /* 0x010fe80000000800 */
[----:B-----5:R0:W-:Y:S02]  /*0a10*/  STS [R7+0xc], R8 ;  /* 0x00000c0807007388 */ /* 0x0201e40000000800 */
[----:B0-----:R-:W-:Y:S01]  /*0a20*/  IADD3 R7, PT, PT, R7, 0x10, RZ ;  /* 0x0000001007077810 */ /* 0x001fe20007ffe0ff */
[----:B------:R-:W-:Y:S06]  /*0a30*/  @!P1 BRA `(.L_x_11) ;  /* 0xfffffffc00b09947 */ /* 0x000fec000383ffff */
.L_x_10:
[----:B------:R-:W-:-:S05]  /*0a40*/  IMAD.MOV R8, RZ, RZ, -R6 ;  /* 0x000000ffff087224 */ /* 0x000fca00078e0a06 */
[----:B------:R-:W-:-:S13]  /*0a50*/  ISETP.GT.AND P1, PT, R8, 0x1, PT ;  /* 0x000000010800780c */ /* 0x000fda0003f24270 */
[----:B------:R-:W-:Y:S05]  /*0a60*/  @!P1 BRA `(.L_x_12) ;  /* 0x00000000002c9947 */ /* 0x000fea0003800000 */
[C---:B------:R-:W-:Y:S02]  /*0a70*/  VIADD R11, R17.reuse, 0x1 ;  /* 0x00000001110b7836 */ /* 0x040fe40000000000 */
[----:B------:R-:W-:-:S04]  /*0a80*/  IMAD.WIDE R8, R17, 0x4, R4 ;  /* 0x0000000411087825 */ /* 0x000fc800078e0204 */
[----:B------:R-:W-:Y:S02]  /*0a90*/  IMAD.WIDE R10, R11, 0x4, R4 ;  /* 0x000000040b0a7825 */ /* 0x000fe400078e0204 */
[----:B------:R-:W2:Y:S04]  /*0aa0*/  LDG.E R8, desc[UR8][R8.64] ;  /* 0x0000000808087981 */ /* 0x000ea8000c1e1900 */
[----:B------:R-:W3:Y:S01]  /*0ab0*/  LDG.E R10, desc[UR8][R10.64] ;  /* 0x000000080a0a7981 */ /* 0x000ee2000c1e1900 */
[----:B------:R-:W-:Y:S01]  /*0ac0*/  PLOP3.LUT P0, PT, PT, PT, PT, 0x8, 0x80 ;  /* 0x000000000080781c */ /* 0x000fe20003f0e170 */
[----:B------:R-:W-:Y:S01]  /*0ad0*/  VIADD R17, R17, 0x2 ;  /* 0x0000000211117836 */ /* 0x000fe20000000000 */
[----:B------:R-:W-:Y:S01]  /*0ae0*/  IADD3 R6, PT, PT, R6, 0x2, RZ ;  /* 0x0000000206067810 */ /* 0x000fe20007ffe0ff */
[----:B--2---:R-:W-:Y:S04]  /*0af0*/  STS [R7], R8 ;  /* 0x0000000807007388 */ /* 0x004fe80000000800 */
[----:B---3--:R0:W-:Y:S02]  /*0b00*/  STS [R7+0x4], R10 ;  /* 0x0000040a07007388 */ /* 0x0081e40000000800 */
[----:B0-----:R-:W-:-:S07]  /*0b10*/  VIADD R7, R7, 0x8 ;  /* 0x0000000807077836 */ /* 0x001fce0000000000 */
.L_x_12:
[----:B------:R-:W-:-:S13]  /*0b20*/  ISETP.EQ.AND P1, PT, R6, RZ, PT ;  /* 0x000000ff0600720c */ /* 0x000fda0003f22270 */
[----:B------:R-:W-:Y:S05]  /*0b30*/  @!P0 BRA P1, `(.L_x_8) ;  /* 0x0000000000748947 */ /* 0x000fea0000800000 */
.L_x_9:
[----:B------:R-:W-:-:S06]  /*0b40*/  IMAD.WIDE R8, R17, 0x4, R4 ;  /* 0x0000000411087825 */ /* 0x000fcc00078e0204 */
[----:B------:R-:W2:Y:S01]  /*0b50*/  LDG.E R8, desc[UR8][R8.64] ;  /* 0x0000000808087981 */ /* 0x000ea2000c1e1900 */
[----:B------:R-:W-:Y:S01]  /*0b60*/  IADD3 R6, PT, PT, R6, 0x1, RZ ;  /* 0x0000000106067810 */ /* 0x000fe20007ffe0ff */
[----:B------:R-:W-:-:S03]  /*0b70*/  VIADD R17, R17, 0x1 ;  /* 0x0000000111117836 */ /* 0x000fc60000000000 */
[----:B------:R-:W-:Y:S01]  /*0b80*/  ISETP.NE.AND P0, PT, R6, RZ, PT ;  /* 0x000000ff0600720c */ /* 0x000fe20003f05270 */
[----:B--2---:R0:W-:Y:S02]  /*0b90*/  STS [R7], R8 ;  /* 0x0000000807007388 */ /* 0x0041e40000000800 */
[----:B0-----:R-:W-:-:S10]  /*0ba0*/  VIADD R7, R7, 0x4 ;  /* 0x0000000407077836 */ /* 0x001fd40000000000 */
[----:B------:R-:W-:Y:S05]  /*0bb0*/  @P0 BRA `(.L_x_9) ;  /* 0xfffffffc00e00947 */ /* 0x000fea000383ffff */
[----:B------:R-:W-:Y:S05]  /*0bc0*/  BRA `(.L_x_8) ;  /* 0x0000000000507947 */ /* 0x000fea0003800000 */
.L_x_1:
[----:B------:R-:W0:Y:S01]  /*0bd0*/  S2R R3, SR_TID.Y ;  /* 0x0000000000037919 */ /* 0x000e220000002200 */
[----:B------:R-:W0:Y:S01]  /*0be0*/  LDCU UR5, c[0x0][0x360] ;  /* 0x00006c00ff0577ac */ /* 0x000e220008000800 */
[----:B------:R-:W0:Y:S02]  /*0bf0*/  S2R R16, SR_TID.X ;  /* 0x0000000000107919 */ /* 0x000e240000002100 */
[----:B0-----:R-:W-:-:S05]  /*0c00*/  IMAD R7, R3, UR5, R16 ;  /* 0x0000000503077c24 */ /* 0x001fca000f8e0210 */
[----:B------:R-:W-:-:S13]  /*0c10*/  ISETP.GE.AND P0, PT, R7, R0, PT ;  /* 0x000000000700720c */ /* 0x000fda0003f06270 */
[----:B------:R-:W-:Y:S05]  /*0c20*/  @P0 BRA `(.L_x_8) ;  /* 0x0000000000380947 */ /* 0x000fea0003800000 */
[----:B------:R-:W0:Y:S01]  /*0c30*/  S2R R9, SR_CgaCtaId ;  /* 0x0000000000097919 */ /* 0x000e220000008800 */
[----:B------:R-:W1:Y:S01]  /*0c40*/  LDC R8, c[0x0][0x364] ;  /* 0x0000d900ff087b82 */ /* 0x000e620000000800 */
[----:B------:R-:W-:-:S07]  /*0c50*/  MOV R6, 0x400 ;  /* 0x0000040000067802 */ /* 0x000fce0000000f00 */
[----:B------:R-:W2:Y:S01]  /*0c60*/  LDC.64 R4, c[0x0][0x388] ;  /* 0x0000e200ff047b82 */ /* 0x000ea20000000a00 */
[----:B-1----:R-:W-:Y:S01]  /*0c70*/  IMAD R8, R8, UR5, RZ ;  /* 0x0000000508087c24 */ /* 0x002fe2000f8e02ff */
[----:B0-----:R-:W-:Y:S02]  /*0c80*/  LEA R10, R9, R6, 0x18 ;  /* 0x00000006090a7211 */ /* 0x001fe400078ec0ff */
[----:B------:R-:W-:-:S07]  /*0c90*/  MOV R9, R7 ;  /* 0x0000000700097202 */ /* 0x000fce0000000f00 */
.L_x_13:
[----:B-12---:R-:W-:-:S06]  /*0ca0*/  IMAD.WIDE R6, R9, 0x4, R4 ;  /* 0x0000000409067825 */ /* 0x006fcc00078e0204 */
[----:B------:R-:W2:Y:S01]  /*0cb0*/  LDG.E R6, desc[UR8][R6.64] ;  /* 0x0000000806067981 */ /* 0x000ea2000c1e1900 */
[----:B------:R-:W-:Y:S02]  /*0cc0*/  IMAD R11, R9, 0x4, R10 ;  /* 0x00000004090b7824 */ /* 0x000fe400078e020a */
[----:B------:R-:W-:-:S05]  /*0cd0*/  IMAD.IADD R9, R8, 0x1, R9 ;  /* 0x0000000108097824 */ /* 0x000fca00078e0209 */
[----:B------:R-:W-:Y:S01]  /*0ce0*/  ISETP.GE.AND P0, PT, R9, R0, PT ;  /* 0x000000000900720c */ /* 0x000fe20003f06270 */
[----:B--2---:R1:W-:-:S12]  /*0cf0*/  STS [R11], R6 ;  /* 0x000000060b007388 */ /* 0x0043d80000000800 */
[----:B------:R-:W-:Y:S05]  /*0d00*/  @!P0 BRA `(.L_x_13) ;  /* 0xfffffffc00e48947 */ /* 0x000fea000383ffff */
.L_x_8:
[----:B------:R-:W-:Y:S05]  /*0d10*/  BSYNC.RECONVERGENT B0 ;  /* 0x0000000000007941 */ /* 0x000fea0003800200 */
.L_x_0:
[----:B------:R-:W-:Y:S01]  /*0d20*/  BAR.SYNC.DEFER_BLOCKING 0x0 ;  /* 0x0000000000007b1d */ /* 0x000fe20000010000 */
[----:B------:R-:W-:Y:S02]  /*0d30*/  ISETP.GE.AND P0, PT, R16, R2, PT ;  /* 0x000000021000720c */ /* 0x000fe40003f06270 */
[----:B-1----:R-:W-:-:S03]  /*0d40*/  LEA R11, R0, 0xf, 0x2 ;  /* 0x0000000f000b7811 */ /* 0x002fc600078e10ff */
[----:B------:R-:W-:Y:S01]  /*0d50*/  BSSY.RECONVERGENT B0, `(.L_x_14) ;  /* 0x0000030000007945 */ /* 0x000fe20003800200 */
[----:B------:R-:W-:-:S07]  /*0d60*/  LOP3.LUT R11, R11, 0xfffffff0, RZ, 0xc0, !PT ;  /* 0xfffffff00b0b7812 */ /* 0x000fce00078ec0ff */
[----:B------:R-:W-:Y:S05]  /*0d70*/  @P0 BRA `(.L_x_15) ;  /* 0x0000000000b40947 */ /* 0x000fea0003800000 */
[----:B------:R-:W1:Y:S01]  /*0d80*/  S2UR UR6, SR_CgaCtaId ;  /* 0x00000000000679c3 */ /* 0x000e620000008800 */
[----:B------:R-:W-:Y:S01]  /*0d90*/  UMOV UR5, 0x400 ;  /* 0x0000040000057882 */ /* 0x000fe20000000000 */
[C---:B------:R-:W-:Y:S01]  /*0da0*/  LOP3.LUT P1, RZ, R3.reuse, 0x3, R18, 0xf8, !PT ;  /* 0x0000000303ff7812 */ /* 0x040fe2000782f812 */
[----:B------:R-:W-:Y:S01]  /*0db0*/  VIADD R15, R3, UR4 ;  /* 0x00000004030f7c36 */ /* 0x000fe20008000000 */
[----:B------:R-:W-:Y:S01]  /*0dc0*/  IADD3 R18, PT, PT, R22, 0x1, -R0 ;  /* 0x0000000116127810 */ /* 0x000fe20007ffe800 */
[----:B------:R-:W-:Y:S01]  /*0dd0*/  IMAD.MOV.U32 R13, RZ, RZ, R16 ;  /* 0x000000ffff0d7224 */ /* 0x000fe200078e0010 */
[----:B------:R-:W-:Y:S02]  /*0de0*/  SHF.L.U32 R14, R2, 0x2, RZ ;  /* 0x00000002020e7819 */ /* 0x000fe400000006ff */
[----:B------:R-:W2:Y:S08]  /*0df0*/  LDC R10, c[0x0][0x360] ;  /* 0x0000d800ff0a7b82 */ /* 0x000eb00000000800 */
[----:B------:R-:W3:Y:S08]  /*0e00*/  LDC R19, c[0x0][0x39c] ;  /* 0x0000e700ff137b82 */ /* 0x000ef00000000800 */
[----:B------:R-:W4:Y:S01]  /*0e10*/  LDC R12, c[0x0][0x398] ;  /* 0x0000e600ff0c7b82 */ /* 0x000f220000000800 */
[----:B-1----:R-:W-:-:S06]  /*0e20*/  ULEA UR5, UR6, UR5, 0x18 ;  /* 0x0000000506057291 */ /* 0x002fcc000f8ec0ff */
[----:B------:R-:W-:Y:S01]  /*0e30*/  IADD3 R0, PT, PT, R11, UR5, RZ ;  /* 0x000000050b007c10 */ /* 0x000fe2000fffe0ff */
[----:B0-----:R-:W0:Y:S06]  /*0e40*/  LDC.64 R8, c[0x0][0x380] ;  /* 0x0000e000ff087b82 */ /* 0x001e2c0000000a00 */
.L_x_22:
[----:B---3--:R-:W-:Y:S01]  /*0e50*/  IMAD.IADD R6, R18, 0x1, R13 ;  /* 0x0000000112067824 */ /* 0x008fe200078e020d */
[----:B------:R-:W-:Y:S04]  /*0e60*/  BSSY.RECONVERGENT B1, `(.L_x_16) ;  /* 0x000001b000017945 */ /* 0x000fe80003800200 */
[----:B---3--:R-:W-:-:S04]  /*0e70*/  ISETP.GE.AND P0, PT, R6, R19, PT ;  /* 0x000000130600720c */ /* 0x008fc80003f06270 */
[----:B------:R-:W-:-:S13]  /*0e80*/  ISETP.LT.OR P0, PT, R6, RZ, P0 ;  /* 0x000000ff0600720c */ /* 0x000fda0000701670 */
[----:B-1----:R-:W-:Y:S05]  /*0e90*/  @P0 BRA `(.L_x_17) ;  /* 0x00000000004c0947 */ /* 0x002fea0003800000 */
[----:B------:R-:W-:Y:S05]  /*0ea0*/  @P1 BRA `(.L_x_18) ;  /* 0x0000000000181947 */ /* 0x000fea0003800000 */
[----:B----4-:R-:W-:-:S04]  /*0eb0*/  IMAD R5, R6, R12, UR4 ;  /* 0x0000000406057e24 */ /* 0x010fc8000f8e020c */
[----:B0-----:R-:W-:-:S06]  /*0ec0*/  IMAD.WIDE.U32 R4, R5, 0x4, R8 ;  /* 0x0000000405047825 */ /* 0x001fcc00078e0008 */
[----:B------:R-:W3:Y:S01]  /*0ed0*/  LDG.E.128.CONSTANT R4, desc[UR8][R4.64] ;  /* 0x0000000804047981 */ /* 0x000ee2000c1e9d00 */
[----:B------:R-:W-:-:S05]  /*0ee0*/  IMAD R17, R13, 0x10, R0 ;  /* 0x000000100d117824 */ /* 0x000fca00078e0200 */
[----:B---3--:R3:W-:Y:S01]  /*0ef0*/  STS.128 [R17], R4 ;  /* 0x0000000411007388 */ /* 0x0087e20000000c00 */
[----:B------:R-:W-:Y:S05]  /*0f00*/  BRA `(.L_x_19) ;  /* 0x0000000000407947 */ /* 0x000fea0003800000 */
.L_x_18:
[----:B----4-:R-:W-:Y:S01]  /*0f10*/  ISETP.GE.U32.AND P0, PT, R15, R12, PT ;  /* 0x0000000c0f00720c */ /* 0x010fe20003f06070 */
[----:B------:R-:W-:Y:S01]  /*0f20*/  BSSY.RECONVERGENT B2, `(.L_x_20) ;  /* 0x0000008000027945 */ /* 0x000fe20003800200 */
[----:B------:R-:W-:Y:S01]  /*0f30*/  LEA R5, R13, R3, 0x2 ;  /* 0x000000030d057211 */ /* 0x000fe200078e10ff */
[----:B------:R-:W-:-:S04]  /*0f40*/  IMAD.MOV.U32 R4, RZ, RZ, RZ ;  /* 0x000000ffff047224 */ /* 0x000fc800078e00ff */
[----:B------:R-:W-:-:S06]  /*0f50*/  IMAD R7, R5, 0x4, R0 ;  /* 0x0000000405077824 */ /* 0x000fcc00078e0200 */
[----:B------:R-:W-:Y:S05]  /*0f60*/  @P0 BRA `(.L_x_21) ;  /* 0x00000000000c0947 */ /* 0x000fea0003800000 */
[----:B------:R-:W-:-:S04]  /*0f70*/  IMAD R5, R6, R12, R15 ;  /* 0x0000000c06057224 */ /* 0x000fc800078e020f */
[----:B0-----:R-:W-:-:S06]  /*0f80*/  IMAD.WIDE.U32 R4, R5, 0x4, R8 ;  /* 0x0000000405047825 */ /* 0x001fcc00078e0008 */
[----:B------:R1:W5:Y:S02]  /*0f90*/  LDG.E.CONSTANT R4, desc[UR8][R4.64] ;  /* 0x0000000804047981 */ /* 0x000364000c1e9900 */
.L_x_21:
[----:B------:R-:W-:Y:S05]  /*0fa0*/  BSYNC.RECONVERGENT B2 ;  /* 0x0000000000027941 */ /* 0x000fea0003800200 */
.L_x_20:
[----:B-----5:R3:W-:Y:S01]  /*0fb0*/  STS [R7], R4 ;  /* 0x0000000407007388 */ /* 0x0207e20000000800 */
[----:B------:R-:W-:Y:S05]  /*0fc0*/  BRA `(.L_x_19) ;  /* 0x0000000000107947 */ /* 0x000fea0003800000 */
.L_x_17:
[----:B------:R-:W-:-:S04]  /*0fd0*/  LEA R5, R13, R3, 0x2 ;  /* 0x000000030d057211 */ /* 0x000fc800078e10ff */
[----:B------:R-:W-:-:S13]  /*0fe0*/  ISETP.GE.AND P0, PT, R5, R14, PT ;  /* 0x0000000e0500720c */ /* 0x000fda0003f06270 */
[----:B------:R-:W-:-:S05]  /*0ff0*/  @!P0 IMAD R4, R5, 0x4, R0 ;  /* 0x0000000405048824 */ /* 0x000fca00078e0200 */
[----:B------:R1:W-:Y:S02]  /*1000*/  @!P0 STS [R4], RZ ;  /* 0x000000ff04008388 */ /* 0x0003e40000000800 */
.L_x_19:
[----:B------:R-:W-:Y:S05]  /*1010*/  BSYNC.RECONVERGENT B1 ;  /* 0x0000000000017941 */ /* 0x000fea0003800200 */
.L_x_16:
[----:B--2---:R-:W-:-:S05]  /*1020*/  IMAD.IADD R13, R10, 0x1, R13 ;  /* 0x000000010a0d7824 */ /* 0x004fca00078e020d */
[----:B------:R-:W-:-:S13]  /*1030*/  ISETP.GE.AND P0, PT, R13, R2, PT ;  /* 0x000000020d00720c */ /* 0x000fda0003f06270 */
[----:B------:R-:W-:Y:S05]  /*1040*/  @!P0 BRA `(.L_x_22) ;  /* 0xfffffffc00808947 */ /* 0x000fea000383ffff */
.L_x_15:
[----:B------:R-:W-:Y:S05]  /*1050*/  BSYNC.RECONVERGENT B0 ;  /* 0x0000000000007941 */ /* 0x000fea0003800200 */
.L_x_14:
[----:B------:R-:W0:Y:S01]  /*1060*/  S2R R0, SR_TID.Y ;  /* 0x0000000000007919 */ /* 0x000e220000002200 */
[----:B------:R-:W2:Y:S01]  /*1070*/  LDCU UR5, c[0x0][0x398] ;  /* 0x00007300ff0577ac */ /* 0x000ea20008000800 */
[----:B------:R-:W-:Y:S01]  /*1080*/  IADD3 R2, PT, PT, R22, R16, RZ ;  /* 0x0000001016027210 */ /* 0x000fe20007ffe0ff */
[----:B------:R-:W-:Y:S03]  /*1090*/  BAR.SYNC.DEFER_BLOCKING 0x0 ;  /* 0x0000000000007b1d */ /* 0x000fe60000010000 */
[----:B------:R-:W-:Y:S01]  /*10a0*/  ISETP.GE.AND P0, PT, R2, R19, PT ;  /* 0x000000130200720c */ /* 0x000fe20003f06270 */
[----:B0-----:R-:W-:-:S05]  /*10b0*/  VIADD R9, R0, UR4 ;  /* 0x0000000400097c36 */ /* 0x001fca0008000000 */
[----:B--2---:R-:W-:-:S13]  /*10c0*/  ISETP.GE.OR P0, PT, R9, UR5, P0 ;  /* 0x0000000509007c0c */ /* 0x004fda0008706670 */
[----:B------:R-:W-:Y:S05]  /*10d0*/  @P0 EXIT ;  /* 0x000000000000094d */ /* 0x000fea0003800000 */
[----:B-1-3--:R-:W0:Y:S08]  /*10e0*/  LDC.64 R4, c[0x0][0x3a0] ;  /* 0x0000e800ff047b82 */ /* 0x00ae300000000a00 */
[----:B------:R-:W1:Y:S01]  /*10f0*/  LDC R13, c[0x0][0x390] ;  /* 0x0000e400ff0d7b82 */ /* 0x000e620000000800 */
[----:B0-----:R-:W-:-:S06]  /*1100*/  IMAD.WIDE.U32 R4, R9, 0x4, R4 ;  /* 0x0000000409047825 */ /* 0x001fcc00078e0004 */
[----:B------:R-:W1:Y:S02]  /*1110*/  LDG.E.CONSTANT R4, desc[UR8][R4.64] ;  /* 0x0000000804047981 */ /* 0x000e64000c1e9900 */
[----:B-1----:R-:W-:-:S04]  /*1120*/  IADD3 R3, PT, PT, R4, -0x1, R13 ;  /* 0xffffffff04037810 */ /* 0x002fc80007ffe00d */
[C---:B------:R-:W-:Y:S01]  /*1130*/  ISETP.GE.AND P0, PT, R2.reuse, R3, PT ;  /* 0x000000030200720c */ /* 0x040fe20003f06270 */
[----:B------:R-:W-:-:S12]  /*1140*/  IMAD R2, R2, UR5, R9 ;  /* 0x0000000502027c24 */ /* 0x000fd8000f8e0209 */
[----:B------:R-:W0:Y:S01]  /*1150*/  @!P0 LDC.64 R6, c[0x0][0x3a8] ;  /* 0x0000ea00ff068b82 */ /* 0x000e220000000a00 */
[----:B------:R-:W-:Y:S02]  /*1160*/  @!P0 IMAD.MOV.U32 R3, RZ, RZ, 0x7fc00000 ;  /* 0x7fc00000ff038424 */ /* 0x000fe400078e00ff */
[----:B0-----:R-:W-:-:S05]  /*1170*/  @!P0 IMAD.WIDE R6, R2, 0x4, R6 ;  /* 0x0000000402068825 */ /* 0x001fca00078e0206 */
[----:B------:R0:W-:Y:S01]  /*1180*/  @!P0 STG.E desc[UR8][R6.64], R3 ;  /* 0x0000000306008986 */ /* 0x0001e2000c101908 */
[----:B------:R-:W-:Y:S05]  /*1190*/  @!P0 EXIT ;  /* 0x000000000000894d */ /* 0x000fea0003800000 */
[----:B------:R-:W-:Y:S01]  /*11a0*/  ISETP.GE.AND P0, PT, R13, 0x1, PT ;  /* 0x000000010d00780c */ /* 0x000fe20003f06270 */
[----:B0-----:R-:W-:-:S12]  /*11b0*/  HFMA2 R3, -RZ, RZ, 0, 0 ;  /* 0x00000000ff037431 */ /* 0x001fd800000001ff */
[----:B------:R-:W-:Y:S05]  /*11c0*/  @!P0 BRA `(.L_x_23) ;  /* 0x0000000000bc8947 */ /* 0x000fea0003800000 */
[C---:B------:R-:W-:Y:S01]  /*11d0*/  ISETP.GE.U32.AND P0, PT, R13.reuse, 0x4, PT ;  /* 0x000000040d00780c */ /* 0x040fe20003f06070 */
[----:B------:R-:W-:Y:S01]  /*11e0*/  IMAD.MOV.U32 R3, RZ, RZ, RZ ;  /* 0x000000ffff037224 */ /* 0x000fe200078e00ff */
[----:B------:R-:W-:Y:S01]  /*11f0*/  LOP3.LUT R8, R13, 0x3, RZ, 0xc0, !PT ;  /* 0x000000030d087812 */ /* 0x000fe200078ec0ff */
[----:B------:R-:W-:-:S03]  /*1200*/  IMAD.MOV.U32 R9, RZ, RZ, RZ ;  /* 0x000000ffff097224 */ /* 0x000fc600078e00ff */
[----:B------:R-:W-:-:S07]  /*1210*/  ISETP.NE.AND P1, PT, R8, RZ, PT ;  /* 0x000000ff0800720c */ /* 0x000fce0003f25270 */
[----:B------:R-:W-:Y:S06]  /*1220*/  @!P0 BRA `(.L_x_24) ;  /* 0x00000000005c8947 */ /* 0x000fec0003800000 */
[----:B------:R-:W0:Y:S01]  /*1230*/  S2R R5, SR_CgaCtaId ;  /* 0x0000000000057919 */ /* 0x000e220000008800 */
[----:B------:R-:W-:Y:S02]  /*1240*/  MOV R4, 0x400 ;  /* 0x0000040000047802 */ /* 0x000fe40000000f00 */
[----:B------:R-:W-:Y:S02]  /*1250*/  LEA R3, R16, R11, 0x4 ;  /* 0x0000000b10037211 */ /* 0x000fe400078e20ff */
[----:B------:R-:W-:-:S04]  /*1260*/  LOP3.LUT R9, R13, 0x7ffffffc, RZ, 0xc0, !PT ;  /* 0x7ffffffc0d097812 */ /* 0x000fc800078ec0ff */
[----:B------:R-:W-:Y:S02]  /*1270*/  IADD3 R10, PT, PT, -R9, RZ, RZ ;  /* 0x000000ff090a7210 */ /* 0x000fe40007ffe1ff */
[----:B0-----:R-:W-:Y:S01]  /*1280*/  LEA R13, R5, R4, 0x18 ;  /* 0x00000004050d7211 */ /* 0x001fe200078ec0ff */
[----:B------:R-:W-:Y:S02]  /*1290*/  IMAD R4, R0, 0x4, R3 ;  /* 0x0000000400047824 */ /* 0x000fe400078e0203 */
[----:B------:R-:W-:-:S03]  /*12a0*/  IMAD.MOV.U32 R3, RZ, RZ, RZ ;  /* 0x000000ffff037224 */ /* 0x000fc600078e00ff */
[----:B----4-:R-:W-:-:S07]  /*12b0*/  IADD3 R12, PT, PT, R4, 0x20, R13 ;  /* 0x00000020040c7810 */ /* 0x010fce0007ffe00d */
.L_x_25:
[----:B------:R-:W-:Y:S01]  /*12c0*/  LDS R14, [R12+-0x20] ;  /* 0xffffe0000c0e7984 */ /* 0x000fe20000000800 */
[----:B------:R-:W-:-:S03]  /*12d0*/  VIADD R10, R10, 0x4 ;  /* 0x000000040a0a7836 */ /* 0x000fc60000000000 */
[----:B------:R0:W1:Y:S02]  /*12e0*/  LDS.128 R4, [R13] ;  /* 0x000000000d047984 */ /* 0x0000640000000c00 */
[----:B------:R-:W-:Y:S02]  /*12f0*/  ISETP.NE.AND P0, PT, R10, RZ, PT ;  /* 0x000000ff0a00720c */ /* 0x000fe40003f05270 */
[----:B------:R-:W2:Y:S04]  /*1300*/  LDS R15, [R12+-0x10] ;  /* 0xfffff0000c0f7984 */ /* 0x000ea80000000800 */
[----:B------:R-:W3:Y:S01]  /*1310*/  LDS R17, [R12] ;  /* 0x000000000c117984 */ /* 0x000ee20000000800 */
[----:B0-----:R-:W-:-:S03]  /*1320*/  VIADD R13, R13, 0x10 ;  /* 0x000000100d0d7836 */ /* 0x001fc60000000000 */
[----:B------:R0:W4:Y:S02]  /*1330*/  LDS R18, [R12+0x10] ;  /* 0x000010000c127984 */ /* 0x0001240000000800 */
[----:B0-----:R-:W-:Y:S01]  /*1340*/  IADD3 R12, PT, PT, R12, 0x40, RZ ;  /* 0x000000400c0c7810 */ /* 0x001fe20007ffe0ff */
[----:B-1----:R-:W-:-:S04]  /*1350*/  FFMA R4, R14, R4, R3 ;  /* 0x000000040e047223 */ /* 0x002fc80000000003 */
[----:B--2---:R-:W-:-:S04]  /*1360*/  FFMA R5, R5, R15, R4 ;  /* 0x0000000f05057223 */ /* 0x004fc80000000004 */
[----:B---3--:R-:W-:-:S04]  /*1370*/  FFMA R6, R6, R17, R5 ;  /* 0x0000001106067223 */ /* 0x008fc80000000005 */
[----:B----4-:R-:W-:Y:S01]  /*1380*/  FFMA R3, R7, R18, R6 ;  /* 0x0000001207037223 */ /* 0x010fe20000000006 */
[----:B------:R-:W-:Y:S06]  /*1390*/  @P0 BRA `(.L_x_25) ;  /* 0xfffffffc00c80947 */ /* 0x000fec000383ffff */
.L_x_24:
[----:B------:R-:W-:Y:S05]  /*13a0*/  @!P1 BRA `(.L_x_23) ;  /* 0x0000000000449947 */ /* 0x000fea0003800000 */
[----:B------:R-:W0:Y:S01]  /*13b0*/  S2R R5, SR_CgaCtaId ;  /* 0x0000000000057919 */ /* 0x000e220000008800 */
[----:B------:R-:W-:Y:S01]  /*13c0*/  IMAD.IADD R16, R16, 0x1, R9 ;  /* 0x0000000110107824 */ /* 0x000fe200078e0209 */
[----:B------:R-:W-:Y:S01]  /*13d0*/  MOV R4, 0x400 ;  /* 0x0000040000047802 */ /* 0x000fe20000000f00 */
[----:B------:R-:W-:Y:S02]  /*13e0*/  IMAD.MOV R8, RZ, RZ, -R8 ;  /* 0x000000ffff087224 */ /* 0x000fe400078e0a08 */
[----:B------:R-:W-:-:S05]  /*13f0*/  IMAD.U32 R11, R16, 0x10, R11 ;  /* 0x00000010100b7824 */ /* 0x000fca00078e000b */
[----:B------:R-:W-:Y:S02]  /*1400*/  LEA R11, R0, R11, 0x2 ;  /* 0x0000000b000b7211 */ /* 0x000fe400078e10ff */
[----:B0-----:R-:W-:-:S04]  /*1410*/  LEA R4, R5, R4, 0x18 ;  /* 0x0000000405047211 */ /* 0x001fc800078ec0ff */
[----:B------:R-:W-:Y:S01]  /*1420*/  IADD3 R11, PT, PT, R4, R11, RZ ;  /* 0x0000000b040b7210 */ /* 0x000fe20007ffe0ff */
[----:B------:R-:W-:-:S07]  /*1430*/  IMAD R9, R9, 0x4, R4 ;  /* 0x0000000409097824 */ /* 0x000fce00078e0204 */
.L_x_26:
[----:B------:R0:W-:Y:S01]  /*1440*/  LDS R0, [R11] ;  /* 0x000000000b007984 */ /* 0x0001e20000000800 */
[----:B------:R-:W-:-:S03]  /*1450*/  VIADD R8, R8, 0x1 ;  /* 0x0000000108087836 */ /* 0x000fc60000000000 */
[----:B------:R1:W2:Y:S02]  /*1460*/  LDS R4, [R9] ;  /* 0x0000000009047984 */ /* 0x0002a40000000800 */
[----:B------:R-:W-:Y:S01]  /*1470*/  ISETP.NE.AND P0, PT, R8, RZ, PT ;  /* 0x000000ff0800720c */ /* 0x000fe20003f05270 */
[----:B0-----:R-:W-:Y:S01]  /*1480*/  VIADD R11, R11, 0x10 ;  /* 0x000000100b0b7836 */ /* 0x001fe20000000000 */
[----:B-1----:R-:W-:Y:S01]  /*1490*/  IADD3 R9, PT, PT, R9, 0x4, RZ ;  /* 0x0000000409097810 */ /* 0x002fe20007ffe0ff */
[----:B--2---:R-:W-:-:S10]  /*14a0*/  FFMA R3, R0, R4, R3 ;  /* 0x0000000400037223 */ /* 0x004fd40000000003 */
[----:B------:R-:W-:Y:S05]  /*14b0*/  @P0 BRA `(.L_x_26) ;  /* 0xfffffffc00e00947 */ /* 0x000fea000383ffff */
.L_x_23:
[----:B------:R-:W0:Y:S02]  /*14c0*/  LDC.64 R4, c[0x0][0x3a8] ;  /* 0x0000ea00ff047b82 */ /* 0x000e240000000a00 */
[----:B0-----:R-:W-:-:S05]  /*14d0*/  IMAD.WIDE R4, R2, 0x4, R4 ;  /* 0x0000000402047825 */ /* 0x001fca00078e0204 */
[----:B------:R-:W-:Y:S01]  /*14e0*/  STG.E desc[UR8][R4.64], R3 ;  /* 0x0000000304007986 */ /* 0x000fe2000c101908 */
[----:B------:R-:W-:Y:S05]  /*14f0*/  EXIT ;  /* 0x000000000000794d */ /* 0x000fea0003800000 */
.L_x_27:
[----:B------:R-:W-:-:S00]  /*1500*/  BRA `(.L_x_27) ;  /* 0xfffffffc00fc7947 */ /* 0x000fc0000383ffff */
[----:B------:R-:W-:-:S00]  /*1510*/  NOP ;  /* 0x0000000000007918 */ /* 0x000fc00000000000 */
        /* <DEDUP_REMOVED lines=14> */
.L_x_961:


//--------------------- .text.alma_ms1p_tiled_f32_tx128_ty2 --------------------------
	.section	.text.alma_ms1p_tiled_f32_tx128_ty2,"ax",@progbits
	.align	128
        .global         alma_ms1p_tiled_f32_tx128_ty2
        .type           alma_ms1p_tiled_f32_tx128_ty2,@function
        .size           alma_ms1p_tiled_f32_tx128_ty2,(.L_x_962 - alma_ms1p_tiled_f32_tx128_ty2)
        .other          alma_ms1p_tiled_f32_tx128_ty2,@"STO_CUDA_ENTRY STV_DEFAULT"
alma_ms1p_tiled_f32_tx128_ty2:
.text.alma_ms1p_tiled_f32_tx128_ty2:
        /* <DEDUP_REMOVED lines=41> */
[----:B------:R-:W-:-:S04]  /*0290*/  IMAD.HI.U32 R4, R5, R8, RZ ;  /* 0x0000000805047227 */ /* 0x000fc800078e00ff */
[----:B------:R-:W-:-:S04]  /*02a0*/  IMAD.MOV R5, RZ, RZ, -R4 ;  /* 0x000000ffff057224 */ /* 0x000fc800078e0a04 */
[----:B------:R-:W-:-:S05]  /*02b0*/  IMAD R8, R3, R5, R8 ;  /* 0x0000000503087224 */ /* 0x000fca00078e0208 */
[----:B------:R-:W-:-:S13]  /*02c0*/  ISETP.GE.U32.AND P0, PT, R8, R3, PT ;  /* 0x000000030800720c */ /* 0x000fda0003f06070 */
[----:B------:R-:W-:Y:S01]  /*02d0*/  @P0 IADD3 R8, PT, PT, -R3, R8, RZ ;  /* 0x0000000803080210 */ /* 0x000fe20007ffe1ff */
[----:B------:R-:W-:-:S03]  /*02e0*/  @P0 VIADD R4, R4, 0x1 ;  /* 0x0000000104040836 */ /* 0x000fc60000000000 */
[----:B------:R-:W-:-:S13]  /*02f0*/  ISETP.GE.U32.AND P1, PT, R8, R3, PT ;  /* 0x000000030800720c */ /* 0x000fda0003f26070 */
[----:B------:R-:W-:Y:S01]  /*0300*/  @P1 VIADD R4, R4, 0x1 ;  /* 0x0000000104041836 */ /* 0x000fe20000000000 */
        /* <DEDUP_REMOVED lines=8> */
[----:B------:R-:W-:Y:S01]  /*0390*/  IADD3 R7, PT, PT, R4, 0x1, RZ ;  /* 0x0000000104077810 */ /* 0x000fe20007ffe0ff */
[----:B------:R-:W-:Y:S02]  /*03a0*/  IMAD.MOV.U32 R4, RZ, RZ, R18 ;  /* 0x000000ffff047224 */ /* 0x000fe400078e0012 */
[----:B------:R-:W-:Y:S01]  /*03b0*/  IMAD.MOV.U32 R5, RZ, RZ, RZ ;  /* 0x000000ffff057224 */ /* 0x000fe200078e00ff */
[----:B------:R-:W-:Y:S01]  /*03c0*/  UMOV UR5, 0x400 ;  /* 0x0000040000057882 */ /* 0x000fe20000000000 */
[----:B------:R-:W-:Y:S01]  /*03d0*/  LOP3.LUT R7, R7, 0x3, RZ, 0xc0, !PT ;  /* 0x0000000307077812 */ /* 0x000fe200078ec0ff */
[----:B------:R-:W-:-:S04]  /*03e0*/  IMAD.WIDE.U32 R8, R6, UR7, RZ ;  /* 0x0000000706087c25 */ /* 0x000fc8000f8e00ff */
[----:B------:R-:W-:Y:S01]  /*03f0*/  IMAD.WIDE.U32 R4, R19, UR7, R4 ;  /* 0x0000000713047c25 */ /* 0x000fe2000f8e0004 */
[----:B------:R-:W-:-:S03]  /*0400*/  SHF.L.U64.HI R15, R8, 0x4, R9 ;  /* 0x00000004080f7819 */ /* 0x000fc60000010209 */
[----:B------:R-:W-:Y:S01]  /*0410*/  IMAD.MOV R11, RZ, RZ, -R7 ;  /* 0x000000ffff0b7224 */ /* 0x000fe200078e0a07 */
[----:B------:R-:W-:-:S04]  /*0420*/  LEA R13, P1, R4, UR10, 0x4 ;  /* 0x0000000a040d7c11 */ /* 0x000fc8000f8220ff */
[----:B-1----:R-:W-:Y:S01]  /*0430*/  LEA.HI.X R12, R4, UR11, R5, 0x4, P1 ;  /* 0x0000000b040c7c11 */ /* 0x002fe200088f2405 */
[----:B------:R-:W-:Y:S01]  /*0440*/  IMAD R5, R7, R6, R19 ;  /* 0x0000000607057224 */ /* 0x000fe200078e0213 */
[----:B0-----:R-:W-:-:S06]  /*0450*/  ULEA UR5, UR6, UR5, 0x18 ;  /* 0x0000000506057291 */ /* 0x001fcc000f8ec0ff */
[----:B------:R-:W-:Y:S01]  /*0460*/  LEA R10, R2, UR5, 0x4 ;  /* 0x00000005020a7c11 */ /* 0x000fe2000f8e20ff */
[----:B------:R-:W-:-:S07]  /*0470*/  IMAD R2, R5, UR7, R18 ;  /* 0x0000000705027c24 */ /* 0x000fce000f8e0212 */
.L_x_34:
[----:B------:R-:W-:Y:S01]  /*0480*/  MOV R4, R13 ;  /* 0x0000000d00047202 */ /* 0x000fe20000000f00 */
[----:B------:R-:W-:-:S06]  /*0490*/  IMAD.MOV.U32 R5, RZ, RZ, R12 ;  /* 0x000000ffff057224 */ /* 0x000fcc00078e000c */
[----:B------:R-:W2:Y:S01]  /*04a0*/  LDG.E.128 R4, desc[UR8][R4.64] ;  /* 0x0000000804047981 */ /* 0x000ea2000c1e1d00 */
[----:B------:R-:W-:Y:S01]  /*04b0*/  VIADD R11, R11, 0x1 ;  /* 0x000000010b0b7836 */ /* 0x000fe20000000000 */
[----:B------:R-:W-:-:S04]  /*04c0*/  LEA R13, P2, R8, R13, 0x4 ;  /* 0x0000000d080d7211 */ /* 0x000fc800078420ff */
[----:B------:R-:W-:Y:S01]  /*04d0*/  ISETP.NE.AND P1, PT, R11, RZ, PT ;  /* 0x000000ff0b00720c */ /* 0x000fe20003f25270 */
[----:B------:R-:W-:Y:S01]  /*04e0*/  IMAD.X R12, R12, 0x1, R15, P2 ;  /* 0x000000010c0c7824 */ /* 0x000fe200010e060f */
[----:B--2---:R0:W-:Y:S02]  /*04f0*/  STS.128 [R10], R4 ;  /* 0x000000040a007388 */ /* 0x0041e40000000c00 */
[----:B0-----:R-:W-:-:S09]  /*0500*/  LEA R10, R3, R10, 0x4 ;  /* 0x0000000a030a7211 */ /* 0x001fd200078e20ff */
[----:B------:R-:W-:Y:S05]  /*0510*/  @P1 BRA `(.L_x_34) ;  /* 0xfffffffc00d81947 */ /* 0x000fea000383ffff */
.L_x_33:
[----:B------:R-:W-:Y:S05]  /*0520*/  BSYNC.RECONVERGENT B2 ;  /* 0x0000000000027941 */ /* 0x000fea0003800200 */
.L_x_32:
[----:B------:R-:W-:Y:S05]  /*0530*/  @!P0 BRA `(.L_x_31) ;  /* 0x00000000007c8947 */ /* 0x000fea0003800000 */
[----:B------:R-:W0:Y:S01]  /*0540*/  S2UR UR6, SR_CgaCtaId ;  /* 0x00000000000679c3 */ /* 0x000e220000008800 */
[----:B------:R-:W-:Y:S01]  /*0550*/  UMOV UR5, 0x400 ;  /* 0x0000040000057882 */ /* 0x000fe20000000000 */
[C-C-:B------:R-:W-:Y:S02]  /*0560*/  IMAD R22, R3.reuse, 0x2, R2.reuse ;  /* 0x0000000203167824 */ /* 0x140fe400078e0202 */
[----:B------:R-:W-:Y:S02]  /*0570*/  IMAD R23, R3, 0x3, R2 ;  /* 0x0000000303177824 */ /* 0x000fe400078e0202 */
[----:B------:R-:W-:Y:S02]  /*0580*/  IMAD.IADD R24, R2, 0x1, R3 ;  /* 0x0000000102187824 */ /* 0x000fe400078e0203 */
[----:B------:R-:W1:Y:S01]  /*0590*/  LDC.64 R26, c[0x0][0x388] ;  /* 0x0000e200ff1a7b82 */ /* 0x000e620000000a00 */
[----:B0-----:R-:W-:-:S06]  /*05a0*/  ULEA UR5, UR6, UR5, 0x18 ;  /* 0x0000000506057291 */ /* 0x001fcc000f8ec0ff */
[----:B------:R-:W-:-:S07]  /*05b0*/  LEA R25, R2, UR5, 0x4 ;  /* 0x0000000502197c11 */ /* 0x000fce000f8e20ff */
.L_x_35:
[----:B01----:R-:W-:-:S05]  /*05c0*/  IMAD.WIDE.U32 R28, R2, 0x10, R26 ;  /* 0x00000010021c7825 */ /* 0x003fca00078e001a */
        /* <DEDUP_REMOVED lines=8> */
[C---:B------:R-:W-:Y:S01]  /*0650*/  LEA R28, R3.reuse, R25, 0x4 ;  /* 0x00000019031c7211 */ /* 0x040fe200078e20ff */
[C---:B------:R-:W-:Y:S01]  /*0660*/  IMAD R29, R3.reuse, 0x20, R25 ;  /* 0x00000020031d7824 */ /* 0x040fe200078e0219 */
[----:B------:R-:W-:-:S03]  /*0670*/  IADD3 R2, PT, PT, R3, R2, R3 ;  /* 0x0000000203027210 */ /* 0x000fc60007ffe003 */
[----:B---3--:R0:W-:Y:S01]  /*0680*/  STS.128 [R28], R4 ;  /* 0x000000041c007388 */ /* 0x0081e20000000c00 */
[----:B------:R-:W-:-:S04]  /*0690*/  IADD3 R2, PT, PT, R3, R2, R3 ;  /* 0x0000000203027210 */ /* 0x000fc80007ffe003 */
[----:B------:R-:W-:Y:S01]  /*06a0*/  ISETP.GE.AND P0, PT, R2, R16, PT ;  /* 0x000000100200720c */ /* 0x000fe20003f06270 */
[C-C-:B0-----:R-:W-:Y:S01]  /*06b0*/  IMAD R6, R3.reuse, 0x30, R25.reuse ;  /* 0x0000003003067824 */ /* 0x141fe200078e0219 */
[C---:B------:R-:W-:Y:S01]  /*06c0*/  LEA R23, R3.reuse, R23, 0x2 ;  /* 0x0000001703177211 */ /* 0x040fe200078e10ff */
[C---:B------:R-:W-:Y:S02]  /*06d0*/  IMAD R22, R3.reuse, 0x4, R22 ;  /* 0x0000000403167824 */ /* 0x040fe400078e0216 */
[C---:B------:R-:W-:Y:S02]  /*06e0*/  IMAD R24, R3.reuse, 0x4, R24 ;  /* 0x0000000403187824 */ /* 0x040fe400078e0218 */
[----:B------:R-:W-:Y:S01]  /*06f0*/  IMAD R25, R3, 0x40, R25 ;  /* 0x0000004003197824 */ /* 0x000fe200078e0219 */
[----:B--2---:R0:W-:Y:S04]  /*0700*/  STS.128 [R29], R8 ;  /* 0x000000081d007388 */ /* 0x0041e80000000c00 */
[----:B----4-:R0:W-:Y:S01]  /*0710*/  STS.128 [R6], R12 ;  /* 0x0000000c06007388 */ /* 0x0101e20000000c00 */
[----:B------:R-:W-:Y:S05]  /*0720*/  @!P0 BRA `(.L_x_35) ;  /* 0xfffffffc00a48947 */ /* 0x000fea000383ffff */
.L_x_31:
[----:B------:R-:W-:Y:S05]  /*0730*/  BSYNC.RECONVERGENT B1 ;  /* 0x0000000000017941 */ /* 0x000fea0003800200 */
.L_x_30:
        /* <DEDUP_REMOVED lines=11> */
[----:B------:R-:W-:Y:S02]  /*07f0*/  SHF.L.U32 R7, R21, 0x2, RZ ;  /* 0x0000000215077819 */ /* 0x000fe400000006ff */
[----:B------:R-:W-:Y:S02]  /*0800*/  ISETP.NE.AND P0, PT, R10, RZ, PT ;  /* 0x000000ff0a00720c */ /* 0x000fe40003f05270 */
[----:B------:R-:W-:Y:S01]  /*0810*/  LOP3.LUT R7, R7, 0xfffffff0, RZ, 0xc0, !PT ;  /* 0xfffffff007077812 */ /* 0x000fe200078ec0ff */
[----:B0-----:R-:W-:-:S06]  /*0820*/  ULEA UR5, UR6, UR5, 0x18 ;  /* 0x0000000506057291 */ /* 0x001fcc000f8ec0ff */
[----:B------:R-:W-:-:S03]  /*0830*/  VIADD R11, R7, UR5 ;  /* 0x00000005070b7c36 */ /* 0x000fc60008000000 */
[----:B--2---:R0:W-:Y:S01]  /*0840*/  STS [R7+UR5], R4 ;  /* 0x0000000407007988 */ /* 0x0041e20008000805 */
[----:B------:R-:W-:Y:S05]  /*0850*/  @!P0 BRA `(.L_x_36) ;  /* 0x0000000400288947 */ /* 0x000fea0003800000 */
[----:B------:R-:W-:Y:S01]  /*0860*/  ISETP.GE.AND P0, PT, R10, RZ, PT ;  /* 0x000000ff0a00720c */ /* 0x000fe20003f06270 */
[----:B------:R-:W-:Y:S01]  /*0870*/  VIADD R11, R11, 0x4 ;  /* 0x000000040b0b7836 */ /* 0x000fe20000000000 */
[----:B------:R-:W-:-:S11]  /*0880*/  IADD3 R15, PT, PT, R15, 0x1, RZ ;  /* 0x000000010f0f7810 */ /* 0x000fd60007ffe0ff */
[----:B------:R-:W-:Y:S05]  /*0890*/  @P0 BRA `(.L_x_37) ;  /* 0x0000000000a40947 */ /* 0x000fea0003800000 */
[----:B0-----:R-:W-:Y:S01]  /*08a0*/  IMAD.MOV R4, RZ, RZ, -R10 ;  /* 0x000000ffff047224 */ /* 0x001fe200078e0a0a */
[----:B------:R-:W-:-:S04]  /*08b0*/  PLOP3.LUT P0, PT, PT, PT, PT, 0x80, 0x8 ;  /* 0x000000000008781c */ /* 0x000fc80003f0f070 */
[----:B------:R-:W-:-:S13]  /*08c0*/  ISETP.GT.AND P1, PT, R4, 0x3, PT ;  /* 0x000000030400780c */ /* 0x000fda0003f24270 */
[----:B------:R-:W-:Y:S05]  /*08d0*/  @!P1 BRA `(.L_x_38) ;  /* 0x0000000000549947 */ /* 0x000fea0003800000 */
[----:B------:R-:W-:-:S13]  /*08e0*/  PLOP3.LUT P0, PT, PT, PT, PT, 0x8, 0x80 ;  /* 0x000000000080781c */ /* 0x000fda0003f0e170 */
.L_x_39:
        /* <DEDUP_REMOVED lines=12> */
[----:B------:R-:W-:Y:S02]  /*09b0*/  ISETP.GE.AND P1, PT, R10, -0x3, PT ;  /* 0xfffffffd0a00780c */ /* 0x000fe40003f26270 */
[----:B------:R-:W-:Y:S01]  /*09c0*/  IADD3 R15, PT, PT, R15, 0x4, RZ ;  /* 0x000000040f0f7810 */ /* 0x000fe20007ffe0ff */
[----:B--2---:R-:W-:Y:S04]  /*09d0*/  STS [R11], R12 ;  /* 0x0000000c0b007388 */ /* 0x004fe80000000800 */
[----:B---3--:R-:W-:Y:S04]  /*09e0*/  STS [R11+0x4], R8 ;  /* 0x000004080b007388 */ /* 0x008fe80000000800 */
[----:B----4-:R-:W-:Y:S04]  /*09f0*/  STS [R11+0x8], R6 ;  /* 0x000008060b007388 */ /* 0x010fe80000000800 */
[----:B-----5:R0:W-:Y:S02]  /*0a00*/  STS [R11+0xc], R4 ;  /* 0x00000c040b007388 */ /* 0x0201e40000000800 */
[----:B0-----:R-:W-:Y:S01]  /*0a10*/  VIADD R11, R11, 0x10 ;  /* 0x000000100b0b7836 */ /* 0x001fe20000000000 */
[----:B------:R-:W-:Y:S06]  /*0a20*/  @!P1 BRA `(.L_x_39) ;  /* 0xfffffffc00b09947 */ /* 0x000fec000383ffff */
.L_x_38:
[----:B------:R-:W-:-:S05]  /*0a30*/  IMAD.MOV R4, RZ, RZ, -R10 ;  /* 0x000000ffff047224 */ /* 0x000fca00078e0a0a */
[----:B------:R-:W-:-:S13]  /*0a40*/  ISETP.GT.AND P1, PT, R4, 0x1, PT ;  /* 0x000000010400780c */ /* 0x000fda0003f24270 */
[----:B------:R-:W-:Y:S05]  /*0a50*/  @!P1 BRA `(.L_x_40) ;  /* 0x00000000002c9947 */ /* 0x000fea0003800000 */
[C---:B------:R-:W-:Y:S01]  /*0a60*/  IADD3 R7, PT, PT, R15.reuse, 0x1, RZ ;  /* 0x000000010f077810 */ /* 0x040fe20007ffe0ff */
[----:B------:R-:W-:-:S04]  /*0a70*/  IMAD.WIDE R4, R15, 0x4, R2 ;  /* 0x000000040f047825 */ /* 0x000fc800078e0202 */
[----:B------:R-:W-:Y:S02]  /*0a80*/  IMAD.WIDE R6, R7, 0x4, R2 ;  /* 0x0000000407067825 */ /* 0x000fe400078e0202 */
[----:B------:R-:W2:Y:S04]  /*0a90*/  LDG.E R4, desc[UR8][R4.64] ;  /* 0x0000000804047981 */ /* 0x000ea8000c1e1900 */
[----:B------:R-:W3:Y:S01]  /*0aa0*/  LDG.E R6, desc[UR8][R6.64] ;  /* 0x0000000806067981 */ /* 0x000ee2000c1e1900 */
[----:B------:R-:W-:Y:S01]  /*0ab0*/  PLOP3.LUT P0, PT, PT, PT, PT, 0x8, 0x80 ;  /* 0x000000000080781c */ /* 0x000fe20003f0e170 */
[----:B------:R-:W-:Y:S02]  /*0ac0*/  VIADD R10, R10, 0x2 ;  /* 0x000000020a0a7836 */ /* 0x000fe40000000000 */
[----:B------:R-:W-:Y:S01]  /*0ad0*/  VIADD R15, R15, 0x2 ;  /* 0x000000020f0f7836 */ /* 0x000fe20000000000 */
[----:B--2---:R-:W-:Y:S04]  /*0ae0*/  STS [R11], R4 ;  /* 0x000000040b007388 */ /* 0x004fe80000000800 */
[----:B---3--:R0:W-:Y:S02]  /*0af0*/  STS [R11+0x4], R6 ;  /* 0x000004060b007388 */ /* 0x0081e40000000800 */
[----:B0-----:R-:W-:-:S07]  /*0b00*/  IADD3 R11, PT, PT, R11, 0x8, RZ ;  /* 0x000000080b0b7810 */ /* 0x001fce0007ffe0ff */
.L_x_40:
[----:B------:R-:W-:-:S13]  /*0b10*/  ISETP.EQ.AND P1, PT, R10, RZ, PT ;  /* 0x000000ff0a00720c */ /* 0x000fda0003f22270 */
[----:B------:R-:W-:Y:S05]  /*0b20*/  @!P0 BRA P1, `(.L_x_36) ;  /* 0x0000000000748947 */ /* 0x000fea0000800000 */
.L_x_37:
[----:B0-----:R-:W-:-:S06]  /*0b30*/  IMAD.WIDE R4, R15, 0x4, R2 ;  /* 0x000000040f047825 */ /* 0x001fcc00078e0202 */
[----:B------:R-:W2:Y:S01]  /*0b40*/  LDG.E R4, desc[UR8][R4.64] ;  /* 0x0000000804047981 */ /* 0x000ea2000c1e1900 */
[----:B------:R-:W-:Y:S02]  /*0b50*/  VIADD R10, R10, 0x1 ;  /* 0x000000010a0a7836 */ /* 0x000fe40000000000 */
[----:B------:R-:W-:-:S03]  /*0b60*/  VIADD R15, R15, 0x1 ;  /* 0x000000010f0f7836 */ /* 0x000fc60000000000 */
[----:B------:R-:W-:Y:S01]  /*0b70*/  ISETP.NE.AND P0, PT, R10, RZ, PT ;  /* 0x000000ff0a00720c */ /* 0x000fe20003f05270 */
[----:B--2---:R0:W-:Y:S02]  /*0b80*/  STS [R11], R4 ;  /* 0x000000040b007388 */ /* 0x0041e40000000800 */
[----:B0-----:R-:W-:-:S10]  /*0b90*/  IADD3 R11, PT, PT, R11, 0x4, RZ ;  /* 0x000000040b0b7810 */ /* 0x001fd40007ffe0ff */
[----:B------:R-:W-:Y:S05]  /*0ba0*/  @P0 BRA `(.L_x_37) ;  /* 0xfffffffc00e00947 */ /* 0x000fea000383ffff */
[----:B------:R-:W-:Y:S05]  /*0bb0*/  BRA `(.L_x_36) ;  /* 0x0000000000507947 */ /* 0x000fea0003800000 */
.L_x_29:
        /* <DEDUP_REMOVED lines=11> */
[----:B0-----:R-:W-:Y:S01]  /*0c70*/  LEA R11, R6, R5, 0x18 ;  /* 0x00000005060b7211 */ /* 0x001fe200078ec0ff */
[----:B------:R-:W-:-:S07]  /*0c80*/  IMAD.MOV.U32 R6, RZ, RZ, R4 ;  /* 0x000000ffff067224 */ /* 0x000fce00078e0004 */
.L_x_41:
[----:B-12---:R-:W-:-:S06]  /*0c90*/  IMAD.WIDE R4, R6, 0x4, R2 ;  /* 0x0000000406047825 */ /* 0x006fcc00078e0202 */
[----:B------:R-:W2:Y:S01]  /*0ca0*/  LDG.E R4, desc[UR8][R4.64] ;  /* 0x0000000804047981 */ /* 0x000ea2000c1e1900 */
[----:B------:R-:W-:Y:S01]  /*0cb0*/  IMAD R9, R6, 0x4, R11 ;  /* 0x0000000406097824 */ /* 0x000fe200078e020b */
[----:B------:R-:W-:-:S04]  /*0cc0*/  IADD3 R6, PT, PT, R7, R6, RZ ;  /* 0x0000000607067210 */ /* 0x000fc80007ffe0ff */
[----:B------:R-:W-:Y:S01]  /*0cd0*/  ISETP.GE.AND P0, PT, R6, R21, PT ;  /* 0x000000150600720c */ /* 0x000fe20003f06270 */
[----:B--2---:R1:W-:-:S12]  /*0ce0*/  STS [R9], R4 ;  /* 0x0000000409007388 */ /* 0x0043d80000000800 */
[----:B------:R-:W-:Y:S05]  /*0cf0*/  @!P0 BRA `(.L_x_41) ;  /* 0xfffffffc00e48947 */ /* 0x000fea000383ffff */
.L_x_36:
[----:B------:R-:W-:Y:S05]  /*0d00*/  BSYNC.RECONVERGENT B0 ;  /* 0x0000000000007941 */ /* 0x000fea0003800200 */
.L_x_28:
[----:B------:R-:W-:Y:S01]  /*0d10*/  BAR.SYNC.DEFER_BLOCKING 0x0 ;  /* 0x0000000000007b1d */ /* 0x000fe20000010000 */
[----:B------:R-:W-:Y:S02]  /*0d20*/  ISETP.GE.AND P0, PT, R18, R20, PT ;  /* 0x000000141200720c */ /* 0x000fe40003f06270 */
[----:B------:R-:W-:-:S03]  /*0d30*/  LEA R3, R21, 0xf, 0x2 ;  /* 0x0000000f15037811 */ /* 0x000fc600078e10ff */
[----:B------:R-:W-:Y:S01]  /*0d40*/  BSSY.RECONVERGENT B0, `(.L_x_42) ;  /* 0x0000028000007945 */ /* 0x000fe20003800200 */
[----:B------:R-:W-:-:S07]  /*0d50*/  LOP3.LUT R3, R3, 0xfffffff0, RZ, 0xc0, !PT ;  /* 0xfffffff003037812 */ /* 0x000fce00078ec0ff */
[----:B------:R-:W-:Y:S05]  /*0d60*/  @P0 BRA `(.L_x_43) ;  /* 0x0000000000940947 */ /* 0x000fea0003800000 */
[----:B------:R-:W2:Y:S01]  /*0d70*/  S2UR UR6, SR_CgaCtaId ;  /* 0x00000000000679c3 */ /* 0x000ea20000008800 */
[----:B------:R-:W-:Y:S01]  /*0d80*/  UMOV UR5, 0x400 ;  /* 0x0000040000057882 */ /* 0x000fe20000000000 */
[----:B------:R-:W-:Y:S01]  /*0d90*/  IADD3 R21, PT, PT, R0, 0x1, -R21 ;  /* 0x0000000100157810 */ /* 0x000fe20007ffe815 */
[----:B------:R-:W-:Y:S01]  /*0da0*/  IMAD.SHL.U32 R8, R20, 0x2, RZ ;  /* 0x0000000214087824 */ /* 0x000fe200078e00ff */
[----:B------:R-:W-:Y:S01]  /*0db0*/  MOV R10, R18 ;  /* 0x00000012000a7202 */ /* 0x000fe20000000f00 */
[----:B-1----:R-:W-:-:S03]  /*0dc0*/  VIADD R9, R19, UR4 ;  /* 0x0000000413097c36 */ /* 0x002fc60008000000 */
[----:B------:R-:W1:Y:S08]  /*0dd0*/  LDC R13, c[0x0][0x360] ;  /* 0x0000d800ff0d7b82 */ /* 0x000e700000000800 */
[----:B------:R-:W3:Y:S08]  /*0de0*/  LDC R17, c[0x0][0x39c] ;  /* 0x0000e700ff117b82 */ /* 0x000ef00000000800 */
[----:B------:R-:W4:Y:S01]  /*0df0*/  LDC R14, c[0x0][0x398] ;  /* 0x0000e600ff0e7b82 */ /* 0x000f220000000800 */
[----:B--2---:R-:W-:-:S06]  /*0e00*/  ULEA UR5, UR6, UR5, 0x18 ;  /* 0x0000000506057291 */ /* 0x004fcc000f8ec0ff */
[----:B------:R-:W-:Y:S01]  /*0e10*/  VIADD R2, R3, UR5 ;  /* 0x0000000503027c36 */ /* 0x000fe20008000000 */
[----:B0-----:R-:W0:Y:S06]  /*0e20*/  LDC.64 R4, c[0x0][0x380] ;  /* 0x0000e000ff047b82 */ /* 0x001e2c0000000a00 */
.L_x_49:
[----:B------:R-:W-:Y:S01]  /*0e30*/  IMAD.IADD R12, R21, 0x1, R10 ;  /* 0x00000001150c7824 */ /* 0x000fe200078e020a */
[----:B------:R-:W-:Y:S04]  /*0e40*/  BSSY.RECONVERGENT B1, `(.L_x_44) ;  /* 0x0000014000017945 */ /* 0x000fe80003800200 */
[----:B---3--:R-:W-:-:S04]  /*0e50*/  ISETP.GE.AND P0, PT, R12, R17, PT ;  /* 0x000000110c00720c */ /* 0x008fc80003f06270 */
[----:B------:R-:W-:-:S13]  /*0e60*/  ISETP.LT.OR P0, PT, R12, RZ, P0 ;  /* 0x000000ff0c00720c */ /* 0x000fda0000701670 */
[----:B--2---:R-:W-:Y:S05]  /*0e70*/  @P0 BRA `(.L_x_45) ;  /* 0x0000000000300947 */ /* 0x004fea0003800000 */
        /* <DEDUP_REMOVED lines=9> */
.L_x_47:
[----:B------:R-:W-:Y:S05]  /*0f10*/  BSYNC.RECONVERGENT B2 ;  /* 0x0000000000027941 */ /* 0x000fea0003800200 */
.L_x_46:
[----:B-----5:R3:W-:Y:S01]  /*0f20*/  STS [R11], R6 ;  /* 0x000000060b007388 */ /* 0x0207e20000000800 */
[----:B------:R-:W-:Y:S05]  /*0f30*/  BRA `(.L_x_48) ;  /* 0x0000000000107947 */ /* 0x000fea0003800000 */
.L_x_45:
[----:B------:R-:W-:-:S04]  /*0f40*/  LEA R7, R10, R19, 0x1 ;  /* 0x000000130a077211 */ /* 0x000fc800078e08ff */
[----:B------:R-:W-:-:S13]  /*0f50*/  ISETP.GE.AND P0, PT, R7, R8, PT ;  /* 0x000000080700720c */ /* 0x000fda0003f06270 */
[----:B------:R-:W-:-:S05]  /*0f60*/  @!P0 IMAD R6, R7, 0x4, R2 ;  /* 0x0000000407068824 */ /* 0x000fca00078e0202 */
[----:B------:R2:W-:Y:S02]  /*0f70*/  @!P0 STS [R6], RZ ;  /* 0x000000ff06008388 */ /* 0x0005e40000000800 */
.L_x_48:
[----:B------:R-:W-:Y:S05]  /*0f80*/  BSYNC.RECONVERGENT B1 ;  /* 0x0000000000017941 */ /* 0x000fea0003800200 */
.L_x_44:
[----:B-1----:R-:W-:-:S05]  /*0f90*/  IMAD.IADD R10, R13, 0x1, R10 ;  /* 0x000000010d0a7824 */ /* 0x002fca00078e020a */
[----:B------:R-:W-:-:S13]  /*0fa0*/  ISETP.GE.AND P0, PT, R10, R20, PT ;  /* 0x000000140a00720c */ /* 0x000fda0003f06270 */
[----:B------:R-:W-:Y:S05]  /*0fb0*/  @!P0 BRA `(.L_x_49) ;  /* 0xfffffffc009c8947 */ /* 0x000fea000383ffff */
.L_x_43:
[----:B------:R-:W-:Y:S05]  /*0fc0*/  BSYNC.RECONVERGENT B0 ;  /* 0x0000000000007941 */ /* 0x000fea0003800200 */
.L_x_42:
[----:B------:R-:W1:Y:S01]  /*0fd0*/  S2R R2, SR_TID.Y ;  /* 0x0000000000027919 */ /* 0x000e620000002200 */
[----:B------:R-:W5:Y:S01]  /*0fe0*/  LDCU UR5, c[0x0][0x398] ;  /* 0x00007300ff0577ac */ /* 0x000f620008000800 */
[----:B------:R-:W-:Y:S01]  /*0ff0*/  IADD3 R0, PT, PT, R0, R18, RZ ;  /* 0x0000001200007210 */ /* 0x000fe20007ffe0ff */
[----:B------:R-:W-:Y:S03]  /*1000*/  BAR.SYNC.DEFER_BLOCKING 0x0 ;  /* 0x0000000000007b1d */ /* 0x000fe60000010000 */
[----:B------:R-:W-:Y:S01]  /*1010*/  ISETP.GE.AND P0, PT, R0, R17, PT ;  /* 0x000000110000720c */ /* 0x000fe20003f06270 */
[----:B-1----:R-:W-:-:S05]  /*1020*/  VIADD R9, R2, UR4 ;  /* 0x0000000402097c36 */ /* 0x002fca0008000000 */
[----:B-----5:R-:W-:-:S13]  /*1030*/  ISETP.GE.OR P0, PT, R9, UR5, P0 ;  /* 0x0000000509007c0c */ /* 0x020fda0008706670 */
[----:B------:R-:W-:Y:S05]  /*1040*/  @P0 EXIT ;  /* 0x000000000000094d */ /* 0x000fea0003800000 */
[----:B0-----:R-:W0:Y:S08]  /*1050*/  LDC.64 R4, c[0x0][0x3a0] ;  /* 0x0000e800ff047b82 */ /* 0x001e300000000a00 */
[----:B---3--:R-:W2:Y:S01]  /*1060*/  LDC R11, c[0x0][0x390] ;  /* 0x0000e400ff0b7b82 */ /* 0x008ea20000000800 */
[----:B0-----:R-:W-:-:S06]  /*1070*/  IMAD.WIDE.U32 R4, R9, 0x4, R4 ;  /* 0x0000000409047825 */ /* 0x001fcc00078e0004 */
[----:B------:R-:W2:Y:S02]  /*1080*/  LDG.E.CONSTANT R4, desc[UR8][R4.64] ;  /* 0x0000000804047981 */ /* 0x000ea4000c1e9900 */
[----:B--2---:R-:W-:-:S04]  /*1090*/  IADD3 R7, PT, PT, R4, -0x1, R11 ;  /* 0xffffffff04077810 */ /* 0x004fc80007ffe00b */
        /* <DEDUP_REMOVED lines=10> */
[C---:B------:R-:W-:Y:S02]  /*1140*/  ISETP.GE.U32.AND P0, PT, R11.reuse, 0x4, PT ;  /* 0x000000040b00780c */ /* 0x040fe40003f06070 */
[----:B------:R-:W-:Y:S02]  /*1150*/  CS2R R8, SRZ ;  /* 0x0000000000087805 */ /* 0x000fe4000001ff00 */
[----:B------:R-:W-:-:S04]  /*1160*/  LOP3.LUT R10, R11, 0x3, RZ, 0xc0, !PT ;  /* 0x000000030b0a7812 */ /* 0x000fc800078ec0ff */
[----:B------:R-:W-:-:S05]  /*1170*/  ISETP.NE.AND P1, PT, R10, RZ, PT ;  /* 0x000000ff0a00720c */ /* 0x000fca0003f25270 */
[----:B------:R-:W-:Y:S08]  /*1180*/  @!P0 BRA `(.L_x_51) ;  /* 0x00000000005c8947 */ /* 0x000ff00003800000 */
[----:B------:R-:W0:Y:S01]  /*1190*/  S2R R7, SR_CgaCtaId ;  /* 0x0000000000077919 */ /* 0x000e220000008800 */
[----:B------:R-:W-:Y:S01]  /*11a0*/  IMAD R5, R18, 0x8, R3 ;  /* 0x0000000812057824 */ /* 0x000fe200078e0203 */
[----:B------:R-:W-:Y:S02]  /*11b0*/  MOV R12, 0x400 ;  /* 0x00000400000c7802 */ /* 0x000fe40000000f00 */
[----:B------:R-:W-:Y:S01]  /*11c0*/  LOP3.LUT R8, R11, 0x7ffffffc, RZ, 0xc0, !PT ;  /* 0x7ffffffc0b087812 */ /* 0x000fe200078ec0ff */
[----:B------:R-:W-:Y:S01]  /*11d0*/  IMAD R5, R2, 0x4, R5 ;  /* 0x0000000402057824 */ /* 0x000fe200078e0205 */
[----:B------:R-:W-:-:S03]  /*11e0*/  MOV R9, RZ ;  /* 0x000000ff00097202 */ /* 0x000fc60000000f00 */
[----:B------:R-:W-:Y:S01]  /*11f0*/  IMAD.MOV R11, RZ, RZ, -R8 ;  /* 0x000000ffff0b7224 */ /* 0x000fe200078e0a08 */
[----:B0-----:R-:W-:-:S04]  /*1200*/  LEA R12, R7, R12, 0x18 ;  /* 0x0000000c070c7211 */ /* 0x001fc800078ec0ff */
[----:B------:R-:W-:-:S07]  /*1210*/  IADD3 R13, PT, PT, R5, 0x10, R12 ;  /* 0x00000010050d7810 */ /* 0x000fce0007ffe00c */
.L_x_52:
[----:B----4-:R-:W-:Y:S01]  /*1220*/  LDS R14, [R13+-0x10] ;  /* 0xfffff0000d0e7984 */ /* 0x010fe20000000800 */
[----:B------:R-:W-:-:S03]  /*1230*/  VIADD R11, R11, 0x4 ;  /* 0x000000040b0b7836 */ /* 0x000fc60000000000 */
[----:B------:R0:W1:Y:S02]  /*1240*/  LDS.128 R4, [R12] ;  /* 0x000000000c047984 */ /* 0x0000640000000c00 */
[----:B------:R-:W-:Y:S02]  /*1250*/  ISETP.NE.AND P0, PT, R11, RZ, PT ;  /* 0x000000ff0b00720c */ /* 0x000fe40003f05270 */
[----:B------:R-:W2:Y:S04]  /*1260*/  LDS R15, [R13+-0x8] ;  /* 0xfffff8000d0f7984 */ /* 0x000ea80000000800 */
[----:B------:R-:W3:Y:S01]  /*1270*/  LDS R16, [R13] ;  /* 0x000000000d107984 */ /* 0x000ee20000000800 */
[----:B0-----:R-:W-:-:S03]  /*1280*/  IADD3 R12, PT, PT, R12, 0x10, RZ ;  /* 0x000000100c0c7810 */ /* 0x001fc60007ffe0ff */
[----:B------:R0:W4:Y:S02]  /*1290*/  LDS R17, [R13+0x8] ;  /* 0x000008000d117984 */ /* 0x0001240000000800 */
[----:B0-----:R-:W-:Y:S02]  /*12a0*/  VIADD R13, R13, 0x20 ;  /* 0x000000200d0d7836 */ /* 0x001fe40000000000 */
[----:B-1----:R-:W-:-:S04]  /*12b0*/  FFMA R4, R14, R4, R9 ;  /* 0x000000040e047223 */ /* 0x002fc80000000009 */
[----:B--2---:R-:W-:-:S04]  /*12c0*/  FFMA R5, R5, R15, R4 ;  /* 0x0000000f05057223 */ /* 0x004fc80000000004 */
[----:B---3--:R-:W-:-:S04]  /*12d0*/  FFMA R6, R6, R16, R5 ;  /* 0x0000001006067223 */ /* 0x008fc80000000005 */
[----:B----4-:R-:W-:Y:S01]  /*12e0*/  FFMA R9, R7, R17, R6 ;  /* 0x0000001107097223 */ /* 0x010fe20000000006 */
[----:B------:R-:W-:Y:S06]  /*12f0*/  @P0 BRA `(.L_x_52) ;  /* 0xfffffffc00c80947 */ /* 0x000fec000383ffff */
.L_x_51:
[----:B------:R-:W-:Y:S05]  /*1300*/  @!P1 BRA `(.L_x_50) ;  /* 0x0000000000449947 */ /* 0x000fea0003800000 */
[----:B------:R-:W0:Y:S01]  /*1310*/  S2R R5, SR_CgaCtaId ;  /* 0x0000000000057919 */ /* 0x000e220000008800 */
[----:B------:R-:W-:Y:S01]  /*1320*/  IMAD R3, R18, 0x8, R3 ;  /* 0x0000000812037824 */ /* 0x000fe200078e0203 */
[----:B------:R-:W-:Y:S01]  /*1330*/  MOV R4, 0x400 ;  /* 0x0000040000047802 */ /* 0x000fe20000000f00 */
[----:B------:R-:W-:-:S03]  /*1340*/  IMAD.MOV R10, RZ, RZ, -R10 ;  /* 0x000000ffff0a7224 */ /* 0x000fc600078e0a0a */
[----:B------:R-:W-:-:S05]  /*1350*/  LEA R3, R8, R3, 0x3 ;  /* 0x0000000308037211 */ /* 0x000fca00078e18ff */
[----:B------:R-:W-:Y:S01]  /*1360*/  IMAD R3, R2, 0x4, R3 ;  /* 0x0000000402037824 */ /* 0x000fe200078e0203 */
[----:B0-----:R-:W-:-:S04]  /*1370*/  LEA R4, R5, R4, 0x18 ;  /* 0x0000000405047211 */ /* 0x001fc800078ec0ff */
[----:B------:R-:W-:Y:S01]  /*1380*/  LEA R8, R8, R4, 0x2 ;  /* 0x0000000408087211 */ /* 0x000fe200078e10ff */
[----:B------:R-:W-:-:S07]  /*1390*/  IMAD.IADD R3, R4, 0x1, R3 ;  /* 0x0000000104037824 */ /* 0x000fce00078e0203 */
.L_x_53:
[----:B------:R0:W-:Y:S01]  /*13a0*/  LDS R2, [R3] ;  /* 0x0000000003027984 */ /* 0x0001e20000000800 */
[----:B------:R-:W-:-:S03]  /*13b0*/  VIADD R10, R10, 0x1 ;  /* 0x000000010a0a7836 */ /* 0x000fc60000000000 */
[----:B------:R1:W2:Y:S02]  /*13c0*/  LDS R4, [R8] ;  /* 0x0000000008047984 */ /* 0x0002a40000000800 */
[----:B------:R-:W-:Y:S02]  /*13d0*/  ISETP.NE.AND P0, PT, R10, RZ, PT ;  /* 0x000000ff0a00720c */ /* 0x000fe40003f05270 */
[----:B0-----:R-:W-:Y:S01]  /*13e0*/  IADD3 R3, PT, PT, R3, 0x8, RZ ;  /* 0x0000000803037810 */ /* 0x001fe20007ffe0ff */
[----:B-1----:R-:W-:Y:S02]  /*13f0*/  VIADD R8, R8, 0x4 ;  /* 0x0000000408087836 */ /* 0x002fe40000000000 */
[----:B--2---:R-:W-:-:S08]  /*1400*/  FFMA R9, R2, R4, R9 ;  /* 0x0000000402097223 */ /* 0x004fd00000000009 */
[----:B------:R-:W-:Y:S05]  /*1410*/  @P0 BRA `(.L_x_53) ;  /* 0xfffffffc00e00947 */ /* 0x000fea000383ffff */
.L_x_50:
[----:B------:R-:W0:Y:S02]  /*1420*/  LDC.64 R2, c[0x0][0x3a8] ;  /* 0x0000ea00ff027b82 */ /* 0x000e240000000a00 */
[----:B0-----:R-:W-:-:S05]  /*1430*/  IMAD.WIDE R2, R0, 0x4, R2 ;  /* 0x0000000400027825 */ /* 0x001fca00078e0202 */
[----:B------:R-:W-:Y:S01]  /*1440*/  STG.E desc[UR8][R2.64], R9 ;  /* 0x0000000902007986 */ /* 0x000fe2000c101908 */
[----:B------:R-:W-:Y:S05]  /*1450*/  EXIT ;  /* 0x000000000000794d */ /* 0x000fea0003800000 */
.L_x_54:
        /* <DEDUP_REMOVED lines=10> */
.L_x_962:


//--------------------- .text.alma_precompute_weights_f32 --------------------------
	.section	.text.alma_precompute_weights_f32,"ax",@progbits
	.align	128
        .global         alma_precompute_weights_f32
        .type           alma_precompute_weights_f32,@function
        .size           alma_precompute_weights_f32,(.L_x_958 - alma_precompute_weights_f32)
        .other          alma_precompute_weights_f32,@"STO_CUDA_ENTRY STV_DEFAULT"
alma_precompute_weights_f32:
.text.alma_precompute_weights_f32:
[----:B------:R-:W-:Y:S01]  /*0000*/  LDC R1, c[0x0][0x37c] ;  /* 0x0000df00ff017b82 */ /* 0x000fe20000000800 */
[----:B------:R-:W0:Y:S01]  /*0010*/  S2R R4, SR_CTAID.X ;  /* 0x0000000000047919 */ /* 0x000e220000002500 */
[----:B------:R-:W0:Y:S02]  /*0020*/  LDCU UR4, c[0x0][0x398] ;  /* 0x00007300ff0477ac */ /* 0x000e240008000800 */
[----:B0-----:R-:W-:-:S13]  /*0030*/  ISETP.GE.AND P0, PT, R4, UR4, PT ;  /* 0x0000000404007c0c */ /* 0x001fda000bf06270 */
[----:B------:R-:W-:Y:S05]  /*0040*/  @P0 EXIT ;  /* 0x000000000000094d */ /* 0x000fea0003800000 */
[----:B------:R-:W0:Y:S01]  /*0050*/  LDC.64 R8, c[0x0][0x390] ;  /* 0x0000e400ff087b82 */ /* 0x000e220000000a00 */
[----:B------:R-:W1:Y:S07]  /*0060*/  LDCU.64 UR6, c[0x0][0x358] ;  /* 0x00006b00ff0677ac */ /* 0x000e6e0008000a00 */
[----:B------:R-:W2:Y:S08]  /*0070*/  LDC.64 R2, c[0x0][0x380] ;  /* 0x0000e000ff027b82 */ /* 0x000eb00000000a00 */
[----:B------:R-:W3:Y:S01]  /*0080*/  LDC.64 R6, c[0x0][0x388] ;  /* 0x0000e200ff067b82 */ /* 0x000ee20000000a00 */
[----:B0-----:R-:W-:-:S06]  /*0090*/  IMAD.WIDE.U32 R8, R4, 0x4, R8 ;  /* 0x0000000404087825 */ /* 0x001fcc00078e0008 */
[----:B-1----:R-:W4:Y:S01]  /*00a0*/  LDG.E.CONSTANT R8, desc[UR6][R8.64] ;  /* 0x0000000608087981 */ /* 0x002f22000c1e9900 */
[----:B--2---:R-:W-:-:S05]  /*00b0*/  IMAD.WIDE.U32 R2, R4, 0x4, R2 ;  /* 0x0000000404027825 */ /* 0x004fca00078e0002 */
[----:B------:R-:W2:Y:S01]  /*00c0*/  LDG.E.CONSTANT R5, desc[UR6][R2.64] ;  /* 0x0000000602057981 */ /* 0x000ea2000c1e9900 */
[----:B---3--:R-:W-:-:S06]  /*00d0*/  IMAD.WIDE.U32 R6, R4, 0x4, R6 ;  /* 0x0000000404067825 */ /* 0x008fcc00078e0006 */
[----:B------:R-:W3:Y:S01]  /*00e0*/  LDG.E.CONSTANT R6, desc[UR6][R6.64] ;  /* 0x0000000606067981 */ /* 0x000ee2000c1e9900 */
[----:B----4-:R-:W-:-:S04]  /*00f0*/  FMNMX R11, R8, 9.9999999747524270788e-07, !PT ;  /* 0x358637bd080b7809 */ /* 0x010fc80007800000 */
[----:B------:R-:W0:Y:S01]  /*0100*/  MUFU.RCP R10, R11 ;  /* 0x0000000b000a7308 */ /* 0x000e220000001000 */
[----:B--2---:R-:W-:Y:S01]  /*0110*/  I2FP.F32.S32 R0, R5 ;  /* 0x0000000500007245 */ /* 0x004fe20000201400 */
[----:B------:R-:W-:-:S06]  /*0120*/  VIADD R8, R5, 0xffffffff ;  /* 0xffffffff05087836 */ /* 0x000fcc0000000000 */
[----:B------:R-:W1:Y:S01]  /*0130*/  FCHK P0, R0, R11 ;  /* 0x0000000b00007302 */ /* 0x000e620000000000 */
[----:B------:R-:W-:-:S05]  /*0140*/  I2FP.F32.S32 R3, R8 ;  /* 0x0000000800037245 */ /* 0x000fca0000201400 */
[----:B---3--:R-:W-:Y:S01]  /*0150*/  FMUL R2, R6, R3 ;  /* 0x0000000306027220 */ /* 0x008fe20000400000 */
[----:B0-----:R-:W-:-:S04]  /*0160*/  FFMA R13, -R11, R10, 1 ;  /* 0x3f8000000b0d7423 */ /* 0x001fc8000000010a */
[----:B------:R-:W-:-:S04]  /*0170*/  FFMA R13, R10, R13, R10 ;  /* 0x0000000d0a0d7223 */ /* 0x000fc8000000000a */
[----:B------:R-:W-:-:S04]  /*0180*/  FFMA R10, R0, R13, RZ ;  /* 0x0000000d000a7223 */ /* 0x000fc800000000ff */
[----:B------:R-:W-:-:S04]  /*0190*/  FFMA R8, -R11, R10, R0 ;  /* 0x0000000a0b087223 */ /* 0x000fc80000000100 */
[----:B------:R-:W-:Y:S01]  /*01a0*/  FFMA R3, R13, R8, R10 ;  /* 0x000000080d037223 */ /* 0x000fe2000000000a */
[----:B-1----:R-:W-:Y:S06]  /*01b0*/  @!P0 BRA `(.L_x_55) ;  /* 0x0000000000108947 */ /* 0x002fec0003800000 */
[----:B------:R-:W-:Y:S01]  /*01c0*/  IMAD.MOV.U32 R3, RZ, RZ, R11 ;  /* 0x000000ffff037224 */ /* 0x000fe200078e000b */
[----:B------:R-:W-:-:S07]  /*01d0*/  MOV R12, 0x1f0 ;  /* 0x000001f0000c7802 */ /* 0x000fce0000000f00 */
[----:B------:R-:W-:Y:S05]  /*01e0*/  CALL.REL.NOINC `($__internal_1_$__cuda_sm3x_div_rn_noftz_f32_slowpath) ;  /* 0x0000000c008c7944 */ /* 0x000fea0003c00000 */
[----:B------:R-:W-:-:S07]  /*01f0*/  IMAD.MOV.U32 R3, RZ, RZ, R0 ;  /* 0x000000ffff037224 */ /* 0x000fce00078e0000 */
.L_x_55:
[----:B------:R-:W0:Y:S01]  /*0200*/  S2R R6, SR_TID.X ;  /* 0x0000000000067919 */ /* 0x000e220000002100 */
[----:B------:R-:W-:Y:S01]  /*0210*/  BSSY.RECONVERGENT B0, `(.L_x_56) ;  /* 0x0000028000007945 */ /* 0x000fe20003800200 */
[----:B------:R-:W-:Y:S01]  /*0220*/  IMAD.MOV.U32 R8, RZ, RZ, RZ ;  /* 0x000000ffff087224 */ /* 0x000fe200078e00ff */
[----:B0-----:R-:W-:-:S13]  /*0230*/  ISETP.GE.AND P0, PT, R6, R5, PT ;  /* 0x000000050600720c */ /* 0x001fda0003f06270 */
[----:B------:R-:W-:Y:S05]  /*0240*/  @P0 BRA `(.L_x_57) ;  /* 0x0000000000900947 */ /* 0x000fea0003800000 */
[----:B------:R-:W0:Y:S01]  /*0250*/  S2R R9, SR_CgaCtaId ;  /* 0x0000000000097919 */ /* 0x000e220000008800 */
[----:B------:R-:W1:Y:S01]  /*0260*/  LDC R7, c[0x0][0x360] ;  /* 0x0000d800ff077b82 */ /* 0x000e620000000800 */
[----:B------:R-:W-:Y:S01]  /*0270*/  MOV R8, 0x400 ;  /* 0x0000040000087802 */ /* 0x000fe20000000f00 */
[----:B------:R-:W-:Y:S01]  /*0280*/  FADD R0, R3, R3 ;  /* 0x0000000303007221 */ /* 0x000fe20000000000 */
[----:B------:R-:W-:Y:S02]  /*0290*/  IMAD.MOV.U32 R10, RZ, RZ, R6 ;  /* 0x000000ffff0a7224 */ /* 0x000fe400078e0006 */
[----:B------:R-:W-:Y:S01]  /*02a0*/  IADD3 R8, PT, PT, R8, 0x90, RZ ;  /* 0x0000009008087810 */ /* 0x000fe20007ffe0ff */
[----:B------:R-:W-:-:S03]  /*02b0*/  FMUL R3, R0, R3 ;  /* 0x0000000300037220 */ /* 0x000fc60000400000 */
[----:B0-----:R-:W-:Y:S01]  /*02c0*/  LEA R9, R9, R8, 0x18 ;  /* 0x0000000809097211 */ /* 0x001fe200078ec0ff */
[----:B------:R-:W-:-:S07]  /*02d0*/  IMAD.MOV.U32 R8, RZ, RZ, RZ ;  /* 0x000000ffff087224 */ /* 0x000fce00078e00ff */
.L_x_60:
[----:B0-----:R-:W0:Y:S01]  /*02e0*/  MUFU.RCP R12, R3 ;  /* 0x00000003000c7308 */ /* 0x001e220000001000 */
[----:B------:R-:W-:Y:S01]  /*02f0*/  I2FP.F32.S32 R11, R10 ;  /* 0x0000000a000b7245 */ /* 0x000fe20000201400 */
[----:B------:R-:W-:Y:S04]  /*0300*/  BSSY.RECONVERGENT B1, `(.L_x_58) ;  /* 0x000000d000017945 */ /* 0x000fe80003800200 */
[----:B------:R-:W-:-:S04]  /*0310*/  FADD R11, -R2, R11 ;  /* 0x0000000b020b7221 */ /* 0x000fc80000000100 */
[----:B------:R-:W-:-:S04]  /*0320*/  FMUL R0, R11, R11 ;  /* 0x0000000b0b007220 */ /* 0x000fc80000400000 */
[----:B------:R-:W2:Y:S01]  /*0330*/  FCHK P0, R0, R3 ;  /* 0x0000000300007302 */ /* 0x000ea20000000000 */
[----:B0-----:R-:W-:-:S04]  /*0340*/  FFMA R13, -R3, R12, 1 ;  /* 0x3f800000030d7423 */ /* 0x001fc8000000010c */
[----:B------:R-:W-:-:S04]  /*0350*/  FFMA R13, R12, R13, R12 ;  /* 0x0000000d0c0d7223 */ /* 0x000fc8000000000c */
[----:B------:R-:W-:-:S04]  /*0360*/  FFMA R12, R0, R13, RZ ;  /* 0x0000000d000c7223 */ /* 0x000fc800000000ff */
[----:B------:R-:W-:-:S04]  /*0370*/  FFMA R11, -R3, R12, R0 ;  /* 0x0000000c030b7223 */ /* 0x000fc80000000100 */
[----:B------:R-:W-:Y:S01]  /*0380*/  FFMA R11, R13, R11, R12 ;  /* 0x0000000b0d0b7223 */ /* 0x000fe2000000000c */
[----:B--2---:R-:W-:Y:S06]  /*0390*/  @!P0 BRA `(.L_x_59) ;  /* 0x00000000000c8947 */ /* 0x004fec0003800000 */
[----:B------:R-:W-:-:S07]  /*03a0*/  MOV R12, 0x3c0 ;  /* 0x000003c0000c7802 */ /* 0x000fce0000000f00 */
[----:B-1----:R-:W-:Y:S05]  /*03b0*/  CALL.REL.NOINC `($__internal_1_$__cuda_sm3x_div_rn_noftz_f32_slowpath) ;  /* 0x0000000c00187944 */ /* 0x002fea0003c00000 */
[----:B------:R-:W-:-:S07]  /*03c0*/  IMAD.MOV.U32 R11, RZ, RZ, R0 ;  /* 0x000000ffff0b7224 */ /* 0x000fce00078e0000 */
.L_x_59:
[----:B------:R-:W-:Y:S05]  /*03d0*/  BSYNC.RECONVERGENT B1 ;  /* 0x0000000000017941 */ /* 0x000fea0003800200 */
.L_x_58:
[----:B------:R-:W-:Y:S01]  /*03e0*/  FMUL R11, R11, -1.4426950216293334961 ;  /* 0xbfb8aa3b0b0b7820 */ /* 0x000fe20000400000 */
[----:B------:R-:W-:Y:S01]  /*03f0*/  LEA R0, R10, R9, 0x2 ;  /* 0x000000090a007211 */ /* 0x000fe200078e10ff */
[----:B-1----:R-:W-:-:S03]  /*0400*/  IMAD.IADD R10, R7, 0x1, R10 ;  /* 0x00000001070a7824 */ /* 0x002fc600078e020a */
[----:B------:R-:W-:-:S13]  /*0410*/  FSETP.GEU.AND P0, PT, R11, -126, PT ;  /* 0xc2fc00000b00780b */ /* 0x000fda0003f0e000 */
[----:B------:R-:W-:-:S04]  /*0420*/  @!P0 FMUL R11, R11, 0.5 ;  /* 0x3f0000000b0b8820 */ /* 0x000fc80000400000 */
[----:B------:R-:W0:Y:S02]  /*0430*/  MUFU.EX2 R13, R11 ;  /* 0x0000000b000d7308 */ /* 0x000e240000000800 */
[----:B0-----:R-:W-:Y:S01]  /*0440*/  @!P0 FMUL R13, R13, R13 ;  /* 0x0000000d0d0d8220 */ /* 0x001fe20000400000 */
[----:B------:R-:W-:-:S03]  /*0450*/  ISETP.GE.AND P0, PT, R10, R5, PT ;  /* 0x000000050a00720c */ /* 0x000fc60003f06270 */
[----:B------:R-:W-:Y:S01]  /*0460*/  FADD R8, R13, R8 ;  /* 0x000000080d087221 */ /* 0x000fe20000000000 */
[----:B------:R0:W-:Y:S09]  /*0470*/  STS [R0], R13 ;  /* 0x0000000d00007388 */ /* 0x0001f20000000800 */
[----:B------:R-:W-:Y:S05]  /*0480*/  @!P0 BRA `(.L_x_60) ;  /* 0xfffffffc00948947 */ /* 0x000fea000383ffff */
.L_x_57:
[----:B------:R-:W-:Y:S05]  /*0490*/  BSYNC.RECONVERGENT B0 ;  /* 0x0000000000007941 */ /* 0x000fea0003800200 */
.L_x_56:
[----:B------:R-:W1:Y:S01]  /*04a0*/  SHFL.DOWN PT, R3, R8, 0x10, 0x1f ;  /* 0x0a001f0008037f89 */ /* 0x000e6200000e0000 */
[C---:B------:R-:W-:Y:S02]  /*04b0*/  LOP3.LUT P0, R10, R6.reuse, 0x1f, RZ, 0xc0, !PT ;  /* 0x0000001f060a7812 */ /* 0x040fe4000780c0ff */
[----:B------:R-:W-:-:S11]  /*04c0*/  ISETP.GT.U32.AND P1, PT, R6, 0x1f, PT ;  /* 0x0000001f0600780c */ /* 0x000fd60003f24070 */
[----:B------:R-:W2:Y:S01]  /*04d0*/  @!P0 S2R R11, SR_CgaCtaId ;  /* 0x00000000000b8919 */ /* 0x000ea20000008800 */
[----:B-1----:R-:W-:Y:S01]  /*04e0*/  FADD R3, R3, R8 ;  /* 0x0000000803037221 */ /* 0x002fe20000000000 */
[----:B------:R-:W-:-:S04]  /*04f0*/  @!P0 MOV R8, 0x400 ;  /* 0x0000040000088802 */ /* 0x000fc80000000f00 */
[----:B0-----:R-:W0:Y:S01]  /*0500*/  SHFL.DOWN PT, R0, R3, 0x8, 0x1f ;  /* 0x09001f0003007f89 */ /* 0x001e2200000e0000 */
[----:B------:R-:W-:Y:S02]  /*0510*/  @!P0 VIADD R8, R8, 0x4 ;  /* 0x0000000408088836 */ /* 0x000fe40000000000 */
[----:B0-----:R-:W-:-:S03]  /*0520*/  FADD R0, R3, R0 ;  /* 0x0000000003007221 */ /* 0x001fc60000000000 */
[----:B--2---:R-:W-:Y:S02]  /*0530*/  @!P0 LEA R3, R11, R8, 0x18 ;  /* 0x000000080b038211 */ /* 0x004fe400078ec0ff */
[----:B------:R-:W0:Y:S02]  /*0540*/  SHFL.DOWN PT, R7, R0, 0x4, 0x1f ;  /* 0x08801f0000077f89 */ /* 0x000e2400000e0000 */
[----:B------:R-:W-:Y:S01]  /*0550*/  @!P0 LEA.HI R3, R6, R3, RZ, 0x1d ;  /* 0x0000000306038211 */ /* 0x000fe200078fe8ff */
[----:B0-----:R-:W-:-:S05]  /*0560*/  FADD R7, R0, R7 ;  /* 0x0000000700077221 */ /* 0x001fca0000000000 */
[----:B------:R-:W0:Y:S02]  /*0570*/  SHFL.DOWN PT, R2, R7, 0x2, 0x1f ;  /* 0x08401f0007027f89 */ /* 0x000e2400000e0000 */
[----:B0-----:R-:W-:-:S05]  /*0580*/  FADD R2, R7, R2 ;  /* 0x0000000207027221 */ /* 0x001fca0000000000 */
[----:B------:R-:W0:Y:S02]  /*0590*/  SHFL.DOWN PT, R9, R2, 0x1, 0x1f ;  /* 0x08201f0002097f89 */ /* 0x000e2400000e0000 */
[----:B0-----:R-:W-:-:S05]  /*05a0*/  FADD R0, R2, R9 ;  /* 0x0000000902007221 */ /* 0x001fca0000000000 */
[----:B------:R0:W-:Y:S01]  /*05b0*/  @!P0 STS [R3], R0 ;  /* 0x0000000003008388 */ /* 0x0001e20000000800 */
[----:B------:R-:W-:Y:S01]  /*05c0*/  BAR.SYNC.DEFER_BLOCKING 0x0 ;  /* 0x0000000000007b1d */ /* 0x000fe20000010000 */
[----:B------:R-:W-:-:S05]  /*05d0*/  PLOP3.LUT P0, PT, PT, PT, PT, 0x8, 0x80 ;  /* 0x000000000080781c */ /* 0x000fca0003f0e170 */
[----:B------:R-:W-:Y:S08]  /*05e0*/  @P1 BRA `(.L_x_61) ;  /* 0x0000000000b41947 */ /* 0x000ff00003800000 */
[----:B------:R-:W1:Y:S02]  /*05f0*/  LDCU UR4, c[0x0][0x360] ;  /* 0x00006c00ff0477ac */ /* 0x000e640008000800 */
[----:B-1----:R-:W-:-:S04]  /*0600*/  UIADD3 UR4, UPT, UPT, UR4, 0x1f, URZ ;  /* 0x0000001f04047890 */ /* 0x002fc8000fffe0ff */
[----:B------:R-:W-:-:S06]  /*0610*/  USHF.R.U32.HI UR4, URZ, 0x5, UR4 ;  /* 0x00000005ff047899 */ /* 0x000fcc0008011604 */
[----:B------:R-:W-:Y:S01]  /*0620*/  ISETP.GE.U32.AND P1, PT, R10, UR4, PT ;  /* 0x000000040a007c0c */ /* 0x000fe2000bf26070 */
[----:B------:R-:W-:-:S12]  /*0630*/  UMOV UR4, 0xffffffff ;  /* 0xffffffff00047882 */ /* 0x000fd80000000000 */
[----:B0-----:R-:W0:Y:S01]  /*0640*/  @!P1 S2R R3, SR_CgaCtaId ;  /* 0x0000000000039919 */ /* 0x001e220000008800 */
[----:B------:R-:W-:-:S05]  /*0650*/  @!P1 MOV R0, 0x400 ;  /* 0x0000040000009802 */ /* 0x000fca0000000f00 */
[----:B------:R-:W-:-:S05]  /*0660*/  @!P1 VIADD R0, R0, 0x4 ;  /* 0x0000000400009836 */ /* 0x000fca0000000000 */
[----:B0-----:R-:W-:Y:S01]  /*0670*/  @!P1 LEA R3, R3, R0, 0x18 ;  /* 0x0000000003039211 */ /* 0x001fe200078ec0ff */
[----:B------:R-:W-:-:S04]  /*0680*/  HFMA2 R0, -RZ, RZ, 0, 0 ;  /* 0x00000000ff007431 */ /* 0x000fc800000001ff */
[----:B------:R-:W-:-:S05]  /*0690*/  @!P1 IMAD R2, R10, 0x4, R3 ;  /* 0x000000040a029824 */ /* 0x000fca00078e0203 */
[----:B------:R0:W1:Y:S01]  /*06a0*/  @!P1 LDS R0, [R2] ;  /* 0x0000000002009984 */ /* 0x0000620000000800 */
[----:B------:R-:W-:Y:S05]  /*06b0*/  BRA.DIV UR4, `(.L_x_62) ;  /* 0x0000000204f87947 */ /* 0x000fea000b800000 */
[----:B-1----:R-:W1:Y:S02]  /*06c0*/  SHFL.DOWN PT, R3, R0, 0x10, 0x1f ;  /* 0x0a001f0000037f89 */ /* 0x002e6400000e0000 */
[----:B-1----:R-:W-:-:S05]  /*06d0*/  FADD R3, R3, R0 ;  /* 0x0000000003037221 */ /* 0x002fca0000000000 */
[----:B0-----:R-:W0:Y:S02]  /*06e0*/  SHFL.DOWN PT, R2, R3, 0x8, 0x1f ;  /* 0x09001f0003027f89 */ /* 0x001e2400000e0000 */
[----:B0-----:R-:W-:-:S05]  /*06f0*/  FADD R2, R3, R2 ;  /* 0x0000000203027221 */ /* 0x001fca0000000000 */
[----:B------:R-:W0:Y:S02]  /*0700*/  SHFL.DOWN PT, R7, R2, 0x4, 0x1f ;  /* 0x08801f0002077f89 */ /* 0x000e2400000e0000 */
[----:B0-----:R-:W-:-:S05]  /*0710*/  FADD R7, R2, R7 ;  /* 0x0000000702077221 */ /* 0x001fca0000000000 */
[----:B------:R-:W0:Y:S02]  /*0720*/  SHFL.DOWN PT, R8, R7, 0x2, 0x1f ;  /* 0x08401f0007087f89 */ /* 0x000e2400000e0000 */
[----:B0-----:R-:W-:-:S05]  /*0730*/  FADD R8, R7, R8 ;  /* 0x0000000807087221 */ /* 0x001fca0000000000 */
[----:B------:R0:W1:Y:S02]  /*0740*/  SHFL.DOWN PT, R9, R8, 0x1, 0x1f ;  /* 0x08201f0008097f89 */ /* 0x00006400000e0000 */
.L_x_74:
[----:B------:R-:W-:Y:S01]  /*0750*/  ISETP.NE.AND P1, PT, R6, RZ, PT ;  /* 0x000000ff0600720c */ /* 0x000fe20003f25270 */
[----:B-1----:R-:W-:-:S12]  /*0760*/  FADD R9, R8, R9 ;  /* 0x0000000908097221 */ /* 0x002fd80000000000 */
[----:B------:R-:W-:Y:S05]  /*0770*/  @P1 BRA `(.L_x_61) ;  /* 0x0000000000501947 */ /* 0x000fea0003800000 */
[----:B------:R-:W-:Y:S01]  /*0780*/  FMNMX R9, R9, 9.999999682655225389e-21, !PT ;  /* 0x1e3ce50809097809 */ /* 0x000fe20007800000 */
[----:B------:R-:W-:Y:S04]  /*0790*/  BSSY.RECONVERGENT B0, `(.L_x_63) ;  /* 0x000000d000007945 */ /* 0x000fe80003800200 */
[----:B------:R-:W-:-:S05]  /*07a0*/  VIADD R0, R9, 0x1800000 ;  /* 0x0180000009007836 */ /* 0x000fca0000000000 */
[----:B------:R-:W-:-:S04]  /*07b0*/  LOP3.LUT R0, R0, 0x7f800000, RZ, 0xc0, !PT ;  /* 0x7f80000000007812 */ /* 0x000fc800078ec0ff */
[----:B------:R-:W-:-:S13]  /*07c0*/  ISETP.GT.U32.AND P0, PT, R0, 0x1ffffff, PT ;  /* 0x01ffffff0000780c */ /* 0x000fda0003f04070 */
[----:B------:R-:W-:Y:S05]  /*07d0*/  @P0 BRA `(.L_x_64) ;  /* 0x0000000000100947 */ /* 0x000fea0003800000 */
[----:B0-----:R-:W-:-:S07]  /*07e0*/  MOV R8, 0x800 ;  /* 0x0000080000087802 */ /* 0x001fce0000000f00 */
[----:B------:R-:W-:Y:S05]  /*07f0*/  CALL.REL.NOINC `($__internal_0_$__cuda_sm20_rcp_rn_f32_slowpath) ;  /* 0x0000000400347944 */ /* 0x000fea0003c00000 */
[----:B------:R-:W-:Y:S01]  /*0800*/  IMAD.MOV.U32 R0, RZ, RZ, R3 ;  /* 0x000000ffff007224 */ /* 0x000fe200078e0003 */
[----:B------:R-:W-:Y:S06]  /*0810*/  BRA `(.L_x_65) ;  /* 0x0000000000107947 */ /* 0x000fec0003800000 */
.L_x_64:
[----:B------:R-:W1:Y:S02]  /*0820*/  MUFU.RCP R0, R9 ;  /* 0x0000000900007308 */ /* 0x000e640000001000 */
[----:B-1----:R-:W-:-:S04]  /*0830*/  FFMA R2, R9, R0, -1 ;  /* 0xbf80000009027423 */ /* 0x002fc80000000000 */
[----:B------:R-:W-:-:S04]  /*0840*/  FADD.FTZ R3, -R2, -RZ ;  /* 0x800000ff02037221 */ /* 0x000fc80000010100 */
[----:B------:R-:W-:-:S07]  /*0850*/  FFMA R0, R0, R3, R0 ;  /* 0x0000000300007223 */ /* 0x000fce0000000000 */
.L_x_65:
[----:B------:R-:W-:Y:S05]  /*0860*/  BSYNC.RECONVERGENT B0 ;  /* 0x0000000000007941 */ /* 0x000fea0003800200 */
.L_x_63:
[----:B------:R-:W1:Y:S01]  /*0870*/  S2UR UR5, SR_CgaCtaId ;  /* 0x00000000000579c3 */ /* 0x000e620000008800 */
[----:B------:R-:W-:Y:S01]  /*0880*/  UMOV UR4, 0x400 ;  /* 0x0000040000047882 */ /* 0x000fe20000000000 */
[----:B------:R-:W-:Y:S01]  /*0890*/  PLOP3.LUT P0, PT, PT, PT, PT, 0x80, 0x8 ;  /* 0x000000000008781c */ /* 0x000fe20003f0f070 */
[----:B-1----:R-:W-:-:S09]  /*08a0*/  ULEA UR4, UR5, UR4, 0x18 ;  /* 0x0000000405047291 */ /* 0x002fd2000f8ec0ff */
[----:B------:R1:W-:Y:S03]  /*08b0*/  STS [UR4], R0 ;  /* 0x00000000ff007988 */ /* 0x0003e60008000804 */
.L_x_61:
[----:B------:R-:W-:Y:S01]  /*08c0*/  ISETP.GE.AND P1, PT, R6, R5, PT ;  /* 0x000000050600720c */ /* 0x000fe20003f26270 */
[----:B------:R-:W-:Y:S05]  /*08d0*/  WARPSYNC.ALL ;  /* 0x0000000000007948 */ /* 0x000fea0003800000 */
[----:B------:R-:W-:Y:S06]  /*08e0*/  BAR.SYNC.DEFER_BLOCKING 0x0 ;  /* 0x0000000000007b1d */ /* 0x000fec0000010000 */
[----:B------:R-:W-:Y:S04]  /*08f0*/  BSSY.RECONVERGENT B0, `(.L_x_66) ;  /* 0x0000014000007945 */ /* 0x000fe80003800200 */
[----:B------:R-:W-:Y:S05]  /*0900*/  @P1 BRA `(.L_x_67) ;  /* 0x0000000000481947 */ /* 0x000fea0003800000 */
[----:B0-----:R-:W1:Y:S01]  /*0910*/  S2R R8, SR_CgaCtaId ;  /* 0x0000000000087919 */ /* 0x001e620000008800 */
[----:B------:R-:W-:Y:S01]  /*0920*/  MOV R7, 0x400 ;  /* 0x0000040000077802 */ /* 0x000fe20000000f00 */
[----:B------:R-:W0:Y:S08]  /*0930*/  LDC R13, c[0x0][0x360] ;  /* 0x0000d800ff0d7b82 */ /* 0x000e300000000800 */
[----:B------:R-:W2:Y:S08]  /*0940*/  LDC R15, c[0x0][0x39c] ;  /* 0x0000e700ff0f7b82 */ /* 0x000eb00000000800 */
[----:B------:R-:W3:Y:S01]  /*0950*/  LDC.64 R2, c[0x0][0x3a0] ;  /* 0x0000e800ff027b82 */ /* 0x000ee20000000a00 */
[----:B-1----:R-:W-:-:S02]  /*0960*/  LEA R0, R8, R7, 0x18 ;  /* 0x0000000708007211 */ /* 0x002fc400078ec0ff */
[----:B------:R-:W-:-:S04]  /*0970*/  IADD3 R7, PT, PT, R7, 0x90, RZ ;  /* 0x0000009007077810 */ /* 0x000fc80007ffe0ff */
[----:B------:R-:W1:Y:S01]  /*0980*/  LDS R0, [R0] ;  /* 0x0000000000007984 */ /* 0x000e620000000800 */
[----:B------:R-:W-:-:S07]  /*0990*/  LEA R17, R8, R7, 0x18 ;  /* 0x0000000708117211 */ /* 0x000fce00078ec0ff */
.L_x_68:
[----:B------:R-:W-:Y:S02]  /*09a0*/  IMAD R7, R6, 0x4, R17 ;  /* 0x0000000406077824 */ /* 0x000fe400078e0211 */
[--C-:B--2-4-:R-:W-:Y:S02]  /*09b0*/  IMAD R9, R4, R15, R6.reuse ;  /* 0x0000000f04097224 */ /* 0x114fe400078e0206 */
[----:B0-----:R-:W-:Y:S02]  /*09c0*/  IMAD.IADD R6, R13, 0x1, R6 ;  /* 0x000000010d067824 */ /* 0x001fe400078e0206 */
[----:B------:R-:W1:Y:S01]  /*09d0*/  LDS R7, [R7] ;  /* 0x0000000007077984 */ /* 0x000e620000000800 */
[----:B---3--:R-:W-:Y:S02]  /*09e0*/  IMAD.WIDE R8, R9, 0x4, R2 ;  /* 0x0000000409087825 */ /* 0x008fe400078e0202 */
[----:B------:R-:W-:Y:S02]  /*09f0*/  ISETP.GE.AND P1, PT, R6, R5, PT ;  /* 0x000000050600720c */ /* 0x000fe40003f26270 */
[----:B-1----:R-:W-:-:S05]  /*0a00*/  FMUL R11, R0, R7 ;  /* 0x00000007000b7220 */ /* 0x002fca0000400000 */
[----:B------:R4:W-:Y:S06]  /*0a10*/  STG.E desc[UR6][R8.64], R11 ;  /* 0x0000000b08007986 */ /* 0x0009ec000c101906 */
[----:B------:R-:W-:Y:S05]  /*0a20*/  @!P1 BRA `(.L_x_68) ;  /* 0xfffffffc00dc9947 */ /* 0x000fea000383ffff */
.L_x_67:
[----:B------:R-:W-:Y:S05]  /*0a30*/  BSYNC.RECONVERGENT B0 ;  /* 0x0000000000007941 */ /* 0x000fea0003800200 */
.L_x_66:
[----:B------:R-:W-:Y:S05]  /*0a40*/  @!P0 EXIT ;  /* 0x000000000000894d */ /* 0x000fea0003800000 */
[----:B0-----:R-:W0:Y:S01]  /*0a50*/  LDC.64 R2, c[0x0][0x3a8] ;  /* 0x0000ea00ff027b82 */ /* 0x001e220000000a00 */
[----:B------:R-:W-:Y:S02]  /*0a60*/  IMAD.MOV.U32 R7, RZ, RZ, 0x3f800000 ;  /* 0x3f800000ff077424 */ /* 0x000fe400078e00ff */
[----:B0-----:R-:W-:-:S05]  /*0a70*/  IMAD.WIDE.U32 R4, R4, 0x4, R2 ;  /* 0x0000000404047825 */ /* 0x001fca00078e0002 */
[----:B------:R-:W-:Y:S01]  /*0a80*/  STG.E desc[UR6][R4.64], R7 ;  /* 0x0000000704007986 */ /* 0x000fe2000c101906 */
[----:B------:R-:W-:Y:S05]  /*0a90*/  EXIT ;  /* 0x000000000000794d */ /* 0x000fea0003800000 */
.L_x_62:
[----:B------:R-:W-:Y:S01]  /*0aa0*/  MOV R11, 0x10 ;  /* 0x00000010000b7802 */ /* 0x000fe20000000f00 */
[----:B------:R-:W-:Y:S02]  /*0ab0*/  IMAD.MOV.U32 R13, RZ, RZ, 0x1f ;  /* 0x0000001fff0d7424 */ /* 0x000fe400078e00ff */
[----:B------:R-:W-:-:S07]  /*0ac0*/  IMAD.MOV.U32 R10, RZ, RZ, -0x1 ;  /* 0xffffffffff0a7424 */ /* 0x000fce00078e00ff */
[----:B01----:R-:W-:Y:S05]  /*0ad0*/  WARPSYNC.COLLECTIVE R10, `(.L_x_69) ;  /* 0x000000000a087348 */ /* 0x003fea0003c00000 */
[----:B-1----:R1:W2:Y:S02]  /*0ae0*/  SHFL.DOWN P1, R9, R0, R11, R13 ;  /* 0x0800000b00097389 */ /* 0x0022a4000002000d */
[----:B012---:R-:W-:Y:S05]  /*0af0*/  ENDCOLLECTIVE ;  /* 0x000000000000791b */ /* 0x007fea0003800000 */
.L_x_69:
[----:B------:R-:W-:Y:S02]  /*0b00*/  IMAD.MOV.U32 R11, RZ, RZ, 0x8 ;  /* 0x00000008ff0b7424 */ /* 0x000fe400078e00ff */
[----:B------:R-:W-:-:S04]  /*0b10*/  IMAD.MOV.U32 R3, RZ, RZ, R9 ;  /* 0x000000ffff037224 */ /* 0x000fc800078e0009 */
[----:B------:R-:W-:-:S05]  /*0b20*/  FADD R3, R3, R0 ;  /* 0x0000000003037221 */ /* 0x000fca0000000000 */
[----:B------:R-:W-:-:S07]  /*0b30*/  MOV R0, R3 ;  /* 0x0000000300007202 */ /* 0x000fce0000000f00 */
[----:B------:R-:W-:Y:S05]  /*0b40*/  WARPSYNC.COLLECTIVE R10, `(.L_x_70) ;  /* 0x000000000a087348 */ /* 0x000fea0003c00000 */
[----:B------:R0:W1:Y:S02]  /*0b50*/  SHFL.DOWN P1, R9, R0, R11, R13 ;  /* 0x0800000b00097389 */ /* 0x000064000002000d */
[----:B01----:R-:W-:Y:S05]  /*0b60*/  ENDCOLLECTIVE ;  /* 0x000000000000791b */ /* 0x003fea0003800000 */
.L_x_70:
[----:B------:R-:W-:Y:S01]  /*0b70*/  MOV R11, 0x4 ;  /* 0x00000004000b7802 */ /* 0x000fe20000000f00 */
[----:B------:R-:W-:-:S04]  /*0b80*/  IMAD.MOV.U32 R2, RZ, RZ, R9 ;  /* 0x000000ffff027224 */ /* 0x000fc800078e0009 */
[----:B------:R-:W-:-:S04]  /*0b90*/  FADD R2, R3, R2 ;  /* 0x0000000203027221 */ /* 0x000fc80000000000 */
[----:B------:R-:W-:-:S07]  /*0ba0*/  IMAD.MOV.U32 R0, RZ, RZ, R2 ;  /* 0x000000ffff007224 */ /* 0x000fce00078e0002 */
[----:B------:R-:W-:Y:S05]  /*0bb0*/  WARPSYNC.COLLECTIVE R10, `(.L_x_71) ;  /* 0x000000000a087348 */ /* 0x000fea0003c00000 */
[----:B------:R0:W1:Y:S02]  /*0bc0*/  SHFL.DOWN P1, R9, R0, R11, R13 ;  /* 0x0800000b00097389 */ /* 0x000064000002000d */
[----:B01----:R-:W-:Y:S05]  /*0bd0*/  ENDCOLLECTIVE ;  /* 0x000000000000791b */ /* 0x003fea0003800000 */
.L_x_71:
[----:B------:R-:W-:Y:S02]  /*0be0*/  IMAD.MOV.U32 R11, RZ, RZ, 0x2 ;  /* 0x00000002ff0b7424 */ /* 0x000fe400078e00ff */
[----:B------:R-:W-:-:S04]  /*0bf0*/  IMAD.MOV.U32 R7, RZ, RZ, R9 ;  /* 0x000000ffff077224 */ /* 0x000fc800078e0009 */
[----:B------:R-:W-:-:S04]  /*0c00*/  FADD R7, R2, R7 ;  /* 0x0000000702077221 */ /* 0x000fc80000000000 */
[----:B------:R-:W-:-:S07]  /*0c10*/  IMAD.MOV.U32 R0, RZ, RZ, R7 ;  /* 0x000000ffff007224 */ /* 0x000fce00078e0007 */
[----:B------:R-:W-:Y:S05]  /*0c20*/  WARPSYNC.COLLECTIVE R10, `(.L_x_72) ;  /* 0x000000000a087348 */ /* 0x000fea0003c00000 */
[----:B------:R0:W1:Y:S02]  /*0c30*/  SHFL.DOWN P1, R9, R0, R11, R13 ;  /* 0x0800000b00097389 */ /* 0x000064000002000d */
[----:B01----:R-:W-:Y:S05]  /*0c40*/  ENDCOLLECTIVE ;  /* 0x000000000000791b */ /* 0x003fea0003800000 */
.L_x_72:
[----:B------:R-:W-:Y:S01]  /*0c50*/  IMAD.MOV.U32 R11, RZ, RZ, 0x1 ;  /* 0x00000001ff0b7424 */ /* 0x000fe200078e00ff */
[----:B------:R-:W-:-:S05]  /*0c60*/  MOV R8, R9 ;  /* 0x0000000900087202 */ /* 0x000fca0000000f00 */
[----:B------:R-:W-:-:S04]  /*0c70*/  FADD R8, R7, R8 ;  /* 0x0000000807087221 */ /* 0x000fc80000000000 */
[----:B------:R-:W-:-:S07]  /*0c80*/  IMAD.MOV.U32 R0, RZ, RZ, R8 ;  /* 0x000000ffff007224 */ /* 0x000fce00078e0008 */
[----:B------:R-:W-:Y:S05]  /*0c90*/  WARPSYNC.COLLECTIVE R10, `(.L_x_73) ;  /* 0x000000000a087348 */ /* 0x000fea0003c00000 */
[----:B------:R0:W1:Y:S02]  /*0ca0*/  SHFL.DOWN P1, R9, R0, R11, R13 ;  /* 0x0800000b00097389 */ /* 0x000064000002000d */
[----:B01----:R-:W-:Y:S05]  /*0cb0*/  ENDCOLLECTIVE ;  /* 0x000000000000791b */ /* 0x003fea0003800000 */
.L_x_73:
[----:B------:R-:W-:Y:S05]  /*0cc0*/  BRA `(.L_x_74) ;  /* 0xfffffff800a07947 */ /* 0x000fea000383ffff */
        .weak           $__internal_0_$__cuda_sm20_rcp_rn_f32_slowpath
        .type           $__internal_0_$__cuda_sm20_rcp_rn_f32_slowpath,@function
        .size           $__internal_0_$__cuda_sm20_rcp_rn_f32_slowpath,($__internal_1_$__cuda_sm3x_div_rn_noftz_f32_slowpath - $__internal_0_$__cuda_sm20_rcp_rn_f32_slowpath)
$__internal_0_$__cuda_sm20_rcp_rn_f32_slowpath:
[----:B------:R-:W-:Y:S01]  /*0cd0*/  IMAD.SHL.U32 R0, R9, 0x2, RZ ;  /* 0x0000000209007824 */ /* 0x000fe200078e00ff */
[----:B------:R-:W-:Y:S04]  /*0ce0*/  BSSY.RECONVERGENT B1, `(.L_x_75) ;  /* 0x0000031000017945 */ /* 0x000fe80003800200 */
[----:B------:R-:W-:Y:S02]  /*0cf0*/  SHF.R.U32.HI R11, RZ, 0x18, R0 ;  /* 0x00000018ff0b7819 */ /* 0x000fe40000011600 */
[----:B------:R-:W-:Y:S02]  /*0d00*/  MOV R0, R9 ;  /* 0x0000000900007202 */ /* 0x000fe40000000f00 */
[----:B------:R-:W-:-:S13]  /*0d10*/  ISETP.NE.U32.AND P0, PT, R11, RZ, PT ;  /* 0x000000ff0b00720c */ /* 0x000fda0003f05070 */
[----:B------:R-:W-:Y:S05]  /*0d20*/  @P0 BRA `(.L_x_76) ;  /* 0x0000000000280947 */ /* 0x000fea0003800000 */
[----:B------:R-:W-:-:S05]  /*0d30*/  IMAD.SHL.U32 R2, R0, 0x2, RZ ;  /* 0x0000000200027824 */ /* 0x000fca00078e00ff */
[----:B------:R-:W-:-:S13]  /*0d40*/  ISETP.NE.AND P0, PT, R2, RZ, PT ;  /* 0x000000ff0200720c */ /* 0x000fda0003f05270 */
[----:B------:R-:W-:Y:S01]  /*0d50*/  @P0 FFMA R7, R0, 1.84467440737095516160e+19, RZ ;  /* 0x5f80000000070823 */ /* 0x000fe200000000ff */
[----:B------:R-:W-:Y:S08]  /*0d60*/  @!P0 MUFU.RCP R3, R0 ;  /* 0x0000000000038308 */ /* 0x000ff00000001000 */
[----:B------:R-:W0:Y:S02]  /*0d70*/  @P0 MUFU.RCP R2, R7 ;  /* 0x0000000700020308 */ /* 0x000e240000001000 */
[----:B0-----:R-:W-:-:S04]  /*0d80*/  @P0 FFMA R9, R7, R2, -1 ;  /* 0xbf80000007090423 */ /* 0x001fc80000000002 */
[----:B------:R-:W-:-:S04]  /*0d90*/  @P0 FADD.FTZ R9, -R9, -RZ ;  /* 0x800000ff09090221 */ /* 0x000fc80000010100 */
[----:B------:R-:W-:-:S04]  /*0da0*/  @P0 FFMA R2, R2, R9, R2 ;  /* 0x0000000902020223 */ /* 0x000fc80000000002 */
[----:B------:R-:W-:Y:S01]  /*0db0*/  @P0 FFMA R3, R2, 1.84467440737095516160e+19, RZ ;  /* 0x5f80000002030823 */ /* 0x000fe200000000ff */
[----:B------:R-:W-:Y:S06]  /*0dc0*/  BRA `(.L_x_77) ;  /* 0x0000000000887947 */ /* 0x000fec0003800000 */
.L_x_76:
[----:B------:R-:W-:-:S05]  /*0dd0*/  VIADD R9, R11, 0xffffff03 ;  /* 0xffffff030b097836 */ /* 0x000fca0000000000 */
[----:B------:R-:W-:-:S13]  /*0de0*/  ISETP.GT.U32.AND P0, PT, R9, 0x1, PT ;  /* 0x000000010900780c */ /* 0x000fda0003f04070 */
[----:B------:R-:W-:Y:S05]  /*0df0*/  @P0 BRA `(.L_x_78) ;  /* 0x0000000000780947 */ /* 0x000fea0003800000 */
[----:B------:R-:W-:Y:S01]  /*0e00*/  LOP3.LUT R2, R0, 0x7fffff, RZ, 0xc0, !PT ;  /* 0x007fffff00027812 */ /* 0x000fe200078ec0ff */
[----:B------:R-:W-:-:S03]  /*0e10*/  IMAD.MOV.U32 R12, RZ, RZ, 0x3 ;  /* 0x00000003ff0c7424 */ /* 0x000fc600078e00ff */
[----:B------:R-:W-:Y:S02]  /*0e20*/  LOP3.LUT R2, R2, 0x3f800000, RZ, 0xfc, !PT ;  /* 0x3f80000002027812 */ /* 0x000fe400078efcff */
[----:B------:R-:W-:Y:S02]  /*0e30*/  SHF.L.U32 R12, R12, R9, RZ ;  /* 0x000000090c0c7219 */ /* 0x000fe400000006ff */
[----:B------:R-:W0:Y:S02]  /*0e40*/  MUFU.RCP R3, R2 ;  /* 0x0000000200037308 */ /* 0x000e240000001000 */
[----:B0-----:R-:W-:-:S04]  /*0e50*/  FFMA R7, R2, R3, -1 ;  /* 0xbf80000002077423 */ /* 0x001fc80000000003 */
[----:B------:R-:W-:-:S04]  /*0e60*/  FADD.FTZ R10, -R7, -RZ ;  /* 0x800000ff070a7221 */ /* 0x000fc80000010100 */
[CCC-:B------:R-:W-:Y:S01]  /*0e70*/  FFMA.RM R7, R3.reuse, R10.reuse, R3.reuse ;  /* 0x0000000a03077223 */ /* 0x1c0fe20000004003 */
[----:B------:R-:W-:-:S04]  /*0e80*/  FFMA.RP R10, R3, R10, R3 ;  /* 0x0000000a030a7223 */ /* 0x000fc80000008003 */
[C---:B------:R-:W-:Y:S02]  /*0e90*/  LOP3.LUT R3, R7.reuse, 0x7fffff, RZ, 0xc0, !PT ;  /* 0x007fffff07037812 */ /* 0x040fe400078ec0ff */
[----:B------:R-:W-:Y:S02]  /*0ea0*/  FSETP.NEU.FTZ.AND P0, PT, R7, R10, PT ;  /* 0x0000000a0700720b */ /* 0x000fe40003f1d000 */
[----:B------:R-:W-:Y:S02]  /*0eb0*/  LOP3.LUT R3, R3, 0x800000, RZ, 0xfc, !PT ;  /* 0x0080000003037812 */ /* 0x000fe400078efcff */
[----:B------:R-:W-:Y:S02]  /*0ec0*/  SEL R7, RZ, 0xffffffff, !P0 ;  /* 0xffffffffff077807 */ /* 0x000fe40004000000 */
[----:B------:R-:W-:Y:S02]  /*0ed0*/  LOP3.LUT R12, R12, R3, RZ, 0xc0, !PT ;  /* 0x000000030c0c7212 */ /* 0x000fe400078ec0ff */
[----:B------:R-:W-:-:S02]  /*0ee0*/  IADD3 R2, PT, PT, -R7, RZ, RZ ;  /* 0x000000ff07027210 */ /* 0x000fc40007ffe1ff */
[-C--:B------:R-:W-:Y:S02]  /*0ef0*/  SHF.R.U32.HI R12, RZ, R9.reuse, R12 ;  /* 0x00000009ff0c7219 */ /* 0x080fe4000001160c */
[----:B------:R-:W-:Y:S02]  /*0f00*/  LOP3.LUT P1, RZ, R2, R9, R3, 0xf8, !PT ;  /* 0x0000000902ff7212 */ /* 0x000fe4000782f803 */
[C---:B------:R-:W-:Y:S02]  /*0f10*/  LOP3.LUT P0, RZ, R12.reuse, 0x1, RZ, 0xc0, !PT ;  /* 0x000000010cff7812 */ /* 0x040fe4000780c0ff */
[----:B------:R-:W-:-:S04]  /*0f20*/  LOP3.LUT P2, RZ, R12, 0x2, RZ, 0xc0, !PT ;  /* 0x000000020cff7812 */ /* 0x000fc8000784c0ff */
[----:B------:R-:W-:Y:S02]  /*0f30*/  PLOP3.LUT P0, PT, P0, P1, P2, 0xe0, 0x0 ;  /* 0x000000000000781c */ /* 0x000fe40000703c20 */
[----:B------:R-:W-:Y:S02]  /*0f40*/  LOP3.LUT P1, RZ, R0, 0x7fffff, RZ, 0xc0, !PT ;  /* 0x007fffff00ff7812 */ /* 0x000fe4000782c0ff */
[----:B------:R-:W-:-:S05]  /*0f50*/  SEL R2, RZ, 0x1, !P0 ;  /* 0x00000001ff027807 */ /* 0x000fca0004000000 */
[----:B------:R-:W-:-:S05]  /*0f60*/  IMAD.MOV R2, RZ, RZ, -R2 ;  /* 0x000000ffff027224 */ /* 0x000fca00078e0a02 */
[----:B------:R-:W-:Y:S01]  /*0f70*/  ISETP.GE.AND P0, PT, R2, RZ, PT ;  /* 0x000000ff0200720c */ /* 0x000fe20003f06270 */
[----:B------:R-:W-:-:S05]  /*0f80*/  VIADD R2, R11, 0xffffff04 ;  /* 0xffffff040b027836 */ /* 0x000fca0000000000 */
[----:B------:R-:W-:-:S07]  /*0f90*/  SHF.R.U32.HI R3, RZ, R2, R3 ;  /* 0x00000002ff037219 */ /* 0x000fce0000011603 */
[----:B------:R-:W-:-:S05]  /*0fa0*/  @!P0 VIADD R3, R3, 0x1 ;  /* 0x0000000103038836 */ /* 0x000fca0000000000 */
[----:B------:R-:W-:-:S04]  /*0fb0*/  @!P1 SHF.L.U32 R3, R3, 0x1, RZ ;  /* 0x0000000103039819 */ /* 0x000fc800000006ff */
[----:B------:R-:W-:Y:S01]  /*0fc0*/  LOP3.LUT R3, R3, 0x80000000, R0, 0xf8, !PT ;  /* 0x8000000003037812 */ /* 0x000fe200078ef800 */
[----:B------:R-:W-:Y:S06]  /*0fd0*/  BRA `(.L_x_77) ;  /* 0x0000000000047947 */ /* 0x000fec0003800000 */
.L_x_78:
[----:B------:R0:W1:Y:S02]  /*0fe0*/  MUFU.RCP R3, R0 ;  /* 0x0000000000037308 */ /* 0x0000640000001000 */
.L_x_77:
[----:B------:R-:W-:Y:S05]  /*0ff0*/  BSYNC.RECONVERGENT B1 ;  /* 0x0000000000017941 */ /* 0x000fea0003800200 */
.L_x_75:
[----:B------:R-:W-:-:S04]  /*1000*/  IMAD.MOV.U32 R9, RZ, RZ, 0x0 ;  /* 0x00000000ff097424 */ /* 0x000fc800078e00ff */
[----:B01----:R-:W-:Y:S05]  /*1010*/  RET.REL.NODEC R8 `(alma_precompute_weights_f32) ;  /* 0xffffffec08f87950 */ /* 0x003fea0003c3ffff */
        .weak           $__internal_1_$__cuda_sm3x_div_rn_noftz_f32_slowpath
        .type           $__internal_1_$__cuda_sm3x_div_rn_noftz_f32_slowpath,@function
        .size           $__internal_1_$__cuda_sm3x_div_rn_noftz_f32_slowpath,(.L_x_958 - $__internal_1_$__cuda_sm3x_div_rn_noftz_f32_slowpath)
$__internal_1_$__cuda_sm3x_div_rn_noftz_f32_slowpath:
[----:B------:R-:W-:Y:S01]  /*1020*/  SHF.R.U32.HI R13, RZ, 0x17, R3 ;  /* 0x00000017ff0d7819 */ /* 0x000fe20000011603 */
[----:B------:R-:W-:Y:S01]  /*1030*/  BSSY.RECONVERGENT B2, `(.L_x_79) ;  /* 0x0000063000027945 */ /* 0x000fe20003800200 */
[----:B------:R-:W-:Y:S02]  /*1040*/  SHF.R.U32.HI R11, RZ, 0x17, R0 ;  /* 0x00000017ff0b7819 */ /* 0x000fe40000011600 */
[----:B------:R-:W-:Y:S02]  /*1050*/  LOP3.LUT R13, R13, 0xff, RZ, 0xc0, !PT ;  /* 0x000000ff0d0d7812 */ /* 0x000fe400078ec0ff */
[----:B------:R-:W-:Y:S02]  /*1060*/  LOP3.LUT R18, R11, 0xff, RZ, 0xc0, !PT ;  /* 0x000000ff0b127812 */ /* 0x000fe400078ec0ff */
[----:B------:R-:W-:Y:S01]  /*1070*/  MOV R15, R3 ;  /* 0x00000003000f7202 */ /* 0x000fe20000000f00 */
[----:B------:R-:W-:Y:S02]  /*1080*/  VIADD R16, R13, 0xffffffff ;  /* 0xffffffff0d107836 */ /* 0x000fe40000000000 */
[----:B------:R-:W-:-:S03]  /*1090*/  VIADD R14, R18, 0xffffffff ;  /* 0xffffffff120e7836 */ /* 0x000fc60000000000 */
[----:B------:R-:W-:-:S04]  /*10a0*/  ISETP.GT.U32.AND P0, PT, R16, 0xfd, PT ;  /* 0x000000fd1000780c */ /* 0x000fc80003f04070 */
[----:B------:R-:W-:-:S13]  /*10b0*/  ISETP.GT.U32.OR P0, PT, R14, 0xfd, P0 ;  /* 0x000000fd0e00780c */ /* 0x000fda0000704470 */
[----:B------:R-:W-:Y:S01]  /*10c0*/  @!P0 IMAD.MOV.U32 R11, RZ, RZ, RZ ;  /* 0x000000ffff0b8224 */ /* 0x000fe200078e00ff */
[----:B------:R-:W-:Y:S06]  /*10d0*/  @!P0 BRA `(.L_x_80) ;  /* 0x00000000005c8947 */ /* 0x000fec0003800000 */
[----:B------:R-:W-:Y:S02]  /*10e0*/  FSETP.GTU.FTZ.AND P0, PT, |R0|, +INF , PT ;  /* 0x7f8000000000780b */ /* 0x000fe40003f1c200 */
[----:B------:R-:W-:-:S04]  /*10f0*/  FSETP.GTU.FTZ.AND P1, PT, |R3|, +INF , PT ;  /* 0x7f8000000300780b */ /* 0x000fc80003f3c200 */
[----:B------:R-:W-:-:S13]  /*1100*/  PLOP3.LUT P0, PT, P0, P1, PT, 0xf8, 0x8f ;  /* 0x00000000008f781c */ /* 0x000fda0000703f70 */
[----:B------:R-:W-:Y:S05]  /*1110*/  @P0 BRA `(.L_x_81) ;  /* 0x00000004004c0947 */ /* 0x000fea0003800000 */
[----:B------:R-:W-:-:S13]  /*1120*/  LOP3.LUT P0, RZ, R15, 0x7fffffff, R0, 0xc8, !PT ;  /* 0x7fffffff0fff7812 */ /* 0x000fda000780c800 */
[----:B------:R-:W-:Y:S05]  /*1130*/  @!P0 BRA `(.L_x_82) ;  /* 0x00000004003c8947 */ /* 0x000fea0003800000 */
[C---:B------:R-:W-:Y:S02]  /*1140*/  FSETP.NEU.FTZ.AND P2, PT, |R0|.reuse, +INF , PT ;  /* 0x7f8000000000780b */ /* 0x040fe40003f5d200 */
[----:B------:R-:W-:Y:S02]  /*1150*/  FSETP.NEU.FTZ.AND P1, PT, |R3|, +INF , PT ;  /* 0x7f8000000300780b */ /* 0x000fe40003f3d200 */
[----:B------:R-:W-:-:S11]  /*1160*/  FSETP.NEU.FTZ.AND P0, PT, |R0|, +INF , PT ;  /* 0x7f8000000000780b */ /* 0x000fd60003f1d200 */
[----:B------:R-:W-:Y:S05]  /*1170*/  @!P1 BRA !P2, `(.L_x_82) ;  /* 0x00000004002c9947 */ /* 0x000fea0005000000 */
[----:B------:R-:W-:-:S04]  /*1180*/  LOP3.LUT P2, RZ, R0, 0x7fffffff, RZ, 0xc0, !PT ;  /* 0x7fffffff00ff7812 */ /* 0x000fc8000784c0ff */
[----:B------:R-:W-:-:S13]  /*1190*/  PLOP3.LUT P1, PT, P1, P2, PT, 0x2f, 0xf2 ;  /* 0x0000000000f2781c */ /* 0x000fda0000f24577 */
[----:B------:R-:W-:Y:S05]  /*11a0*/  @P1 BRA `(.L_x_83) ;  /* 0x0000000400181947 */ /* 0x000fea0003800000 */
[----:B------:R-:W-:-:S04]  /*11b0*/  LOP3.LUT P1, RZ, R15, 0x7fffffff, RZ, 0xc0, !PT ;  /* 0x7fffffff0fff7812 */ /* 0x000fc8000782c0ff */
[----:B------:R-:W-:-:S13]  /*11c0*/  PLOP3.LUT P0, PT, P0, P1, PT, 0x2f, 0xf2 ;  /* 0x0000000000f2781c */ /* 0x000fda0000702577 */
[----:B------:R-:W-:Y:S05]  /*11d0*/  @P0 BRA `(.L_x_84) ;  /* 0x0000000400000947 */ /* 0x000fea0003800000 */
[----:B------:R-:W-:Y:S02]  /*11e0*/  ISETP.GE.AND P0, PT, R14, RZ, PT ;  /* 0x000000ff0e00720c */ /* 0x000fe40003f06270 */
[----:B------:R-:W-:-:S11]  /*11f0*/  ISETP.GE.AND P1, PT, R16, RZ, PT ;  /* 0x000000ff1000720c */ /* 0x000fd60003f26270 */
[----:B------:R-:W-:Y:S02]  /*1200*/  @P0 IMAD.MOV.U32 R11, RZ, RZ, RZ ;  /* 0x000000ffff0b0224 */ /* 0x000fe400078e00ff */
[----:B------:R-:W-:Y:S01]  /*1210*/  @!P0 FFMA R0, R0, 1.84467440737095516160e+19, RZ ;  /* 0x5f80000000008823 */ /* 0x000fe200000000ff */
[----:B------:R-:W-:Y:S02]  /*1220*/  @!P0 IMAD.MOV.U32 R11, RZ, RZ, -0x40 ;  /* 0xffffffc0ff0b8424 */ /* 0x000fe400078e00ff */
[----:B------:R-:W-:-:S03]  /*1230*/  @!P1 FFMA R15, R3, 1.84467440737095516160e+19, RZ ;  /* 0x5f800000030f9823 */ /* 0x000fc600000000ff */
[----:B------:R-:W-:-:S07]  /*1240*/  @!P1 IADD3 R11, PT, PT, R11, 0x40, RZ ;  /* 0x000000400b0b9810 */ /* 0x000fce0007ffe0ff */
.L_x_80:
[----:B------:R-:W-:Y:S01]  /*1250*/  LEA R14, R13, 0xc0800000, 0x17 ;  /* 0xc08000000d0e7811 */ /* 0x000fe200078eb8ff */
[----:B------:R-:W-:Y:S04]  /*1260*/  BSSY.RECONVERGENT B3, `(.L_x_85) ;  /* 0x0000036000037945 */ /* 0x000fe80003800200 */
[----:B------:R-:W-:Y:S02]  /*1270*/  IMAD.IADD R16, R15, 0x1, -R14 ;  /* 0x000000010f107824 */ /* 0x000fe400078e0a0e */
[----:B------:R-:W-:Y:S02]  /*1280*/  VIADD R14, R18, 0xffffff81 ;  /* 0xffffff81120e7836 */ /* 0x000fe40000000000 */
[----:B------:R-:W0:Y:S01]  /*1290*/  MUFU.RCP R15, R16 ;  /* 0x00000010000f7308 */ /* 0x000e220000001000 */
[----:B------:R-:W-:Y:S01]  /*12a0*/  FADD.FTZ R17, -R16, -RZ ;  /* 0x800000ff10117221 */ /* 0x000fe20000010100 */
[C---:B------:R-:W-:Y:S01]  /*12b0*/  IMAD R0, R14.reuse, -0x800000, R0 ;  /* 0xff8000000e007824 */ /* 0x040fe200078e0200 */
[----:B------:R-:W-:-:S05]  /*12c0*/  IADD3 R14, PT, PT, R14, 0x7f, -R13 ;  /* 0x0000007f0e0e7810 */ /* 0x000fca0007ffe80d */
[----:B------:R-:W-:Y:S02]  /*12d0*/  IMAD.IADD R14, R14, 0x1, R11 ;  /* 0x000000010e0e7824 */ /* 0x000fe400078e020b */
[----:B0-----:R-:W-:-:S04]  /*12e0*/  FFMA R18, R15, R17, 1 ;  /* 0x3f8000000f127423 */ /* 0x001fc80000000011 */
[----:B------:R-:W-:-:S04]  /*12f0*/  FFMA R15, R15, R18, R15 ;  /* 0x000000120f0f7223 */ /* 0x000fc8000000000f */
[----:B------:R-:W-:-:S04]  /*1300*/  FFMA R18, R0, R15, RZ ;  /* 0x0000000f00127223 */ /* 0x000fc800000000ff */
[----:B------:R-:W-:-:S04]  /*1310*/  FFMA R19, R17, R18, R0 ;  /* 0x0000001211137223 */ /* 0x000fc80000000000 */
[----:B------:R-:W-:-:S04]  /*1320*/  FFMA R18, R15, R19, R18 ;  /* 0x000000130f127223 */ /* 0x000fc80000000012 */
[----:B------:R-:W-:-:S04]  /*1330*/  FFMA R17, R17, R18, R0 ;  /* 0x0000001211117223 */ /* 0x000fc80000000000 */
[----:B------:R-:W-:-:S05]  /*1340*/  FFMA R0, R15, R17, R18 ;  /* 0x000000110f007223 */ /* 0x000fca0000000012 */
[----:B------:R-:W-:-:S04]  /*1350*/  SHF.R.U32.HI R13, RZ, 0x17, R0 ;  /* 0x00000017ff0d7819 */ /* 0x000fc80000011600 */
[----:B------:R-:W-:-:S04]  /*1360*/  LOP3.LUT R13, R13, 0xff, RZ, 0xc0, !PT ;  /* 0x000000ff0d0d7812 */ /* 0x000fc800078ec0ff */
[----:B------:R-:W-:-:S05]  /*1370*/  IADD3 R19, PT, PT, R13, R14, RZ ;  /* 0x0000000e0d137210 */ /* 0x000fca0007ffe0ff */
[----:B------:R-:W-:-:S05]  /*1380*/  VIADD R11, R19, 0xffffffff ;  /* 0xffffffff130b7836 */ /* 0x000fca0000000000 */
[----:B------:R-:W-:-:S13]  /*1390*/  ISETP.GE.U32.AND P0, PT, R11, 0xfe, PT ;  /* 0x000000fe0b00780c */ /* 0x000fda0003f06070 */
[----:B------:R-:W-:Y:S05]  /*13a0*/  @!P0 BRA `(.L_x_86) ;  /* 0x0000000000808947 */ /* 0x000fea0003800000 */
[----:B------:R-:W-:-:S13]  /*13b0*/  ISETP.GT.AND P0, PT, R19, 0xfe, PT ;  /* 0x000000fe1300780c */ /* 0x000fda0003f04270 */
[----:B------:R-:W-:Y:S05]  /*13c0*/  @P0 BRA `(.L_x_87) ;  /* 0x00000000006c0947 */ /* 0x000fea0003800000 */
[----:B------:R-:W-:-:S13]  /*13d0*/  ISETP.GE.AND P0, PT, R19, 0x1, PT ;  /* 0x000000011300780c */ /* 0x000fda0003f06270 */
[----:B------:R-:W-:Y:S05]  /*13e0*/  @P0 BRA `(.L_x_88) ;  /* 0x0000000000740947 */ /* 0x000fea0003800000 */
[----:B------:R-:W-:Y:S02]  /*13f0*/  ISETP.GE.AND P0, PT, R19, -0x18, PT ;  /* 0xffffffe81300780c */ /* 0x000fe40003f06270 */
[----:B------:R-:W-:-:S11]  /*1400*/  LOP3.LUT R0, R0, 0x80000000, RZ, 0xc0, !PT ;  /* 0x8000000000007812 */ /* 0x000fd600078ec0ff */
[----:B------:R-:W-:Y:S05]  /*1410*/  @!P0 BRA `(.L_x_88) ;  /* 0x0000000000688947 */ /* 0x000fea0003800000 */
[-CC-:B------:R-:W-:Y:S01]  /*1420*/  FFMA.RZ R11, R15, R17.reuse, R18.reuse ;  /* 0x000000110f0b7223 */ /* 0x180fe2000000c012 */
[----:B------:R-:W-:Y:S02]  /*1430*/  VIADD R16, R19, 0x20 ;  /* 0x0000002013107836 */ /* 0x000fe40000000000 */
[-CC-:B------:R-:W-:Y:S01]  /*1440*/  FFMA.RM R14, R15, R17.reuse, R18.reuse ;  /* 0x000000110f0e7223 */ /* 0x180fe20000004012 */
[----:B------:R-:W-:Y:S02]  /*1450*/  ISETP.NE.AND P2, PT, R19, RZ, PT ;  /* 0x000000ff1300720c */ /* 0x000fe40003f45270 */
[----:B------:R-:W-:Y:S01]  /*1460*/  LOP3.LUT R13, R11, 0x7fffff, RZ, 0xc0, !PT ;  /* 0x007fffff0b0d7812 */ /* 0x000fe200078ec0ff */
[----:B------:R-:W-:Y:S01]  /*1470*/  FFMA.RP R11, R15, R17, R18 ;  /* 0x000000110f0b7223 */ /* 0x000fe20000008012 */
[----:B------:R-:W-:Y:S01]  /*1480*/  IMAD.MOV R15, RZ, RZ, -R19 ;  /* 0x000000ffff0f7224 */ /* 0x000fe200078e0a13 */
[----:B------:R-:W-:Y:S02]  /*1490*/  ISETP.NE.AND P1, PT, R19, RZ, PT ;  /* 0x000000ff1300720c */ /* 0x000fe40003f25270 */
[----:B------:R-:W-:-:S02]  /*14a0*/  LOP3.LUT R13, R13, 0x800000, RZ, 0xfc, !PT ;  /* 0x008000000d0d7812 */ /* 0x000fc400078efcff */
[----:B------:R-:W-:Y:S02]  /*14b0*/  FSETP.NEU.FTZ.AND P0, PT, R11, R14, PT ;  /* 0x0000000e0b00720b */ /* 0x000fe40003f1d000 */
[----:B------:R-:W-:Y:S02]  /*14c0*/  SHF.L.U32 R16, R13, R16, RZ ;  /* 0x000000100d107219 */ /* 0x000fe400000006ff */
[----:B------:R-:W-:Y:S02]  /*14d0*/  SEL R14, R15, RZ, P2 ;  /* 0x000000ff0f0e7207 */ /* 0x000fe40001000000 */
[----:B------:R-:W-:Y:S02]  /*14e0*/  ISETP.NE.AND P1, PT, R16, RZ, P1 ;  /* 0x000000ff1000720c */ /* 0x000fe40000f25270 */
[----:B------:R-:W-:Y:S02]  /*14f0*/  SHF.R.U32.HI R14, RZ, R14, R13 ;  /* 0x0000000eff0e7219 */ /* 0x000fe4000001160d */
[----:B------:R-:W-:-:S02]  /*1500*/  PLOP3.LUT P0, PT, P0, P1, PT, 0xf8, 0x8f ;  /* 0x00000000008f781c */ /* 0x000fc40000703f70 */
[----:B------:R-:W-:Y:S02]  /*1510*/  SHF.R.U32.HI R16, RZ, 0x1, R14 ;  /* 0x00000001ff107819 */ /* 0x000fe4000001160e */
[----:B------:R-:W-:-:S04]  /*1520*/  SEL R11, RZ, 0x1, !P0 ;  /* 0x00000001ff0b7807 */ /* 0x000fc80004000000 */
[----:B------:R-:W-:-:S04]  /*1530*/  LOP3.LUT R11, R11, 0x1, R16, 0xf8, !PT ;  /* 0x000000010b0b7812 */ /* 0x000fc800078ef810 */
[----:B------:R-:W-:-:S04]  /*1540*/  LOP3.LUT R11, R11, R14, RZ, 0xc0, !PT ;  /* 0x0000000e0b0b7212 */ /* 0x000fc800078ec0ff */
[----:B------:R-:W-:-:S04]  /*1550*/  IADD3 R11, PT, PT, R16, R11, RZ ;  /* 0x0000000b100b7210 */ /* 0x000fc80007ffe0ff */
[----:B------:R-:W-:Y:S01]  /*1560*/  LOP3.LUT R0, R11, R0, RZ, 0xfc, !PT ;  /* 0x000000000b007212 */ /* 0x000fe200078efcff */
[----:B------:R-:W-:Y:S06]  /*1570*/  BRA `(.L_x_88) ;  /* 0x0000000000107947 */ /* 0x000fec0003800000 */
.L_x_87:
[----:B------:R-:W-:-:S04]  /*1580*/  LOP3.LUT R0, R0, 0x80000000, RZ, 0xc0, !PT ;  /* 0x8000000000007812 */ /* 0x000fc800078ec0ff */
[----:B------:R-:W-:Y:S01]  /*1590*/  LOP3.LUT R0, R0, 0x7f800000, RZ, 0xfc, !PT ;  /* 0x7f80000000007812 */ /* 0x000fe200078efcff */
[----:B------:R-:W-:Y:S06]  /*15a0*/  BRA `(.L_x_88) ;  /* 0x0000000000047947 */ /* 0x000fec0003800000 */
.L_x_86:
[----:B------:R-:W-:-:S07]  /*15b0*/  IMAD R0, R14, 0x800000, R0 ;  /* 0x008000000e007824 */ /* 0x000fce00078e0200 */
.L_x_88:
[----:B------:R-:W-:Y:S05]  /*15c0*/  BSYNC.RECONVERGENT B3 ;  /* 0x0000000000037941 */ /* 0x000fea0003800200 */
.L_x_85:
[----:B------:R-:W-:Y:S05]  /*15d0*/  BRA `(.L_x_89) ;  /* 0x0000000000207947 */ /* 0x000fea0003800000 */
.L_x_84:
[----:B------:R-:W-:-:S04]  /*15e0*/  LOP3.LUT R0, R15, 0x80000000, R0, 0x48, !PT ;  /* 0x800000000f007812 */ /* 0x000fc800078e4800 */
[----:B------:R-:W-:Y:S01]  /*15f0*/  LOP3.LUT R0, R0, 0x7f800000, RZ, 0xfc, !PT ;  /* 0x7f80000000007812 */ /* 0x000fe200078efcff */
[----:B------:R-:W-:Y:S06]  /*1600*/  BRA `(.L_x_89) ;  /* 0x0000000000147947 */ /* 0x000fec0003800000 */
.L_x_83:
[----:B------:R-:W-:Y:S01]  /*1610*/  LOP3.LUT R0, R15, 0x80000000, R0, 0x48, !PT ;  /* 0x800000000f007812 */ /* 0x000fe200078e4800 */
[----:B------:R-:W-:Y:S06]  /*1620*/  BRA `(.L_x_89) ;  /* 0x00000000000c7947 */ /* 0x000fec0003800000 */
.L_x_82:
[----:B------:R-:W0:Y:S01]  /*1630*/  MUFU.RSQ R0, -QNAN ;  /* 0xffc0000000007908 */ /* 0x000e220000001400 */
[----:B------:R-:W-:Y:S05]  /*1640*/  BRA `(.L_x_89) ;  /* 0x0000000000047947 */ /* 0x000fea0003800000 */
.L_x_81:
[----:B------:R-:W-:-:S07]  /*1650*/  FADD.FTZ R0, R0, R3 ;  /* 0x0000000300007221 */ /* 0x000fce0000010000 */
.L_x_89:
[----:B------:R-:W-:Y:S05]  /*1660*/  BSYNC.RECONVERGENT B2 ;  /* 0x0000000000027941 */ /* 0x000fea0003800200 */
.L_x_79:
[----:B------:R-:W-:-:S04]  /*1670*/  IMAD.MOV.U32 R13, RZ, RZ, 0x0 ;  /* 0x00000000ff0d7424 */ /* 0x000fc800078e00ff */
[----:B0-----:R-:W-:Y:S05]  /*1680*/  RET.REL.NODEC R12 `(alma_precompute_weights_f32) ;  /* 0xffffffe80c5c7950 */ /* 0x001fea0003c3ffff */
.L_x_90:
        /* <DEDUP_REMOVED lines=15> */
.L_x_958:


//--------------------- .text.alma_multi_series_one_param_f32 --------------------------
	.section	.text.alma_multi_series_one_param_f32,"ax",@progbits
	.align	128
        .global         alma_multi_series_one_param_f32
        .type           alma_multi_series_one_param_f32,@function
        .size           alma_multi_series_one_param_f32,(.L_x_964 - alma_multi_series_one_param_f32)
        .other          alma_multi_series_one_param_f32,@"STO_CUDA_ENTRY STV_DEFAULT"
alma_multi_series_one_param_f32:
.text.alma_multi_series_one_param_f32:
[----:B------:R-:W-:Y:S01]  /*0000*/  LDC R1, c[0x0][0x37c] ;  /* 0x0000df00ff017b82 */ /* 0x000fe20000000800 */
[----:B------:R-:W0:Y:S01]  /*0010*/  S2R R4, SR_CTAID.X ;  /* 0x0000000000047919 */ /* 0x000e220000002500 */
[----:B------:R-:W0:Y:S06]  /*0020*/  LDCU UR6, c[0x0][0x360] ;  /* 0x00006c00ff0677ac */ /* 0x000e2c0008000800 */
[----:B------:R-:W1:Y:S01]  /*0030*/  S2UR UR4, SR_CTAID.Y ;  /* 0x00000000000479c3 */ /* 0x000e620000002600 */
[----:B------:R-:W0:Y:S01]  /*0040*/  S2R R7, SR_TID.X ;  /* 0x0000000000077919 */ /* 0x000e220000002100 */
[----:B------:R-:W1:Y:S06]  /*0050*/  S2R R10, SR_TID.Y ;  /* 0x00000000000a7919 */ /* 0x000e6c0000002200 */
[----:B------:R-:W1:Y:S08]  /*0060*/  LDC R11, c[0x0][0x364] ;  /* 0x0000d900ff0b7b82 */ /* 0x000e700000000800 */
[----:B------:R-:W2:Y:S01]  /*0070*/  LDC.64 R2, c[0x0][0x398] ;  /* 0x0000e600ff027b82 */ /* 0x000ea20000000a00 */
[----:B0-----:R-:W-:-:S02]  /*0080*/  IMAD R4, R4, UR6, R7 ;  /* 0x0000000604047c24 */ /* 0x001fc4000f8e0207 */
[----:B-1----:R-:W-:-:S03]  /*0090*/  IMAD R5, R11, UR4, R10 ;  /* 0x000000040b057c24 */ /* 0x002fc6000f8e020a */
[----:B--2---:R-:W-:-:S04]  /*00a0*/  ISETP.GE.AND P0, PT, R4, R3, PT ;  /* 0x000000030400720c */ /* 0x004fc80003f06270 */
[----:B------:R-:W-:-:S13]  /*00b0*/  ISETP.GE.OR P0, PT, R5, R2, P0 ;  /* 0x000000020500720c */ /* 0x000fda0000706670 */
[----:B------:R-:W-:Y:S05]  /*00c0*/  @P0 EXIT ;  /* 0x000000000000094d */ /* 0x000fea0003800000 */
[----:B------:R-:W0:Y:S01]  /*00d0*/  LDC R0, c[0x0][0x390] ;  /* 0x0000e400ff007b82 */ /* 0x000e220000000800 */
[----:B------:R-:W-:Y:S01]  /*00e0*/  IMAD R6, R10, UR6, R7 ;  /* 0x000000060a067c24 */ /* 0x000fe2000f8e0207 */
[----:B------:R-:W1:Y:S01]  /*00f0*/  LDCU.64 UR8, c[0x0][0x358] ;  /* 0x00006b00ff0877ac */ /* 0x000e620008000a00 */
[----:B------:R-:W-:Y:S03]  /*0100*/  BSSY.RECONVERGENT B0, `(.L_x_91) ;  /* 0x000004f000007945 */ /* 0x000fe60003800200 */
[----:B0-----:R-:W-:-:S13]  /*0110*/  ISETP.GE.AND P0, PT, R6, R0, PT ;  /* 0x000000000600720c */ /* 0x001fda0003f06270 */
[----:B-1----:R-:W-:Y:S05]  /*0120*/  @P0 BRA `(.L_x_92) ;  /* 0x0000000400300947 */ /* 0x002fea0003800000 */
[----:B------:R-:W-:Y:S01]  /*0130*/  IMAD R3, R11, UR6, RZ ;  /* 0x000000060b037c24 */ /* 0x000fe2000f8e02ff */
[----:B------:R-:W-:Y:S03]  /*0140*/  BSSY.RECONVERGENT B1, `(.L_x_93) ;  /* 0x000002f000017945 */ /* 0x000fe60003800200 */
[----:B------:R-:W0:Y:S01]  /*0150*/  I2F.U32.RP R15, R3 ;  /* 0x00000003000f7306 */ /* 0x000e220000209000 */
[--C-:B------:R-:W-:Y:S01]  /*0160*/  IMAD.IADD R13, R6, 0x1, R3.reuse ;  /* 0x00000001060d7824 */ /* 0x100fe200078e0203 */
[----:B------:R-:W-:Y:S01]  /*0170*/  ISETP.NE.U32.AND P2, PT, R3, RZ, PT ;  /* 0x000000ff0300720c */ /* 0x000fe20003f45070 */
[----:B------:R-:W-:-:S03]  /*0180*/  IMAD.MOV R17, RZ, RZ, -R3 ;  /* 0x000000ffff117224 */ /* 0x000fc600078e0a03 */
[CC--:B------:R-:W-:Y:S02]  /*0190*/  ISETP.GE.U32.AND P0, PT, R13.reuse, R0.reuse, PT ;  /* 0x000000000d00720c */ /* 0x0c0fe40003f06070 */
        /* <DEDUP_REMOVED lines=16> */
[----:B------:R-:W-:Y:S01]  /*02a0*/  @P1 VIADD R9, R9, 0x1 ;  /* 0x0000000109091836 */ /* 0x000fe20000000000 */
[----:B------:R-:W-:-:S04]  /*02b0*/  @!P2 LOP3.LUT R9, RZ, R3, RZ, 0x33, !PT ;  /* 0x00000003ff09a212 */ /* 0x000fc800078e33ff */
[----:B------:R-:W-:-:S04]  /*02c0*/  IADD3 R12, PT, PT, R14, R9, RZ ;  /* 0x000000090e0c7210 */ /* 0x000fc80007ffe0ff */
[C---:B------:R-:W-:Y:S02]  /*02d0*/  LOP3.LUT R8, R12.reuse, 0x3, RZ, 0xc0, !PT ;  /* 0x000000030c087812 */ /* 0x040fe400078ec0ff */
[----:B------:R-:W-:Y:S02]  /*02e0*/  ISETP.GE.U32.AND P1, PT, R12, 0x3, PT ;  /* 0x000000030c00780c */ /* 0x000fe40003f26070 */
[----:B------:R-:W-:-:S13]  /*02f0*/  ISETP.NE.AND P0, PT, R8, 0x3, PT ;  /* 0x000000030800780c */ /* 0x000fda0003f05270 */
[----:B------:R-:W-:Y:S05]  /*0300*/  @!P0 BRA `(.L_x_94) ;  /* 0x0000000000488947 */ /* 0x000fea0003800000 */
[----:B------:R-:W0:Y:S01]  /*0310*/  S2UR UR5, SR_CgaCtaId ;  /* 0x00000000000579c3 */ /* 0x000e220000008800 */
[----:B------:R-:W-:Y:S01]  /*0320*/  VIADD R12, R12, 0x1 ;  /* 0x000000010c0c7836 */ /* 0x000fe20000000000 */
[----:B------:R-:W-:-:S04]  /*0330*/  UMOV UR4, 0x400 ;  /* 0x0000040000047882 */ /* 0x000fc80000000000 */
[----:B------:R-:W-:Y:S02]  /*0340*/  LOP3.LUT R12, R12, 0x3, RZ, 0xc0, !PT ;  /* 0x000000030c0c7812 */ /* 0x000fe400078ec0ff */
[----:B------:R-:W1:Y:S03]  /*0350*/  LDC.64 R8, c[0x0][0x388] ;  /* 0x0000e200ff087b82 */ /* 0x000e660000000a00 */
[----:B------:R-:W-:Y:S02]  /*0360*/  IMAD R10, R12, R11, R10 ;  /* 0x0000000b0c0a7224 */ /* 0x000fe400078e020a */
[----:B------:R-:W-:Y:S01]  /*0370*/  IMAD.MOV R11, RZ, RZ, -R12 ;  /* 0x000000ffff0b7224 */ /* 0x000fe200078e0a0c */
[----:B0-----:R-:W-:-:S06]  /*0380*/  ULEA UR4, UR5, UR4, 0x18 ;  /* 0x0000000405047291 */ /* 0x001fcc000f8ec0ff */
[C---:B------:R-:W-:Y:S01]  /*0390*/  LEA R12, R6.reuse, UR4, 0x2 ;  /* 0x00000004060c7c11 */ /* 0x040fe2000f8e10ff */
[----:B-1----:R-:W-:-:S04]  /*03a0*/  IMAD.WIDE.U32 R8, R6, 0x4, R8 ;  /* 0x0000000406087825 */ /* 0x002fc800078e0008 */
[----:B------:R-:W-:-:S07]  /*03b0*/  IMAD R6, R10, UR6, R7 ;  /* 0x000000060a067c24 */ /* 0x000fce000f8e0207 */
.L_x_95:
[----:B------:R0:W2:Y:S01]  /*03c0*/  LDG.E.CONSTANT R7, desc[UR8][R8.64] ;  /* 0x0000000808077981 */ /* 0x0000a2000c1e9900 */
[----:B------:R-:W-:-:S05]  /*03d0*/  VIADD R11, R11, 0x1 ;  /* 0x000000010b0b7836 */ /* 0x000fca0000000000 */
[----:B------:R-:W-:Y:S01]  /*03e0*/  ISETP.NE.AND P0, PT, R11, RZ, PT ;  /* 0x000000ff0b00720c */ /* 0x000fe20003f05270 */
[C---:B0-----:R-:W-:Y:S01]  /*03f0*/  IMAD.WIDE.U32 R8, R3.reuse, 0x4, R8 ;  /* 0x0000000403087825 */ /* 0x041fe200078e0008 */
[----:B--2---:R0:W-:Y:S02]  /*0400*/  STS [R12], R7 ;  /* 0x000000070c007388 */ /* 0x0041e40000000800 */
[----:B0-----:R-:W-:-:S09]  /*0410*/  LEA R12, R3, R12, 0x2 ;  /* 0x0000000c030c7211 */ /* 0x001fd200078e10ff */
[----:B------:R-:W-:Y:S05]  /*0420*/  @P0 BRA `(.L_x_95) ;  /* 0xfffffffc00e40947 */ /* 0x000fea000383ffff */
.L_x_94:
[----:B------:R-:W-:Y:S05]  /*0430*/  BSYNC.RECONVERGENT B1 ;  /* 0x0000000000017941 */ /* 0x000fea0003800200 */
.L_x_93:
[----:B------:R-:W-:Y:S05]  /*0440*/  @!P1 BRA `(.L_x_92) ;  /* 0x0000000000689947 */ /* 0x000fea0003800000 */
[----:B------:R-:W0:Y:S01]  /*0450*/  S2R R10, SR_CgaCtaId ;  /* 0x00000000000a7919 */ /* 0x000e220000008800 */
[----:B------:R-:W1:Y:S01]  /*0460*/  LDC.64 R8, c[0x0][0x388] ;  /* 0x0000e200ff087b82 */ /* 0x000e620000000a00 */
[----:B------:R-:W-:-:S04]  /*0470*/  MOV R7, 0x400 ;  /* 0x0000040000077802 */ /* 0x000fc80000000f00 */
[----:B0-----:R-:W-:-:S07]  /*0480*/  LEA R23, R10, R7, 0x18 ;  /* 0x000000070a177211 */ /* 0x001fce00078ec0ff */
.L_x_96:
[----:B0-----:R-:W-:Y:S02]  /*0490*/  IMAD.IADD R14, R3, 0x1, R6 ;  /* 0x00000001030e7824 */ /* 0x001fe400078e0206 */
[----:B-1----:R-:W-:-:S04]  /*04a0*/  IMAD.WIDE.U32 R12, R6, 0x4, R8 ;  /* 0x00000004060c7825 */ /* 0x002fc800078e0008 */
[C---:B------:R-:W-:Y:S02]  /*04b0*/  IMAD.IADD R16, R3.reuse, 0x1, R14 ;  /* 0x0000000103107824 */ /* 0x040fe400078e020e */
[----:B------:R-:W-:Y:S01]  /*04c0*/  IMAD.WIDE.U32 R14, R14, 0x4, R8 ;  /* 0x000000040e0e7825 */ /* 0x000fe200078e0008 */
[----:B------:R-:W2:Y:S03]  /*04d0*/  LDG.E.CONSTANT R12, desc[UR8][R12.64] ;  /* 0x000000080c0c7981 */ /* 0x000ea6000c1e9900 */
[----:B------:R-:W-:Y:S02]  /*04e0*/  IMAD.IADD R20, R3, 0x1, R16 ;  /* 0x0000000103147824 */ /* 0x000fe400078e0210 */
[--C-:B------:R-:W-:Y:S01]  /*04f0*/  IMAD.WIDE.U32 R16, R16, 0x4, R8.reuse ;  /* 0x0000000410107825 */ /* 0x100fe200078e0008 */
[----:B------:R-:W3:Y:S03]  /*0500*/  LDG.E.CONSTANT R14, desc[UR8][R14.64] ;  /* 0x000000080e0e7981 */ /* 0x000ee6000c1e9900 */
[----:B------:R-:W-:-:S02]  /*0510*/  IMAD.WIDE.U32 R10, R20, 0x4, R8 ;  /* 0x00000004140a7825 */ /* 0x000fc400078e0008 */
[----:B------:R-:W4:Y:S04]  /*0520*/  LDG.E.CONSTANT R16, desc[UR8][R16.64] ;  /* 0x0000000810107981 */ /* 0x000f28000c1e9900 */
[----:B------:R-:W5:Y:S01]  /*0530*/  LDG.E.CONSTANT R10, desc[UR8][R10.64] ;  /* 0x000000080a0a7981 */ /* 0x000f62000c1e9900 */
[----:B------:R-:W-:-:S05]  /*0540*/  LEA R7, R6, R23, 0x2 ;  /* 0x0000001706077211 */ /* 0x000fca00078e10ff */
[----:B------:R-:W-:-:S04]  /*0550*/  IMAD R18, R3, 0x4, R7 ;  /* 0x0000000403127824 */ /* 0x000fc800078e0207 */
[----:B------:R-:W-:-:S04]  /*0560*/  IMAD R19, R3, 0x4, R18 ;  /* 0x0000000403137824 */ /* 0x000fc800078e0212 */
[C---:B------:R-:W-:Y:S01]  /*0570*/  IMAD R21, R3.reuse, 0x4, R19 ;  /* 0x0000000403157824 */ /* 0x040fe200078e0213 */
[----:B------:R-:W-:-:S04]  /*0580*/  IADD3 R6, PT, PT, R3, R20, RZ ;  /* 0x0000001403067210 */ /* 0x000fc80007ffe0ff */
[----:B------:R-:W-:Y:S01]  /*0590*/  ISETP.GE.AND P0, PT, R6, R0, PT ;  /* 0x000000000600720c */ /* 0x000fe20003f06270 */
[----:B--2---:R0:W-:Y:S04]  /*05a0*/  STS [R7], R12 ;  /* 0x0000000c07007388 */ /* 0x0041e80000000800 */
[----:B---3--:R0:W-:Y:S04]  /*05b0*/  STS [R18], R14 ;  /* 0x0000000e12007388 */ /* 0x0081e80000000800 */
[----:B----4-:R0:W-:Y:S04]  /*05c0*/  STS [R19], R16 ;  /* 0x0000001013007388 */ /* 0x0101e80000000800 */
[----:B-----5:R0:W-:Y:S01]  /*05d0*/  STS [R21], R10 ;  /* 0x0000000a15007388 */ /* 0x0201e20000000800 */
[----:B------:R-:W-:Y:S05]  /*05e0*/  @!P0 BRA `(.L_x_96) ;  /* 0xfffffffc00a88947 */ /* 0x000fea000383ffff */
.L_x_92:
[----:B------:R-:W-:Y:S05]  /*05f0*/  BSYNC.RECONVERGENT B0 ;  /* 0x0000000000007941 */ /* 0x000fea0003800200 */
.L_x_91:
[----:B0-----:R-:W0:Y:S02]  /*0600*/  LDC.64 R6, c[0x0][0x3a0] ;  /* 0x0000e800ff067b82 */ /* 0x001e240000000a00 */
[----:B0-----:R-:W-:-:S06]  /*0610*/  IMAD.WIDE.U32 R6, R5, 0x4, R6 ;  /* 0x0000000405067825 */ /* 0x001fcc00078e0006 */
[----:B------:R-:W2:Y:S01]  /*0620*/  LDG.E.CONSTANT R7, desc[UR8][R6.64] ;  /* 0x0000000806077981 */ /* 0x000ea2000c1e9900 */
[----:B------:R-:W-:Y:S01]  /*0630*/  BAR.SYNC.DEFER_BLOCKING 0x0 ;  /* 0x0000000000007b1d */ /* 0x000fe20000010000 */
[----:B--2---:R-:W-:-:S04]  /*0640*/  IADD3 R3, PT, PT, R7, -0x1, R0 ;  /* 0xffffffff07037810 */ /* 0x004fc80007ffe000 */
[C---:B------:R-:W-:Y:S01]  /*0650*/  ISETP.GE.AND P0, PT, R4.reuse, R3, PT ;  /* 0x000000030400720c */ /* 0x040fe20003f06270 */
[----:B------:R-:W-:-:S12]  /*0660*/  IMAD R3, R4, R2, R5 ;  /* 0x0000000204037224 */ /* 0x000fd800078e0205 */
[----:B------:R-:W0:Y:S01]  /*0670*/  @!P0 LDC.64 R8, c[0x0][0x3a8] ;  /* 0x0000ea00ff088b82 */ /* 0x000e220000000a00 */
[----:B------:R-:W-:Y:S02]  /*0680*/  @!P0 IMAD.MOV.U32 R11, RZ, RZ, 0x7fc00000 ;  /* 0x7fc00000ff0b8424 */ /* 0x000fe400078e00ff */
[----:B0-----:R-:W-:-:S05]  /*0690*/  @!P0 IMAD.WIDE R8, R3, 0x4, R8 ;  /* 0x0000000403088825 */ /* 0x001fca00078e0208 */
[----:B------:R0:W-:Y:S01]  /*06a0*/  @!P0 STG.E desc[UR8][R8.64], R11 ;  /* 0x0000000b08008986 */ /* 0x0001e2000c101908 */
[----:B------:R-:W-:Y:S05]  /*06b0*/  @!P0 EXIT ;  /* 0x000000000000894d */ /* 0x000fea0003800000 */
[----:B------:R-:W-:Y:S01]  /*06c0*/  ISETP.GE.AND P0, PT, R0, 0x1, PT ;  /* 0x000000010000780c */ /* 0x000fe20003f06270 */
[----:B------:R-:W-:Y:S02]  /*06d0*/  IMAD.IADD R7, R4, 0x1, -R0 ;  /* 0x0000000104077824 */ /* 0x000fe400078e0a00 */
[----:B------:R-:W-:Y:S02]  /*06e0*/  IMAD.MOV.U32 R17, RZ, RZ, RZ ;  /* 0x000000ffff117224 */ /* 0x000fe400078e00ff */
[----:B------:R-:W-:-:S05]  /*06f0*/  IMAD R16, R7, R2, R2 ;  /* 0x0000000207107224 */ /* 0x000fca00078e0202 */
[----:B------:R-:W-:-:S03]  /*0700*/  IADD3 R16, PT, PT, R5, R16, RZ ;  /* 0x0000001005107210 */ /* 0x000fc60007ffe0ff */
[----:B------:R-:W-:Y:S05]  /*0710*/  @!P0 BRA `(.L_x_97) ;  /* 0x00000004001c8947 */ /* 0x000fea0003800000 */
[C---:B------:R-:W-:Y:S01]  /*0720*/  ISETP.GE.U32.AND P1, PT, R0.reuse, 0x4, PT ;  /* 0x000000040000780c */ /* 0x040fe20003f26070 */
[----:B------:R-:W-:Y:S01]  /*0730*/  IMAD.MOV.U32 R17, RZ, RZ, RZ ;  /* 0x000000ffff117224 */ /* 0x000fe200078e00ff */
[----:B------:R-:W-:Y:S01]  /*0740*/  LOP3.LUT R20, R0, 0x3, RZ, 0xc0, !PT ;  /* 0x0000000300147812 */ /* 0x000fe200078ec0ff */
[----:B------:R-:W-:Y:S01]  /*0750*/  IMAD.MOV.U32 R21, RZ, RZ, RZ ;  /* 0x000000ffff157224 */ /* 0x000fe200078e00ff */
[----:B------:R-:W-:Y:S02]  /*0760*/  SHF.R.S32.HI R18, RZ, 0x1f, R16 ;  /* 0x0000001fff127819 */ /* 0x000fe40000011410 */
[----:B------:R-:W-:-:S07]  /*0770*/  ISETP.NE.AND P0, PT, R20, RZ, PT ;  /* 0x000000ff1400720c */ /* 0x000fce0003f05270 */
[----:B------:R-:W-:Y:S06]  /*0780*/  @!P1 BRA `(.L_x_98) ;  /* 0x0000000000b09947 */ /* 0x000fec0003800000 */
[----:B------:R-:W1:Y:S01]  /*0790*/  S2UR UR5, SR_CgaCtaId ;  /* 0x00000000000579c3 */ /* 0x000e620000008800 */
[----:B------:R-:W-:Y:S01]  /*07a0*/  LOP3.LUT R21, R0, 0x7ffffffc, RZ, 0xc0, !PT ;  /* 0x7ffffffc00157812 */ /* 0x000fe200078ec0ff */
[----:B------:R-:W-:Y:S02]  /*07b0*/  HFMA2 R17, -RZ, RZ, 0, 0 ;  /* 0x00000000ff117431 */ /* 0x000fe400000001ff */
[C---:B------:R-:W-:Y:S01]  /*07c0*/  IMAD.SHL.U32 R23, R2.reuse, 0x2, RZ ;  /* 0x0000000202177824 */ /* 0x040fe200078e00ff */
[----:B------:R-:W-:Y:S01]  /*07d0*/  UMOV UR4, 0x400 ;  /* 0x0000040000047882 */ /* 0x000fe20000000000 */
[----:B------:R-:W-:Y:S01]  /*07e0*/  IMAD R25, R2, 0x3, RZ ;  /* 0x0000000302197824 */ /* 0x000fe200078e02ff */
[----:B------:R-:W2:Y:S01]  /*07f0*/  LDCU.64 UR6, c[0x0][0x380] ;  /* 0x00007000ff0677ac */ /* 0x000ea20008000a00 */
[----:B------:R-:W-:Y:S01]  /*0800*/  IMAD.MOV.U32 R27, RZ, RZ, RZ ;  /* 0x000000ffff1b7224 */ /* 0x000fe200078e00ff */
[----:B------:R-:W3:Y:S01]  /*0810*/  LDC R19, c[0x0][0x398] ;  /* 0x0000e600ff137b82 */ /* 0x000ee20000000800 */
[----:B------:R-:W-:Y:S01]  /*0820*/  IMAD.MOV R0, RZ, RZ, -R21 ;  /* 0x000000ffff007224 */ /* 0x000fe200078e0a15 */
[----:B-1----:R-:W-:-:S12]  /*0830*/  ULEA UR4, UR5, UR4, 0x18 ;  /* 0x0000000405047291 */ /* 0x002fd8000f8ec0ff */
.L_x_99:
[C---:B------:R-:W-:Y:S02]  /*0840*/  IADD3 R6, P2, PT, R16.reuse, R27, RZ ;  /* 0x0000001b10067210 */ /* 0x040fe40007f5e0ff */
[----:B---3--:R-:W-:Y:S02]  /*0850*/  IADD3 R4, P1, PT, R16, R19, RZ ;  /* 0x0000001310047210 */ /* 0x008fe40007f3e0ff */
[-C--:B0-----:R-:W-:Y:S02]  /*0860*/  LEA.HI.X.SX32 R9, R27, R18.reuse, 0x1, P2 ;  /* 0x000000121b097211 */ /* 0x081fe400010f0eff */
[----:B--2---:R-:W-:Y:S02]  /*0870*/  LEA R12, P3, R6, UR6, 0x2 ;  /* 0x00000006060c7c11 */ /* 0x004fe4000f8610ff */
[----:B------:R-:W-:Y:S02]  /*0880*/  IADD3 R5, P2, PT, R16, R23, RZ ;  /* 0x0000001710057210 */ /* 0x000fe40007f5e0ff */
[----:B------:R-:W-:-:S02]  /*0890*/  LEA.HI.X.SX32 R7, R19, R18, 0x1, P1 ;  /* 0x0000001213077211 */ /* 0x000fc400008f0eff */
[----:B------:R-:W-:Y:S02]  /*08a0*/  LEA R8, P1, R4, UR6, 0x2 ;  /* 0x0000000604087c11 */ /* 0x000fe4000f8210ff */
[----:B------:R-:W-:Y:S02]  /*08b0*/  LEA.HI.X R13, R6, UR7, R9, 0x2, P3 ;  /* 0x00000007060d7c11 */ /* 0x000fe400098f1409 */
[----:B------:R-:W-:Y:S02]  /*08c0*/  LEA.HI.X.SX32 R6, R23, R18, 0x1, P2 ;  /* 0x0000001217067211 */ /* 0x000fe400010f0eff */
[----:B------:R-:W-:Y:S01]  /*08d0*/  LEA R10, P2, R5, UR6, 0x2 ;  /* 0x00000006050a7c11 */ /* 0x000fe2000f8410ff */
[----:B------:R-:W2:Y:S01]  /*08e0*/  LDG.E.CONSTANT R12, desc[UR8][R12.64] ;  /* 0x000000080c0c7981 */ /* 0x000ea2000c1e9900 */
[----:B------:R-:W-:Y:S02]  /*08f0*/  LEA.HI.X R9, R4, UR7, R7, 0x2, P1 ;  /* 0x0000000704097c11 */ /* 0x000fe400088f1407 */
[----:B------:R-:W-:-:S02]  /*0900*/  IADD3 R4, P1, PT, R16, R25, RZ ;  /* 0x0000001910047210 */ /* 0x000fc40007f3e0ff */
[----:B------:R-:W-:Y:S01]  /*0910*/  LEA.HI.X R11, R5, UR7, R6, 0x2, P2 ;  /* 0x00000007050b7c11 */ /* 0x000fe200090f1406 */
[----:B------:R-:W3:Y:S01]  /*0920*/  LDG.E.CONSTANT R8, desc[UR8][R8.64] ;  /* 0x0000000808087981 */ /* 0x000ee2000c1e9900 */
[----:B------:R-:W-:Y:S02]  /*0930*/  LEA.HI.X.SX32 R5, R25, R18, 0x1, P1 ;  /* 0x0000001219057211 */ /* 0x000fe400008f0eff */
[C---:B------:R-:W-:Y:S01]  /*0940*/  LEA R14, P1, R4.reuse, UR6, 0x2 ;  /* 0x00000006040e7c11 */ /* 0x040fe2000f8210ff */
[----:B------:R-:W4:Y:S03]  /*0950*/  LDG.E.CONSTANT R10, desc[UR8][R10.64] ;  /* 0x000000080a0a7981 */ /* 0x000f26000c1e9900 */
[----:B------:R-:W-:Y:S02]  /*0960*/  LEA.HI.X R15, R4, UR7, R5, 0x2, P1 ;  /* 0x00000007040f7c11 */ /* 0x000fe400088f1405 */
[----:B------:R-:W2:Y:S04]  /*0970*/  LDS.128 R4, [UR4] ;  /* 0x00000004ff047984 */ /* 0x000ea80008000c00 */
[----:B------:R-:W5:Y:S01]  /*0980*/  LDG.E.CONSTANT R14, desc[UR8][R14.64] ;  /* 0x000000080e0e7981 */ /* 0x000f62000c1e9900 */
[----:B------:R-:W-:-:S05]  /*0990*/  VIADD R0, R0, 0x4 ;  /* 0x0000000400007836 */ /* 0x000fca0000000000 */
[----:B------:R-:W-:Y:S01]  /*09a0*/  ISETP.NE.AND P1, PT, R0, RZ, PT ;  /* 0x000000ff0000720c */ /* 0x000fe20003f25270 */
[----:B------:R-:W-:Y:S01]  /*09b0*/  UIADD3 UR4, UPT, UPT, UR4, 0x10, URZ ;  /* 0x0000001004047890 */ /* 0x000fe2000fffe0ff */
[C---:B------:R-:W-:Y:S01]  /*09c0*/  LEA R19, R2.reuse, R19, 0x2 ;  /* 0x0000001302137211 */ /* 0x040fe200078e10ff */
[C---:B------:R-:W-:Y:S02]  /*09d0*/  IMAD R23, R2.reuse, 0x4, R23 ;  /* 0x0000000402177824 */ /* 0x040fe400078e0217 */
[C---:B------:R-:W-:Y:S02]  /*09e0*/  IMAD R25, R2.reuse, 0x4, R25 ;  /* 0x0000000402197824 */ /* 0x040fe400078e0219 */
[----:B------:R-:W-:Y:S02]  /*09f0*/  IMAD R27, R2, 0x4, R27 ;  /* 0x00000004021b7824 */ /* 0x000fe400078e021b */
[----:B--2---:R-:W-:-:S04]  /*0a00*/  FFMA R4, R12, R4, R17 ;  /* 0x000000040c047223 */ /* 0x004fc80000000011 */
[----:B---3--:R-:W-:-:S04]  /*0a10*/  FFMA R5, R5, R8, R4 ;  /* 0x0000000805057223 */ /* 0x008fc80000000004 */
[----:B----4-:R-:W-:-:S04]  /*0a20*/  FFMA R6, R6, R10, R5 ;  /* 0x0000000a06067223 */ /* 0x010fc80000000005 */
[----:B-----5:R-:W-:Y:S01]  /*0a30*/  FFMA R17, R7, R14, R6 ;  /* 0x0000000e07117223 */ /* 0x020fe20000000006 */
[----:B------:R-:W-:Y:S06]  /*0a40*/  @P1 BRA `(.L_x_99) ;  /* 0xfffffffc007c1947 */ /* 0x000fec000383ffff */
.L_x_98:
[----:B------:R-:W-:Y:S05]  /*0a50*/  @!P0 BRA `(.L_x_97) ;  /* 0x00000000004c8947 */ /* 0x000fea0003800000 */
[----:B------:R-:W1:Y:S01]  /*0a60*/  S2R R5, SR_CgaCtaId ;  /* 0x0000000000057919 */ /* 0x000e620000008800 */
[----:B------:R-:W-:Y:S01]  /*0a70*/  MOV R0, 0x400 ;  /* 0x0000040000007802 */ /* 0x000fe20000000f00 */
[----:B------:R-:W2:Y:S01]  /*0a80*/  LDCU.64 UR4, c[0x0][0x380] ;  /* 0x00007000ff0477ac */ /* 0x000ea20008000a00 */
[----:B------:R-:W-:Y:S02]  /*0a90*/  IADD3 R20, PT, PT, -R20, RZ, RZ ;  /* 0x000000ff14147210 */ /* 0x000fe40007ffe1ff */
[----:B-1----:R-:W-:-:S05]  /*0aa0*/  LEA R0, R5, R0, 0x18 ;  /* 0x0000000005007211 */ /* 0x002fca00078ec0ff */
[C---:B------:R-:W-:Y:S02]  /*0ab0*/  IMAD R0, R21.reuse, 0x4, R0 ;  /* 0x0000000415007824 */ /* 0x040fe400078e0200 */
[----:B--2---:R-:W-:-:S07]  /*0ac0*/  IMAD R21, R21, R2, RZ ;  /* 0x0000000215157224 */ /* 0x004fce00078e02ff */
.L_x_100:
[----:B------:R-:W-:-:S04]  /*0ad0*/  IADD3 R5, P0, PT, R16, R21, RZ ;  /* 0x0000001510057210 */ /* 0x000fc80007f1e0ff */
[----:B------:R-:W-:Y:S02]  /*0ae0*/  LEA.HI.X.SX32 R6, R21, R18, 0x1, P0 ;  /* 0x0000001215067211 */ /* 0x000fe400000f0eff */
[----:B------:R-:W-:-:S04]  /*0af0*/  LEA R4, P0, R5, UR4, 0x2 ;  /* 0x0000000405047c11 */ /* 0x000fc8000f8010ff */
[----:B------:R-:W-:Y:S02]  /*0b00*/  LEA.HI.X R5, R5, UR5, R6, 0x2, P0 ;  /* 0x0000000505057c11 */ /* 0x000fe400080f1406 */
[----:B------:R1:W2:Y:S04]  /*0b10*/  LDS R6, [R0] ;  /* 0x0000000000067984 */ /* 0x0002a80000000800 */
[----:B------:R-:W2:Y:S01]  /*0b20*/  LDG.E.CONSTANT R4, desc[UR8][R4.64] ;  /* 0x0000000804047981 */ /* 0x000ea2000c1e9900 */
[----:B------:R-:W-:Y:S02]  /*0b30*/  VIADD R20, R20, 0x1 ;  /* 0x0000000114147836 */ /* 0x000fe40000000000 */
[----:B------:R-:W-:Y:S01]  /*0b40*/  IMAD.IADD R21, R21, 0x1, R2 ;  /* 0x0000000115157824 */ /* 0x000fe200078e0202 */
[----:B-1----:R-:W-:-:S02]  /*0b50*/  IADD3 R0, PT, PT, R0, 0x4, RZ ;  /* 0x0000000400007810 */ /* 0x002fc40007ffe0ff */
[----:B------:R-:W-:Y:S01]  /*0b60*/  ISETP.NE.AND P0, PT, R20, RZ, PT ;  /* 0x000000ff1400720c */ /* 0x000fe20003f05270 */
[----:B--2---:R-:W-:-:S12]  /*0b70*/  FFMA R17, R4, R6, R17 ;  /* 0x0000000604117223 */ /* 0x004fd80000000011 */
[----:B------:R-:W-:Y:S05]  /*0b80*/  @P0 BRA `(.L_x_100) ;  /* 0xfffffffc00d00947 */ /* 0x000fea000383ffff */
.L_x_97:
[----:B------:R-:W1:Y:S02]  /*0b90*/  LDC.64 R4, c[0x0][0x3a8] ;  /* 0x0000ea00ff047b82 */ /* 0x000e640000000a00 */
[----:B-1----:R-:W-:-:S05]  /*0ba0*/  IMAD.WIDE R4, R3, 0x4, R4 ;  /* 0x0000000403047825 */ /* 0x002fca00078e0204 */
[----:B------:R-:W-:Y:S01]  /*0bb0*/  STG.E desc[UR8][R4.64], R17 ;  /* 0x0000001104007986 */ /* 0x000fe2000c101908 */
[----:B------:R-:W-:Y:S05]  /*0bc0*/  EXIT ;  /* 0x000000000000794d */ /* 0x000fea0003800000 */
.L_x_101:
        /* <DEDUP_REMOVED lines=11> */
.L_x_964:


//--------------------- .text.alma_batch_tiled_f32_2x_tile512_tm --------------------------
	.section	.text.alma_batch_tiled_f32_2x_tile512_tm,"ax",@progbits
	.align	128
        .global         alma_batch_tiled_f32_2x_tile512_tm
        .type           alma_batch_tiled_f32_2x_tile512_tm,@function
        .size           alma_batch_tiled_f32_2x_tile512_tm,(.L_x_965 - alma_batch_tiled_f32_2x_tile512_tm)
        .other          alma_batch_tiled_f32_2x_tile512_tm,@"STO_CUDA_ENTRY STV_DEFAULT"
alma_batch_tiled_f32_2x_tile512_tm:
.text.alma_batch_tiled_f32_2x_tile512_tm:
[----:B------:R-:W-:Y:S08]  /*0000*/  LDC R1, c[0x0][0x37c] ;  /* 0x0000df00ff017b82 */ /* 0x000ff00000000800 */
[----:B------:R-:W0:Y:S02]  /*0010*/  LDC R0, c[0x0][0x360] ;  /* 0x0000d800ff007b82 */ /* 0x000e240000000800 */
[----:B0-----:R-:W-:-:S13]  /*0020*/  ISETP.NE.AND P0, PT, R0, 0x100, PT ;  /* 0x000001000000780c */ /* 0x001fda0003f05270 */
[----:B------:R-:W-:Y:S05]  /*0030*/  @P0 EXIT ;  /* 0x000000000000094d */ /* 0x000fea0003800000 */
[----:B------:R-:W0:Y:S01]  /*0040*/  S2R R32, SR_CTAID.Y ;  /* 0x0000000000207919 */ /* 0x000e220000002600 */
[----:B------:R-:W0:Y:S02]  /*0050*/  LDCU UR4, c[0x0][0x3a8] ;  /* 0x00007500ff0477ac */ /* 0x000e240008000800 */
[----:B0-----:R-:W-:-:S13]  /*0060*/  ISETP.GE.AND P0, PT, R32, UR4, PT ;  /* 0x0000000420007c0c */ /* 0x001fda000bf06270 */
[----:B------:R-:W-:Y:S05]  /*0070*/  @P0 EXIT ;  /* 0x000000000000094d */ /* 0x000fea0003800000 */
[----:B------:R-:W0:Y:S01]  /*0080*/  S2R R6, SR_CTAID.X ;  /* 0x0000000000067919 */ /* 0x000e220000002500 */
[----:B------:R-:W1:Y:S02]  /*0090*/  LDCU UR4, c[0x0][0x3a4] ;  /* 0x00007480ff0477ac */ /* 0x000e640008000800 */
[----:B-1----:R-:W-:Y:S02]  /*00a0*/  IMAD.U32 R0, RZ, RZ, UR4 ;  /* 0x00000004ff007e24 */ /* 0x002fe4000f8e00ff */
[----:B0-----:R-:W-:-:S05]  /*00b0*/  IMAD.SHL.U32 R6, R6, 0x200, RZ ;  /* 0x0000020006067824 */ /* 0x001fca00078e00ff */
[----:B------:R-:W-:-:S13]  /*00c0*/  ISETP.GE.AND P0, PT, R6, R0, PT ;  /* 0x000000000600720c */ /* 0x000fda0003f06270 */
[----:B------:R-:W-:Y:S05]  /*00d0*/  @P0 EXIT ;  /* 0x000000000000094d */ /* 0x000fea0003800000 */
[----:B------:R-:W0:Y:S01]  /*00e0*/  LDC.64 R8, c[0x0][0x390] ;  /* 0x0000e400ff087b82 */ /* 0x000e220000000a00 */
[----:B------:R-:W1:Y:S07]  /*00f0*/  LDCU.64 UR6, c[0x0][0x358] ;  /* 0x00006b00ff0677ac */ /* 0x000e6e0008000a00 */
[----:B------:R-:W2:Y:S08]  /*0100*/  LDC R5, c[0x0][0x3a0] ;  /* 0x0000e800ff057b82 */ /* 0x000eb00000000800 */
[----:B------:R-:W3:Y:S01]  /*0110*/  LDC R4, c[0x0][0x388] ;  /* 0x0000e200ff047b82 */ /* 0x000ee20000000800 */
[----:B0-----:R-:W-:-:S05]  /*0120*/  IMAD.WIDE.U32 R8, R32, 0x4, R8 ;  /* 0x0000000420087825 */ /* 0x001fca00078e0008 */
[----:B-1----:R-:W4:Y:S01]  /*0130*/  LDG.E.CONSTANT R7, desc[UR6][R8.64] ;  /* 0x0000000608077981 */ /* 0x002f22000c1e9900 */
[----:B------:R-:W-:Y:S01]  /*0140*/  BSSY.RECONVERGENT B1, `(.L_x_102) ;  /* 0x0000159000017945 */ /* 0x000fe20003800200 */
[----:B--2---:R-:W-:-:S04]  /*0150*/  IMAD R5, R32, R5, RZ ;  /* 0x0000000520057224 */ /* 0x004fc800078e02ff */
[----:B---3--:R-:W-:-:S05]  /*0160*/  IMAD.U32 R2, R5, 0x4, R4 ;  /* 0x0000000405027824 */ /* 0x008fca00078e0004 */
[----:B------:R-:W-:Y:S01]  /*0170*/  LOP3.LUT P0, RZ, R2, 0xf, RZ, 0xc0, !PT ;  /* 0x0000000f02ff7812 */ /* 0x000fe2000780c0ff */
[----:B----4-:R-:W-:-:S12]  /*0180*/  IMAD.SHL.U32 R3, R7, 0x4, RZ ;  /* 0x0000000407037824 */ /* 0x010fd800078e00ff */
[----:B------:R-:W-:Y:S05]  /*0190*/  @P0 BRA `(.L_x_103) ;  /* 0x0000000c00440947 */ /* 0x000fea0003800000 */
[----:B------:R-:W0:Y:S01]  /*01a0*/  S2R R2, SR_TID.X ;  /* 0x0000000000027919 */ /* 0x000e220000002100 */
[----:B------:R-:W-:Y:S01]  /*01b0*/  SHF.R.S32.HI R35, RZ, 0x2, R7 ;  /* 0x00000002ff237819 */ /* 0x000fe20000011407 */
[----:B------:R-:W-:Y:S03]  /*01c0*/  BSSY.RECONVERGENT B0, `(.L_x_104) ;  /* 0x0000087000007945 */ /* 0x000fe60003800200 */
[----:B0-----:R-:W-:-:S13]  /*01d0*/  ISETP.GE.AND P0, PT, R2, R35, PT ;  /* 0x000000230200720c */ /* 0x001fda0003f06270 */
[----:B------:R-:W-:Y:S05]  /*01e0*/  @P0 BRA `(.L_x_105) ;  /* 0x0000000800100947 */ /* 0x000fea0003800000 */
[----:B------:R-:W-:Y:S01]  /*01f0*/  LOP3.LUT R8, RZ, R2, RZ, 0x33, !PT ;  /* 0x00000002ff087212 */ /* 0x000fe200078e33ff */
[----:B------:R-:W-:Y:S01]  /*0200*/  BSSY.RECONVERGENT B2, `(.L_x_106) ;  /* 0x0000020000027945 */ /* 0x000fe20003800200 */
[----:B------:R-:W-:-:S03]  /*0210*/  IMAD.MOV.U32 R34, RZ, RZ, R2 ;  /* 0x000000ffff227224 */ /* 0x000fc600078e0002 */
[----:B------:R-:W-:-:S05]  /*0220*/  IMAD.IADD R10, R35, 0x1, R8 ;  /* 0x00000001230a7824 */ /* 0x000fca00078e0208 */
[C---:B------:R-:W-:Y:S02]  /*0230*/  LOP3.LUT R8, R10.reuse, 0x300, RZ, 0xc0, !PT ;  /* 0x000003000a087812 */ /* 0x040fe400078ec0ff */
[----:B------:R-:W-:Y:S02]  /*0240*/  ISETP.GE.U32.AND P0, PT, R10, 0x300, PT ;  /* 0x000003000a00780c */ /* 0x000fe40003f06070 */
[----:B------:R-:W-:-:S13]  /*0250*/  ISETP.NE.AND P1, PT, R8, 0x300, PT ;  /* 0x000003000800780c */ /* 0x000fda0003f25270 */
[----:B------:R-:W-:Y:S05]  /*0260*/  @!P1 BRA `(.L_x_107) ;  /* 0x0000000000649947 */ /* 0x000fea0003800000 */
[----:B------:R-:W0:Y:S01]  /*0270*/  S2UR UR5, SR_CgaCtaId ;  /* 0x00000000000579c3 */ /* 0x000e220000008800 */
[----:B------:R-:W1:Y:S01]  /*0280*/  LDCU UR8, c[0x0][0x38c] ;  /* 0x00007180ff0877ac */ /* 0x000e620008000800 */
[----:B------:R-:W-:Y:S01]  /*0290*/  IMAD.WIDE R8, R5, 0x4, RZ ;  /* 0x0000000405087825 */ /* 0x000fe200078e02ff */
[----:B------:R-:W-:Y:S01]  /*02a0*/  LEA.HI R10, R10, 0x1, RZ, 0x18 ;  /* 0x000000010a0a7811 */ /* 0x000fe200078fc0ff */
[----:B------:R-:W-:-:S04]  /*02b0*/  UMOV UR4, 0x400 ;  /* 0x0000040000047882 */ /* 0x000fc80000000000 */
[C---:B------:R-:W-:Y:S01]  /*02c0*/  IMAD.SHL.U32 R11, R10.reuse, 0x100, RZ ;  /* 0x000001000a0b7824 */ /* 0x040fe200078e00ff */
[----:B------:R-:W-:Y:S01]  /*02d0*/  LOP3.LUT R10, R10, 0x3, RZ, 0xc0, !PT ;  /* 0x000000030a0a7812 */ /* 0x000fe200078ec0ff */
[----:B------:R-:W-:-:S03]  /*02e0*/  IMAD.WIDE.U32 R8, R2, 0x10, R8 ;  /* 0x0000001002087825 */ /* 0x000fc600078e0008 */
[----:B------:R-:W-:Y:S02]  /*02f0*/  LOP3.LUT R11, R11, 0x300, RZ, 0xc0, !PT ;  /* 0x000003000b0b7812 */ /* 0x000fe400078ec0ff */
[----:B------:R-:W-:Y:S02]  /*0300*/  IADD3 R14, P1, PT, R8, R4, RZ ;  /* 0x00000004080e7210 */ /* 0x000fe40007f3e0ff */
[----:B------:R-:W-:Y:S01]  /*0310*/  IADD3 R13, PT, PT, -R10, RZ, RZ ;  /* 0x000000ff0a0d7210 */ /* 0x000fe20007ffe1ff */
[----:B------:R-:W-:Y:S01]  /*0320*/  IMAD.IADD R34, R11, 0x1, R2 ;  /* 0x000000010b227824 */ /* 0x000fe200078e0202 */
[----:B-1----:R-:W-:Y:S01]  /*0330*/  IADD3.X R15, PT, PT, R9, UR8, RZ, P1, !PT ;  /* 0x00000008090f7c10 */ /* 0x002fe20008ffe4ff */
[----:B0-----:R-:W-:-:S06]  /*0340*/  ULEA UR4, UR5, UR4, 0x18 ;  /* 0x0000000405047291 */ /* 0x001fcc000f8ec0ff */
[----:B------:R-:W-:-:S07]  /*0350*/  LEA R12, R2, UR4, 0x4 ;  /* 0x00000004020c7c11 */ /* 0x000fce000f8e20ff */
.L_x_108:
[----:B------:R-:W-:Y:S02]  /*0360*/  IMAD.MOV.U32 R8, RZ, RZ, R14 ;  /* 0x000000ffff087224 */ /* 0x000fe400078e000e */
[----:B------:R-:W-:-:S06]  /*0370*/  IMAD.MOV.U32 R9, RZ, RZ, R15 ;  /* 0x000000ffff097224 */ /* 0x000fcc00078e000f */
[----:B------:R-:W2:Y:S01]  /*0380*/  LDG.E.128 R8, desc[UR6][R8.64] ;  /* 0x0000000608087981 */ /* 0x000ea2000c1e1d00 */
[----:B------:R-:W-:Y:S01]  /*0390*/  VIADD R13, R13, 0x1 ;  /* 0x000000010d0d7836 */ /* 0x000fe20000000000 */
[----:B------:R-:W-:-:S04]  /*03a0*/  IADD3 R14, P2, PT, R14, 0x1000, RZ ;  /* 0x000010000e0e7810 */ /* 0x000fc80007f5e0ff */
[----:B------:R-:W-:Y:S01]  /*03b0*/  ISETP.NE.AND P1, PT, R13, RZ, PT ;  /* 0x000000ff0d00720c */ /* 0x000fe20003f25270 */
[----:B------:R-:W-:Y:S01]  /*03c0*/  IMAD.X R15, RZ, RZ, R15, P2 ;  /* 0x000000ffff0f7224 */ /* 0x000fe200010e060f */
[----:B--2---:R0:W-:Y:S02]  /*03d0*/  STS.128 [R12], R8 ;  /* 0x000000080c007388 */ /* 0x0041e40000000c00 */
[----:B0-----:R-:W-:-:S09]  /*03e0*/  VIADD R12, R12, 0x1000 ;  /* 0x000010000c0c7836 */ /* 0x001fd20000000000 */
[----:B------:R-:W-:Y:S05]  /*03f0*/  @P1 BRA `(.L_x_108) ;  /* 0xfffffffc00d81947 */ /* 0x000fea000383ffff */
.L_x_107:
[----:B------:R-:W-:Y:S05]  /*0400*/  BSYNC.RECONVERGENT B2 ;  /* 0x0000000000027941 */ /* 0x000fea0003800200 */
.L_x_106:
[----:B------:R-:W-:Y:S05]  /*0410*/  @!P0 BRA `(.L_x_105) ;  /* 0x0000000400848947 */ /* 0x000fea0003800000 */
[----:B------:R-:W0:Y:S01]  /*0420*/  S2UR UR5, SR_CgaCtaId ;  /* 0x00000000000579c3 */ /* 0x000e220000008800 */
[----:B------:R-:W-:Y:S01]  /*0430*/  IMAD.WIDE R8, R5, 0x4, RZ ;  /* 0x0000000405087825 */ /* 0x000fe200078e02ff */
[----:B------:R-:W1:Y:S01]  /*0440*/  LDCU UR8, c[0x0][0x38c] ;  /* 0x00007180ff0877ac */ /* 0x000e620008000800 */
[----:B------:R-:W-:Y:S02]  /*0450*/  BSSY.RECONVERGENT B2, `(.L_x_109) ;  /* 0x0000037000027945 */ /* 0x000fe40003800200 */
[----:B------:R-:W-:Y:S01]  /*0460*/  IMAD.IADD R10, R35, 0x1, -R34 ;  /* 0x00000001230a7824 */ /* 0x000fe200078e0a22 */
[----:B------:R-:W-:Y:S01]  /*0470*/  UMOV UR4, 0x400 ;  /* 0x0000040000047882 */ /* 0x000fe20000000000 */
[----:B------:R-:W-:-:S03]  /*0480*/  IMAD.WIDE.U32 R8, R34, 0x10, R8 ;  /* 0x0000001022087825 */ /* 0x000fc600078e0008 */
[----:B------:R-:W-:Y:S02]  /*0490*/  ISETP.GT.AND P1, PT, R10, 0xc00, PT ;  /* 0x00000c000a00780c */ /* 0x000fe40003f24270 */
[----:B------:R-:W-:-:S04]  /*04a0*/  IADD3 R4, P0, PT, R8, R4, RZ ;  /* 0x0000000408047210 */ /* 0x000fc80007f1e0ff */
[----:B------:R-:W-:-:S04]  /*04b0*/  IADD3 R38, P2, PT, R4, 0x2000, RZ ;  /* 0x0000200004267810 */ /* 0x000fc80007f5e0ff */
[----:B-1----:R-:W-:Y:S02]  /*04c0*/  IADD3.X R39, PT, PT, RZ, UR8, R9, P2, P0 ;  /* 0x00000008ff277c10 */ /* 0x002fe400097e0409 */
[----:B------:R-:W-:Y:S01]  /*04d0*/  PLOP3.LUT P0, PT, PT, PT, PT, 0x80, 0x8 ;  /* 0x000000000008781c */ /* 0x000fe20003f0f070 */
[----:B0-----:R-:W-:-:S06]  /*04e0*/  ULEA UR4, UR5, UR4, 0x18 ;  /* 0x0000000405047291 */ /* 0x001fcc000f8ec0ff */
[----:B------:R-:W-:-:S04]  /*04f0*/  LEA R4, R34, UR4, 0x4 ;  /* 0x0000000422047c11 */ /* 0x000fc8000f8e20ff */
[----:B------:R-:W-:Y:S01]  /*0500*/  IADD3 R4, PT, PT, R4, 0x2000, RZ ;  /* 0x0000200004047810 */ /* 0x000fe20007ffe0ff */
[----:B------:R-:W-:Y:S06]  /*0510*/  @!P1 BRA `(.L_x_110) ;  /* 0x0000000000a89947 */ /* 0x000fec0003800000 */
[----:B------:R-:W-:Y:S01]  /*0520*/  PLOP3.LUT P0, PT, PT, PT, PT, 0x8, 0x80 ;  /* 0x000000000080781c */ /* 0x000fe20003f0e170 */
[----:B------:R-:W-:-:S12]  /*0530*/  VIADD R36, R35, 0xfffff400 ;  /* 0xfffff40023247836 */ /* 0x000fd80000000000 */
.L_x_111:
[----:B------:R-:W2:Y:S04]  /*0540*/  LDG.E.128 R8, desc[UR6][R38.64+-0x2000] ;  /* 0xffe0000626087981 */ /* 0x000ea8000c1e1d00 */
[----:B------:R-:W3:Y:S04]  /*0550*/  LDG.E.128 R12, desc[UR6][R38.64+-0x1000] ;  /* 0xfff00006260c7981 */ /* 0x000ee8000c1e1d00 */
[----:B------:R-:W4:Y:S04]  /*0560*/  LDG.E.128 R16, desc[UR6][R38.64] ;  /* 0x0000000626107981 */ /* 0x000f28000c1e1d00 */
[----:B------:R-:W5:Y:S04]  /*0570*/  LDG.E.128 R20, desc[UR6][R38.64+0x1000] ;  /* 0x0010000626147981 */ /* 0x000f68000c1e1d00 */
[----:B------:R-:W5:Y:S04]  /*0580*/  LDG.E.128 R24, desc[UR6][R38.64+0x6000] ;  /* 0x0060000626187981 */ /* 0x000f68000c1e1d00 */
[----:B------:R-:W5:Y:S04]  /*0590*/  LDG.E.128 R28, desc[UR6][R38.64+0x7000] ;  /* 0x00700006261c7981 */ /* 0x000f68000c1e1d00 */
[----:B--2---:R0:W-:Y:S04]  /*05a0*/  STS.128 [R4+-0x2000], R8 ;  /* 0xffe0000804007388 */ /* 0x0041e80000000c00 */
[----:B---3--:R1:W-:Y:S04]  /*05b0*/  STS.128 [R4+-0x1000], R12 ;  /* 0xfff0000c04007388 */ /* 0x0083e80000000c00 */
[----:B----4-:R2:W-:Y:S04]  /*05c0*/  STS.128 [R4], R16 ;  /* 0x0000001004007388 */ /* 0x0105e80000000c00 */
[----:B-----5:R3:W-:Y:S04]  /*05d0*/  STS.128 [R4+0x1000], R20 ;  /* 0x0010001404007388 */ /* 0x0207e80000000c00 */
[----:B0-----:R-:W4:Y:S04]  /*05e0*/  LDG.E.128 R8, desc[UR6][R38.64+0x2000] ;  /* 0x0020000626087981 */ /* 0x001f28000c1e1d00 */
[----:B-1----:R-:W5:Y:S04]  /*05f0*/  LDG.E.128 R12, desc[UR6][R38.64+0x3000] ;  /* 0x00300006260c7981 */ /* 0x002f68000c1e1d00 */
[----:B--2---:R-:W2:Y:S04]  /*0600*/  LDG.E.128 R16, desc[UR6][R38.64+0x4000] ;  /* 0x0040000626107981 */ /* 0x004ea8000c1e1d00 */
[----:B---3--:R-:W3:Y:S04]  /*0610*/  LDG.E.128 R20, desc[UR6][R38.64+0x5000] ;  /* 0x0050000626147981 */ /* 0x008ee8000c1e1d00 */
[----:B----4-:R0:W-:Y:S04]  /*0620*/  STS.128 [R4+0x2000], R8 ;  /* 0x0020000804007388 */ /* 0x0101e80000000c00 */
[----:B-----5:R1:W-:Y:S04]  /*0630*/  STS.128 [R4+0x3000], R12 ;  /* 0x0030000c04007388 */ /* 0x0203e80000000c00 */
[----:B--2---:R2:W-:Y:S04]  /*0640*/  STS.128 [R4+0x4000], R16 ;  /* 0x0040001004007388 */ /* 0x0045e80000000c00 */
[----:B---3--:R3:W-:Y:S04]  /*0650*/  STS.128 [R4+0x5000], R20 ;  /* 0x0050001404007388 */ /* 0x0087e80000000c00 */
[----:B0-----:R-:W4:Y:S04]  /*0660*/  LDG.E.128 R8, desc[UR6][R38.64+0x8000] ;  /* 0x0080000626087981 */ /* 0x001f28000c1e1d00 */
[----:B-1----:R-:W5:Y:S04]  /*0670*/  LDG.E.128 R12, desc[UR6][R38.64+0x9000] ;  /* 0x00900006260c7981 */ /* 0x002f68000c1e1d00 */
[----:B--2---:R-:W2:Y:S04]  /*0680*/  LDG.E.128 R16, desc[UR6][R38.64+0xc000] ;  /* 0x00c0000626107981 */ /* 0x004ea8000c1e1d00 */
[----:B---3--:R-:W3:Y:S01]  /*0690*/  LDG.E.128 R20, desc[UR6][R38.64+0xd000] ;  /* 0x00d0000626147981 */ /* 0x008ee2000c1e1d00 */
[----:B------:R-:W-:-:S03]  /*06a0*/  VIADD R34, R34, 0x1000 ;  /* 0x0000100022227836 */ /* 0x000fc60000000000 */
[----:B----4-:R0:W-:Y:S04]  /*06b0*/  STS.128 [R4+0x8000], R8 ;  /* 0x0080000804007388 */ /* 0x0101e80000000c00 */
[----:B-----5:R1:W-:Y:S04]  /*06c0*/  STS.128 [R4+0x9000], R12 ;  /* 0x0090000c04007388 */ /* 0x0203e80000000c00 */
[----:B0-----:R-:W4:Y:S04]  /*06d0*/  LDG.E.128 R8, desc[UR6][R38.64+0xa000] ;  /* 0x00a0000626087981 */ /* 0x001f28000c1e1d00 */
[----:B-1----:R0:W5:Y:S01]  /*06e0*/  LDG.E.128 R12, desc[UR6][R38.64+0xb000] ;  /* 0x00b00006260c7981 */ /* 0x002162000c1e1d00 */
[----:B------:R-:W-:-:S03]  /*06f0*/  ISETP.GE.AND P1, PT, R34, R36, PT ;  /* 0x000000242200720c */ /* 0x000fc60003f26270 */
[----:B------:R1:W-:Y:S04]  /*0700*/  STS.128 [R4+0x6000], R24 ;  /* 0x0060001804007388 */ /* 0x0003e80000000c00 */
[----:B------:R-:W-:Y:S04]  /*0710*/  STS.128 [R4+0x7000], R28 ;  /* 0x0070001c04007388 */ /* 0x000fe80000000c00 */
[----:B--2---:R-:W-:Y:S01]  /*0720*/  STS.128 [R4+0xc000], R16 ;  /* 0x00c0001004007388 */ /* 0x004fe20000000c00 */
[----:B-1----:R-:W-:-:S03]  /*0730*/  IADD3 R24, P2, PT, R38, 0x10000, RZ ;  /* 0x0001000026187810 */ /* 0x002fc60007f5e0ff */
[----:B---3--:R-:W-:Y:S02]  /*0740*/  STS.128 [R4+0xd000], R20 ;  /* 0x00d0001404007388 */ /* 0x008fe40000000c00 */
[----:B------:R-:W-:Y:S02]  /*0750*/  IMAD.X R25, RZ, RZ, R39, P2 ;  /* 0x000000ffff197224 */ /* 0x000fe400010e0627 */
[----:B0-----:R-:W-:Y:S02]  /*0760*/  IMAD.MOV.U32 R38, RZ, RZ, R24 ;  /* 0x000000ffff267224 */ /* 0x001fe400078e0018 */
[----:B------:R-:W-:Y:S01]  /*0770*/  IMAD.MOV.U32 R39, RZ, RZ, R25 ;  /* 0x000000ffff277224 */ /* 0x000fe200078e0019 */
[----:B----4-:R-:W-:Y:S04]  /*0780*/  STS.128 [R4+0xa000], R8 ;  /* 0x00a0000804007388 */ /* 0x010fe80000000c00 */
[----:B-----5:R0:W-:Y:S02]  /*0790*/  STS.128 [R4+0xb000], R12 ;  /* 0x00b0000c04007388 */ /* 0x0201e40000000c00 */
[----:B0-----:R-:W-:Y:S01]  /*07a0*/  VIADD R4, R4, 0x10000 ;  /* 0x0001000004047836 */ /* 0x001fe20000000000 */
[----:B------:R-:W-:Y:S06]  /*07b0*/  @!P1 BRA `(.L_x_111) ;  /* 0xfffffffc00609947 */ /* 0x000fec000383ffff */
.L_x_110:
[----:B------:R-:W-:Y:S05]  /*07c0*/  BSYNC.RECONVERGENT B2 ;  /* 0x0000000000027941 */ /* 0x000fea0003800200 */
.L_x_109:
[----:B------:R-:W-:Y:S01]  /*07d0*/  IMAD.IADD R8, R35, 0x1, -R34 ;  /* 0x0000000123087824 */ /* 0x000fe200078e0a22 */
[----:B------:R-:W-:Y:S04]  /*07e0*/  BSSY.RECONVERGENT B2, `(.L_x_112) ;  /* 0x000001a000027945 */ /* 0x000fe80003800200 */
[----:B------:R-:W-:-:S13]  /*07f0*/  ISETP.GT.AND P1, PT, R8, 0x400, PT ;  /* 0x000004000800780c */ /* 0x000fda0003f24270 */
[----:B------:R-:W-:Y:S05]  /*0800*/  @!P1 BRA `(.L_x_113) ;  /* 0x00000000005c9947 */ /* 0x000fea0003800000 */
[----:B------:R-:W2:Y:S04]  /*0810*/  LDG.E.128 R8, desc[UR6][R38.64+-0x2000] ;  /* 0xffe0000626087981 */ /* 0x000ea8000c1e1d00 */
[----:B------:R-:W3:Y:S04]  /*0820*/  LDG.E.128 R12, desc[UR6][R38.64+-0x1000] ;  /* 0xfff00006260c7981 */ /* 0x000ee8000c1e1d00 */
[----:B------:R-:W4:Y:S04]  /*0830*/  LDG.E.128 R16, desc[UR6][R38.64] ;  /* 0x0000000626107981 */ /* 0x000f28000c1e1d00 */
        /* <DEDUP_REMOVED lines=8> */
[----:B---3--:R0:W3:Y:S01]  /*08c0*/  LDG.E.128 R20, desc[UR6][R38.64+0x5000] ;  /* 0x0050000626147981 */ /* 0x0080e2000c1e1d00 */
[----:B------:R-:W-:Y:S01]  /*08d0*/  IADD3 R24, P1, PT, R38, 0x8000, RZ ;  /* 0x0000800026187810 */ /* 0x000fe20007f3e0ff */
[----:B------:R-:W-:Y:S01]  /*08e0*/  VIADD R34, R34, 0x800 ;  /* 0x0000080022227836 */ /* 0x000fe20000000000 */
[----:B------:R-:W-:-:S02]  /*08f0*/  PLOP3.LUT P0, PT, PT, PT, PT, 0x8, 0x80 ;  /* 0x000000000080781c */ /* 0x000fc40003f0e170 */
[----:B------:R-:W-:Y:S01]  /*0900*/  IADD3.X R25, PT, PT, RZ, R39, RZ, P1, !PT ;  /* 0x00000027ff197210 */ /* 0x000fe20000ffe4ff */
[----:B0-----:R-:W-:-:S04]  /*0910*/  IMAD.MOV.U32 R38, RZ, RZ, R24 ;  /* 0x000000ffff267224 */ /* 0x001fc800078e0018 */
[----:B------:R-:W-:Y:S01]  /*0920*/  IMAD.MOV.U32 R39, RZ, RZ, R25 ;  /* 0x000000ffff277224 */ /* 0x000fe200078e0019 */
[----:B----4-:R-:W-:Y:S04]  /*0930*/  STS.128 [R4+0x2000], R8 ;  /* 0x0020000804007388 */ /* 0x010fe80000000c00 */
[----:B-----5:R-:W-:Y:S04]  /*0940*/  STS.128 [R4+0x3000], R12 ;  /* 0x0030000c04007388 */ /* 0x020fe80000000c00 */
[----:B--2---:R-:W-:Y:S04]  /*0950*/  STS.128 [R4+0x4000], R16 ;  /* 0x0040001004007388 */ /* 0x004fe80000000c00 */
[----:B---3--:R0:W-:Y:S02]  /*0960*/  STS.128 [R4+0x5000], R20 ;  /* 0x0050001404007388 */ /* 0x0081e40000000c00 */
[----:B0-----:R-:W-:-:S07]  /*0970*/  VIADD R4, R4, 0x8000 ;  /* 0x0000800004047836 */ /* 0x001fce0000000000 */
.L_x_113:
[----:B------:R-:W-:Y:S05]  /*0980*/  BSYNC.RECONVERGENT B2 ;  /* 0x0000000000027941 */ /* 0x000fea0003800200 */
.L_x_112:
[----:B------:R-:W-:-:S13]  /*0990*/  ISETP.LT.OR P0, PT, R34, R35, P0 ;  /* 0x000000232200720c */ /* 0x000fda0000701670 */
        /* <DEDUP_REMOVED lines=8> */
[----:B-----5:R0:W-:Y:S02]  /*0a20*/  STS.128 [R4+0x1000], R20 ;  /* 0x0010001404007388 */ /* 0x0201e40000000c00 */
.L_x_105:
[----:B------:R-:W-:Y:S05]  /*0a30*/  BSYNC.RECONVERGENT B0 ;  /* 0x0000000000007941 */ /* 0x000fea0003800200 */
.L_x_104:
[----:B0-----:R-:W-:-:S04]  /*0a40*/  LOP3.LUT P0, R10, R7, 0x3, RZ, 0xc0, !PT ;  /* 0x00000003070a7812 */ /* 0x001fc8000780c0ff */
[----:B------:R-:W-:-:S13]  /*0a50*/  ISETP.NE.OR P0, PT, R2, RZ, !P0 ;  /* 0x000000ff0200720c */ /* 0x000fda0004705670 */
[----:B------:R-:W-:Y:S05]  /*0a60*/  @P0 BRA `(.L_x_114) ;  /* 0x0000000c00180947 */ /* 0x000fea0003800000 */
[----:B------:R-:W0:Y:S01]  /*0a70*/  LDC.64 R8, c[0x0][0x388] ;  /* 0x0000e200ff087b82 */ /* 0x000e220000000a00 */
[----:B------:R-:W-:Y:S01]  /*0a80*/  LOP3.LUT R11, R7, 0xfffffffc, RZ, 0xc0, !PT ;  /* 0xfffffffc070b7812 */ /* 0x000fe200078ec0ff */
[----:B0-----:R-:W-:-:S04]  /*0a90*/  IMAD.WIDE R4, R5, 0x4, R8 ;  /* 0x0000000405047825 */ /* 0x001fc800078e0208 */
[----:B------:R-:W-:-:S06]  /*0aa0*/  IMAD.WIDE R8, R11, 0x4, R4 ;  /* 0x000000040b087825 */ /* 0x000fcc00078e0204 */
[----:B------:R0:W2:Y:S01]  /*0ab0*/  LDG.E R9, desc[UR6][R8.64] ;  /* 0x0000000608097981 */ /* 0x0000a2000c1e1900 */
[----:B------:R-:W1:Y:S01]  /*0ac0*/  S2UR UR5, SR_CgaCtaId ;  /* 0x00000000000579c3 */ /* 0x000e620000008800 */
[----:B------:R-:W-:Y:S01]  /*0ad0*/  UMOV UR4, 0x400 ;  /* 0x0000040000047882 */ /* 0x000fe20000000000 */
[----:B------:R-:W-:Y:S02]  /*0ae0*/  LOP3.LUT R12, R3, 0xfffffff0, RZ, 0xc0, !PT ;  /* 0xfffffff0030c7812 */ /* 0x000fe400078ec0ff */
[----:B0-----:R-:W-:-:S04]  /*0af0*/  IADD3 R8, PT, PT, -R10, 0x1, RZ ;  /* 0x000000010a087810 */ /* 0x001fc80007ffe1ff */
[----:B------:R-:W-:Y:S01]  /*0b00*/  ISETP.NE.AND P0, PT, R8, RZ, PT ;  /* 0x000000ff0800720c */ /* 0x000fe20003f05270 */
[----:B-1----:R-:W-:-:S06]  /*0b10*/  ULEA UR4, UR5, UR4, 0x18 ;  /* 0x0000000405047291 */ /* 0x002fcc000f8ec0ff */
[----:B------:R-:W-:-:S03]  /*0b20*/  VIADD R10, R12, UR4 ;  /* 0x000000040c0a7c36 */ /* 0x000fc60008000000 */
[----:B--2---:R1:W-:Y:S03]  /*0b30*/  STS [R12+UR4], R9 ;  /* 0x000000090c007988 */ /* 0x0043e60008000804 */
[----:B------:R-:W-:Y:S05]  /*0b40*/  @!P0 BRA `(.L_x_114) ;  /* 0x0000000800e08947 */ /* 0x000fea0003800000 */
[----:B------:R-:W-:Y:S01]  /*0b50*/  ISETP.GE.AND P0, PT, R8, RZ, PT ;  /* 0x000000ff0800720c */ /* 0x000fe20003f06270 */
[----:B-1----:R-:W-:Y:S02]  /*0b60*/  VIADD R9, R10, 0x4 ;  /* 0x000000040a097836 */ /* 0x002fe40000000000 */
[----:B------:R-:W-:-:S10]  /*0b70*/  VIADD R11, R11, 0x1 ;  /* 0x000000010b0b7836 */ /* 0x000fd40000000000 */
[----:B------:R-:W-:Y:S05]  /*0b80*/  @P0 BRA `(.L_x_115) ;  /* 0x0000000000a40947 */ /* 0x000fea0003800000 */
[----:B------:R-:W-:Y:S02]  /*0b90*/  IADD3 R10, PT, PT, -R8, RZ, RZ ;  /* 0x000000ff080a7210 */ /* 0x000fe40007ffe1ff */
[----:B------:R-:W-:Y:S02]  /*0ba0*/  PLOP3.LUT P0, PT, PT, PT, PT, 0x80, 0x8 ;  /* 0x000000000008781c */ /* 0x000fe40003f0f070 */
[----:B------:R-:W-:-:S13]  /*0bb0*/  ISETP.GT.AND P1, PT, R10, 0x3, PT ;  /* 0x000000030a00780c */ /* 0x000fda0003f24270 */
[----:B------:R-:W-:Y:S05]  /*0bc0*/  @!P1 BRA `(.L_x_116) ;  /* 0x0000000000549947 */ /* 0x000fea0003800000 */
[----:B------:R-:W-:-:S13]  /*0bd0*/  PLOP3.LUT P0, PT, PT, PT, PT, 0x8, 0x80 ;  /* 0x000000000080781c */ /* 0x000fda0003f0e170 */
.L_x_117:
[C---:B------:R-:W-:Y:S02]  /*0be0*/  VIADD R15, R11.reuse, 0x1 ;  /* 0x000000010b0f7836 */ /* 0x040fe40000000000 */
        /* <DEDUP_REMOVED lines=17> */
[----:B0-----:R-:W-:Y:S01]  /*0d00*/  VIADD R9, R9, 0x10 ;  /* 0x0000001009097836 */ /* 0x001fe20000000000 */
[----:B------:R-:W-:Y:S06]  /*0d10*/  @!P1 BRA `(.L_x_117) ;  /* 0xfffffffc00b09947 */ /* 0x000fec000383ffff */
.L_x_116:
        /* <DEDUP_REMOVED lines=13> */
[----:B0-----:R-:W-:-:S07]  /*0df0*/  VIADD R9, R9, 0x8 ;  /* 0x0000000809097836 */ /* 0x001fce0000000000 */
.L_x_118:
[----:B------:R-:W-:-:S13]  /*0e00*/  ISETP.EQ.AND P1, PT, R8, RZ, PT ;  /* 0x000000ff0800720c */ /* 0x000fda0003f22270 */
[----:B------:R-:W-:Y:S05]  /*0e10*/  @!P0 BRA P1, `(.L_x_114) ;  /* 0x00000008002c8947 */ /* 0x000fea0000800000 */
.L_x_115:
[----:B------:R-:W-:-:S06]  /*0e20*/  IMAD.WIDE R12, R11, 0x4, R4 ;  /* 0x000000040b0c7825 */ /* 0x000fcc00078e0204 */
[----:B------:R-:W2:Y:S01]  /*0e30*/  LDG.E R12, desc[UR6][R12.64] ;  /* 0x000000060c0c7981 */ /* 0x000ea2000c1e1900 */
[----:B------:R-:W-:Y:S02]  /*0e40*/  VIADD R8, R8, 0x1 ;  /* 0x0000000108087836 */ /* 0x000fe40000000000 */
[----:B------:R-:W-:-:S03]  /*0e50*/  VIADD R11, R11, 0x1 ;  /* 0x000000010b0b7836 */ /* 0x000fc60000000000 */
[----:B------:R-:W-:Y:S01]  /*0e60*/  ISETP.NE.AND P0, PT, R8, RZ, PT ;  /* 0x000000ff0800720c */ /* 0x000fe20003f05270 */
[----:B--2---:R0:W-:Y:S02]  /*0e70*/  STS [R9], R12 ;  /* 0x0000000c09007388 */ /* 0x0041e40000000800 */
[----:B0-----:R-:W-:-:S10]  /*0e80*/  VIADD R9, R9, 0x4 ;  /* 0x0000000409097836 */ /* 0x001fd40000000000 */
[----:B------:R-:W-:Y:S05]  /*0e90*/  @P0 BRA `(.L_x_115) ;  /* 0xfffffffc00e00947 */ /* 0x000fea000383ffff */
[----:B------:R-:W-:Y:S05]  /*0ea0*/  BRA `(.L_x_114) ;  /* 0x0000000800087947 */ /* 0x000fea0003800000 */
.L_x_103:
[----:B------:R-:W0:Y:S02]  /*0eb0*/  S2R R2, SR_TID.X ;  /* 0x0000000000027919 */ /* 0x000e240000002100 */
[----:B0-----:R-:W-:-:S13]  /*0ec0*/  ISETP.GE.AND P0, PT, R2, R7, PT ;  /* 0x000000070200720c */ /* 0x001fda0003f06270 */
[----:B------:R-:W-:Y:S05]  /*0ed0*/  @P0 BRA `(.L_x_114) ;  /* 0x0000000400fc0947 */ /* 0x000fea0003800000 */
[----:B------:R-:W-:Y:S01]  /*0ee0*/  IMAD.MOV.U32 R8, RZ, RZ, R2 ;  /* 0x000000ffff087224 */ /* 0x000fe200078e0002 */
[----:B------:R-:W-:Y:S04]  /*0ef0*/  BSSY.RECONVERGENT B0, `(.L_x_119) ;  /* 0x000001f000007945 */ /* 0x000fe80003800200 */
[----:B------:R-:W-:-:S04]  /*0f00*/  LOP3.LUT R10, RZ, R8, RZ, 0x33, !PT ;  /* 0x00000008ff0a7212 */ /* 0x000fc800078e33ff */
[----:B------:R-:W-:-:S04]  /*0f10*/  IADD3 R9, PT, PT, R7, R10, RZ ;  /* 0x0000000a07097210 */ /* 0x000fc80007ffe0ff */
[C---:B------:R-:W-:Y:S02]  /*0f20*/  LOP3.LUT R10, R9.reuse, 0x300, RZ, 0xc0, !PT ;  /* 0x00000300090a7812 */ /* 0x040fe400078ec0ff */
[----:B------:R-:W-:Y:S02]  /*0f30*/  ISETP.GE.U32.AND P0, PT, R9, 0x300, PT ;  /* 0x000003000900780c */ /* 0x000fe40003f06070 */
[----:B------:R-:W-:-:S13]  /*0f40*/  ISETP.NE.AND P1, PT, R10, 0x300, PT ;  /* 0x000003000a00780c */ /* 0x000fda0003f25270 */
[----:B------:R-:W-:Y:S05]  /*0f50*/  @!P1 BRA `(.L_x_120) ;  /* 0x0000000000609947 */ /* 0x000fea0003800000 */
[----:B------:R-:W0:Y:S01]  /*0f60*/  S2UR UR5, SR_CgaCtaId ;  /* 0x00000000000579c3 */ /* 0x000e220000008800 */
[----:B------:R-:W1:Y:S01]  /*0f70*/  LDCU UR8, c[0x0][0x38c] ;  /* 0x00007180ff0877ac */ /* 0x000e620008000800 */
[----:B------:R-:W-:Y:S01]  /*0f80*/  LEA.HI R9, R9, 0x1, RZ, 0x18 ;  /* 0x0000000109097811 */ /* 0x000fe200078fc0ff */
[----:B------:R-:W-:Y:S01]  /*0f90*/  IMAD.WIDE.U32 R10, R8, 0x4, RZ ;  /* 0x00000004080a7825 */ /* 0x000fe200078e00ff */
[----:B------:R-:W-:-:S03]  /*0fa0*/  UMOV UR4, 0x400 ;  /* 0x0000040000047882 */ /* 0x000fc60000000000 */
[C---:B------:R-:W-:Y:S01]  /*0fb0*/  IMAD.SHL.U32 R12, R9.reuse, 0x100, RZ ;  /* 0x00000100090c7824 */ /* 0x040fe200078e00ff */
[----:B------:R-:W-:Y:S01]  /*0fc0*/  LOP3.LUT R9, R9, 0x3, RZ, 0xc0, !PT ;  /* 0x0000000309097812 */ /* 0x000fe200078ec0ff */
[----:B------:R-:W-:-:S03]  /*0fd0*/  IMAD.WIDE R10, R5, 0x4, R10 ;  /* 0x00000004050a7825 */ /* 0x000fc600078e020a */
[----:B------:R-:W-:Y:S01]  /*0fe0*/  LOP3.LUT R13, R12, 0x300, RZ, 0xc0, !PT ;  /* 0x000003000c0d7812 */ /* 0x000fe200078ec0ff */
[----:B------:R-:W-:Y:S01]  /*0ff0*/  IMAD.MOV R9, RZ, RZ, -R9 ;  /* 0x000000ffff097224 */ /* 0x000fe200078e0a09 */
[----:B------:R-:W-:Y:S01]  /*1000*/  IADD3 R10, P1, PT, R10, R4, RZ ;  /* 0x000000040a0a7210 */ /* 0x000fe20007f3e0ff */
[----:B0-----:R-:W-:-:S06]  /*1010*/  ULEA UR4, UR5, UR4, 0x18 ;  /* 0x0000000405047291 */ /* 0x001fcc000f8ec0ff */
[C---:B------:R-:W-:Y:S01]  /*1020*/  LEA R12, R8.reuse, UR4, 0x2 ;  /* 0x00000004080c7c11 */ /* 0x040fe2000f8e10ff */
[----:B------:R-:W-:Y:S01]  /*1030*/  IMAD.IADD R8, R8, 0x1, R13 ;  /* 0x0000000108087824 */ /* 0x000fe200078e020d */
[----:B-1----:R-:W-:-:S07]  /*1040*/  IADD3.X R13, PT, PT, R11, UR8, RZ, P1, !PT ;  /* 0x000000080b0d7c10 */ /* 0x002fce0008ffe4ff */
.L_x_121:
[----:B------:R-:W-:-:S06]  /*1050*/  IMAD.MOV.U32 R11, RZ, RZ, R13 ;  /* 0x000000ffff0b7224 */ /* 0x000fcc00078e000d */
[----:B------:R0:W2:Y:S01]  /*1060*/  LDG.E R11, desc[UR6][R10.64] ;  /* 0x000000060a0b7981 */ /* 0x0000a2000c1e1900 */
[----:B------:R-:W-:-:S05]  /*1070*/  VIADD R9, R9, 0x1 ;  /* 0x0000000109097836 */ /* 0x000fca0000000000 */
[----:B------:R-:W-:Y:S02]  /*1080*/  ISETP.NE.AND P1, PT, R9, RZ, PT ;  /* 0x000000ff0900720c */ /* 0x000fe40003f25270 */
[----:B0-----:R-:W-:-:S05]  /*1090*/  IADD3 R10, P2, PT, R10, 0x400, RZ ;  /* 0x000004000a0a7810 */ /* 0x001fca0007f5e0ff */
[----:B------:R-:W-:Y:S01]  /*10a0*/  IMAD.X R13, RZ, RZ, R13, P2 ;  /* 0x000000ffff0d7224 */ /* 0x000fe200010e060d */
[----:B--2---:R0:W-:Y:S02]  /*10b0*/  STS [R12], R11 ;  /* 0x0000000b0c007388 */ /* 0x0041e40000000800 */
[----:B0-----:R-:W-:-:S03]  /*10c0*/  VIADD R12, R12, 0x400 ;  /* 0x000004000c0c7836 */ /* 0x001fc60000000000 */
[----:B------:R-:W-:Y:S05]  /*10d0*/  @P1 BRA `(.L_x_121) ;  /* 0xfffffffc00dc1947 */ /* 0x000fea000383ffff */
.L_x_120:
[----:B------:R-:W-:Y:S05]  /*10e0*/  BSYNC.RECONVERGENT B0 ;  /* 0x0000000000007941 */ /* 0x000fea0003800200 */
.L_x_119:
[----:B------:R-:W-:Y:S05]  /*10f0*/  @!P0 BRA `(.L_x_114) ;  /* 0x0000000400748947 */ /* 0x000fea0003800000 */
[----:B------:R-:W0:Y:S01]  /*1100*/  S2UR UR5, SR_CgaCtaId ;  /* 0x00000000000579c3 */ /* 0x000e220000008800 */
[----:B------:R-:W-:Y:S01]  /*1110*/  IMAD.WIDE.U32 R10, R8, 0x4, RZ ;  /* 0x00000004080a7825 */ /* 0x000fe200078e00ff */
[----:B------:R-:W1:Y:S01]  /*1120*/  LDCU UR8, c[0x0][0x38c] ;  /* 0x00007180ff0877ac */ /* 0x000e620008000800 */
[----:B------:R-:W-:Y:S01]  /*1130*/  BSSY.RECONVERGENT B0, `(.L_x_122) ;  /* 0x0000035000007945 */ /* 0x000fe20003800200 */
[----:B------:R-:W-:Y:S01]  /*1140*/  UMOV UR4, 0x400 ;  /* 0x0000040000047882 */ /* 0x000fe20000000000 */
[----:B------:R-:W-:Y:S01]  /*1150*/  IMAD.WIDE R10, R5, 0x4, R10 ;  /* 0x00000004050a7825 */ /* 0x000fe200078e020a */
[----:B------:R-:W-:-:S04]  /*1160*/  IADD3 R5, PT, PT, R7, -R8, RZ ;  /* 0x8000000807057210 */ /* 0x000fc80007ffe0ff */
[----:B------:R-:W-:Y:S02]  /*1170*/  ISETP.GT.AND P1, PT, R5, 0xc00, PT ;  /* 0x00000c000500780c */ /* 0x000fe40003f24270 */
[----:B------:R-:W-:-:S04]  /*1180*/  IADD3 R4, P2, PT, R10, R4, RZ ;  /* 0x000000040a047210 */ /* 0x000fc80007f5e0ff */
[----:B------:R-:W-:-:S04]  /*1190*/  IADD3 R4, P0, PT, R4, 0x800, RZ ;  /* 0x0000080004047810 */ /* 0x000fc80007f1e0ff */
[----:B-1----:R-:W-:Y:S01]  /*11a0*/  IADD3.X R5, PT, PT, RZ, UR8, R11, P0, P2 ;  /* 0x00000008ff057c10 */ /* 0x002fe200087e440b */
[----:B0-----:R-:W-:Y:S01]  /*11b0*/  ULEA UR4, UR5, UR4, 0x18 ;  /* 0x0000000405047291 */ /* 0x001fe2000f8ec0ff */
[----:B------:R-:W-:-:S05]  /*11c0*/  PLOP3.LUT P0, PT, PT, PT, PT, 0x80, 0x8 ;  /* 0x000000000008781c */ /* 0x000fca0003f0f070 */
[----:B------:R-:W-:-:S05]  /*11d0*/  LEA R9, R8, UR4, 0x2 ;  /* 0x0000000408097c11 */ /* 0x000fca000f8e10ff */
[----:B------:R-:W-:Y:S01]  /*11e0*/  VIADD R9, R9, 0x800 ;  /* 0x0000080009097836 */ /* 0x000fe20000000000 */
[----:B------:R-:W-:Y:S06]  /*11f0*/  @!P1 BRA `(.L_x_123) ;  /* 0x0000000000a09947 */ /* 0x000fec0003800000 */
[----:B------:R-:W-:Y:S01]  /*1200*/  PLOP3.LUT P0, PT, PT, PT, PT, 0x8, 0x80 ;  /* 0x000000000080781c */ /* 0x000fe20003f0e170 */
[----:B------:R-:W-:-:S12]  /*1210*/  VIADD R11, R7, 0xfffff400 ;  /* 0xfffff400070b7836 */ /* 0x000fd80000000000 */
.L_x_124:
[----:B------:R-:W2:Y:S04]  /*1220*/  LDG.E R10, desc[UR6][R4.64+-0x800] ;  /* 0xfff80006040a7981 */ /* 0x000ea8000c1e1900 */
[----:B------:R-:W3:Y:S04]  /*1230*/  LDG.E R12, desc[UR6][R4.64+-0x400] ;  /* 0xfffc0006040c7981 */ /* 0x000ee8000c1e1900 */
[----:B------:R-:W4:Y:S04]  /*1240*/  LDG.E R14, desc[UR6][R4.64] ;  /* 0x00000006040e7981 */ /* 0x000f28000c1e1900 */
[----:B------:R-:W5:Y:S04]  /*1250*/  LDG.E R16, desc[UR6][R4.64+0x400] ;  /* 0x0004000604107981 */ /* 0x000f68000c1e1900 */
        /* <DEDUP_REMOVED lines=11> */
[----:B--2---:R0:W-:Y:S04]  /*1310*/  STS [R9+-0x800], R10 ;  /* 0xfff8000a09007388 */ /* 0x0041e80000000800 */
[----:B0-----:R0:W2:Y:S01]  /*1320*/  LDG.E R10, desc[UR6][R4.64+0x2c00] ;  /* 0x002c0006040a7981 */ /* 0x0010a2000c1e1900 */
[----:B------:R-:W-:-:S05]  /*1330*/  VIADD R8, R8, 0x1000 ;  /* 0x0000100008087836 */ /* 0x000fca0000000000 */
[----:B------:R-:W-:Y:S02]  /*1340*/  ISETP.GE.AND P1, PT, R8, R11, PT ;  /* 0x0000000b0800720c */ /* 0x000fe40003f26270 */
[----:B0-----:R-:W-:Y:S01]  /*1350*/  IADD3 R4, P2, PT, R4, 0x4000, RZ ;  /* 0x0000400004047810 */ /* 0x001fe20007f5e0ff */
[----:B---3--:R-:W-:Y:S04]  /*1360*/  STS [R9+-0x400], R12 ;  /* 0xfffc000c09007388 */ /* 0x008fe80000000800 */
[----:B----4-:R-:W-:Y:S01]  /*1370*/  STS [R9], R14 ;  /* 0x0000000e09007388 */ /* 0x010fe20000000800 */
[----:B------:R-:W-:-:S03]  /*1380*/  IMAD.X R5, RZ, RZ, R5, P2 ;  /* 0x000000ffff057224 */ /* 0x000fc600010e0605 */
[----:B-----5:R-:W-:Y:S04]  /*1390*/  STS [R9+0x400], R16 ;  /* 0x0004001009007388 */ /* 0x020fe80000000800 */
[----:B------:R-:W-:Y:S04]  /*13a0*/  STS [R9+0x800], R18 ;  /* 0x0008001209007388 */ /* 0x000fe80000000800 */
        /* <DEDUP_REMOVED lines=10> */
[----:B--2---:R0:W-:Y:S02]  /*1450*/  STS [R9+0x2c00], R10 ;  /* 0x002c000a09007388 */ /* 0x0041e40000000800 */
[----:B0-----:R-:W-:Y:S01]  /*1460*/  VIADD R9, R9, 0x4000 ;  /* 0x0000400009097836 */ /* 0x001fe20000000000 */
[----:B------:R-:W-:Y:S06]  /*1470*/  @!P1 BRA `(.L_x_124) ;  /* 0xfffffffc00689947 */ /* 0x000fec000383ffff */
.L_x_123:
[----:B------:R-:W-:Y:S05]  /*1480*/  BSYNC.RECONVERGENT B0 ;  /* 0x0000000000007941 */ /* 0x000fea0003800200 */
.L_x_122:
[----:B------:R-:W-:Y:S01]  /*1490*/  IMAD.IADD R10, R7, 0x1, -R8 ;  /* 0x00000001070a7824 */ /* 0x000fe200078e0a08 */
[----:B------:R-:W-:Y:S04]  /*14a0*/  BSSY.RECONVERGENT B0, `(.L_x_125) ;  /* 0x0000018000007945 */ /* 0x000fe80003800200 */
[----:B------:R-:W-:-:S13]  /*14b0*/  ISETP.GT.AND P1, PT, R10, 0x400, PT ;  /* 0x000004000a00780c */ /* 0x000fda0003f24270 */
[----:B------:R-:W-:Y:S05]  /*14c0*/  @!P1 BRA `(.L_x_126) ;  /* 0x0000000000549947 */ /* 0x000fea0003800000 */
[----:B------:R-:W2:Y:S04]  /*14d0*/  LDG.E R10, desc[UR6][R4.64+-0x800] ;  /* 0xfff80006040a7981 */ /* 0x000ea8000c1e1900 */
[----:B------:R-:W3:Y:S04]  /*14e0*/  LDG.E R12, desc[UR6][R4.64+-0x400] ;  /* 0xfffc0006040c7981 */ /* 0x000ee8000c1e1900 */
[----:B------:R-:W4:Y:S04]  /*14f0*/  LDG.E R14, desc[UR6][R4.64] ;  /* 0x00000006040e7981 */ /* 0x000f28000c1e1900 */
[----:B------:R-:W5:Y:S04]  /*1500*/  LDG.E R16, desc[UR6][R4.64+0x400] ;  /* 0x0004000604107981 */ /* 0x000f68000c1e1900 */
[----:B------:R-:W5:Y:S04]  /*1510*/  LDG.E R18, desc[UR6][R4.64+0x800] ;  /* 0x0008000604127981 */ /* 0x000f68000c1e1900 */
[----:B------:R-:W5:Y:S04]  /*1520*/  LDG.E R20, desc[UR6][R4.64+0xc00] ;  /* 0x000c000604147981 */ /* 0x000f68000c1e1900 */
[----:B------:R-:W5:Y:S04]  /*1530*/  LDG.E R22, desc[UR6][R4.64+0x1000] ;  /* 0x0010000604167981 */ /* 0x000f68000c1e1900 */
[----:B------:R0:W5:Y:S01]  /*1540*/  LDG.E R24, desc[UR6][R4.64+0x1400] ;  /* 0x0014000604187981 */ /* 0x000162000c1e1900 */
[----:B------:R-:W-:-:S02]  /*1550*/  PLOP3.LUT P0, PT, PT, PT, PT, 0x8, 0x80 ;  /* 0x000000000080781c */ /* 0x000fc40003f0e170 */
[----:B------:R-:W-:Y:S02]  /*1560*/  IADD3 R8, PT, PT, R8, 0x800, RZ ;  /* 0x0000080008087810 */ /* 0x000fe40007ffe0ff */
[----:B0-----:R-:W-:-:S05]  /*1570*/  IADD3 R4, P1, PT, R4, 0x2000, RZ ;  /* 0x0000200004047810 */ /* 0x001fca0007f3e0ff */
[----:B------:R-:W-:Y:S01]  /*1580*/  IMAD.X R5, RZ, RZ, R5, P1 ;  /* 0x000000ffff057224 */ /* 0x000fe200008e0605 */
[----:B--2---:R-:W-:Y:S04]  /*1590*/  STS [R9+-0x800], R10 ;  /* 0xfff8000a09007388 */ /* 0x004fe80000000800 */
[----:B---3--:R-:W-:Y:S04]  /*15a0*/  STS [R9+-0x400], R12 ;  /* 0xfffc000c09007388 */ /* 0x008fe80000000800 */
[----:B----4-:R-:W-:Y:S04]  /*15b0*/  STS [R9], R14 ;  /* 0x0000000e09007388 */ /* 0x010fe80000000800 */
[----:B-----5:R-:W-:Y:S04]  /*15c0*/  STS [R9+0x400], R16 ;  /* 0x0004001009007388 */ /* 0x020fe80000000800 */
[----:B------:R-:W-:Y:S04]  /*15d0*/  STS [R9+0x800], R18 ;  /* 0x0008001209007388 */ /* 0x000fe80000000800 */
[----:B------:R-:W-:Y:S04]  /*15e0*/  STS [R9+0xc00], R20 ;  /* 0x000c001409007388 */ /* 0x000fe80000000800 */
[----:B------:R-:W-:Y:S04]  /*15f0*/  STS [R9+0x1000], R22 ;  /* 0x0010001609007388 */ /* 0x000fe80000000800 */
[----:B------:R0:W-:Y:S02]  /*1600*/  STS [R9+0x1400], R24 ;  /* 0x0014001809007388 */ /* 0x0001e40000000800 */
[----:B0-----:R-:W-:-:S07]  /*1610*/  VIADD R9, R9, 0x2000 ;  /* 0x0000200009097836 */ /* 0x001fce0000000000 */
.L_x_126:
[----:B------:R-:W-:Y:S05]  /*1620*/  BSYNC.RECONVERGENT B0 ;  /* 0x0000000000007941 */ /* 0x000fea0003800200 */
.L_x_125:
[----:B------:R-:W-:-:S13]  /*1630*/  ISETP.LT.OR P0, PT, R8, R7, P0 ;  /* 0x000000070800720c */ /* 0x000fda0000701670 */
[----:B------:R-:W-:Y:S05]  /*1640*/  @!P0 BRA `(.L_x_114) ;  /* 0x0000000000208947 */ /* 0x000fea0003800000 */
[----:B------:R-:W2:Y:S04]  /*1650*/  LDG.E R8, desc[UR6][R4.64+-0x800] ;  /* 0xfff8000604087981 */ /* 0x000ea8000c1e1900 */
[----:B------:R-:W3:Y:S04]  /*1660*/  LDG.E R10, desc[UR6][R4.64+-0x400] ;  /* 0xfffc0006040a7981 */ /* 0x000ee8000c1e1900 */
[----:B------:R-:W4:Y:S04]  /*1670*/  LDG.E R12, desc[UR6][R4.64] ;  /* 0x00000006040c7981 */ /* 0x000f28000c1e1900 */
[----:B------:R-:W5:Y:S04]  /*1680*/  LDG.E R14, desc[UR6][R4.64+0x400] ;  /* 0x00040006040e7981 */ /* 0x000f68000c1e1900 */
[----:B--2---:R0:W-:Y:S04]  /*1690*/  STS [R9+-0x800], R8 ;  /* 0xfff8000809007388 */ /* 0x0041e80000000800 */
[----:B---3--:R0:W-:Y:S04]  /*16a0*/  STS [R9+-0x400], R10 ;  /* 0xfffc000a09007388 */ /* 0x0081e80000000800 */
[----:B----4-:R0:W-:Y:S04]  /*16b0*/  STS [R9], R12 ;  /* 0x0000000c09007388 */ /* 0x0101e80000000800 */
[----:B-----5:R0:W-:Y:S02]  /*16c0*/  STS [R9+0x400], R14 ;  /* 0x0004000e09007388 */ /* 0x0201e40000000800 */
.L_x_114:
[----:B------:R-:W-:Y:S05]  /*16d0*/  BSYNC.RECONVERGENT B1 ;  /* 0x0000000000017941 */ /* 0x000fea0003800200 */
.L_x_102:
[C---:B01----:R-:W-:Y:S01]  /*16e0*/  VIADD R9, R6.reuse, 0x200 ;  /* 0x0000020006097836 */ /* 0x043fe20000000000 */
[----:B------:R-:W-:Y:S01]  /*16f0*/  IADD3 R5, PT, PT, R6, 0x1, -R7 ;  /* 0x0000000106057810 */ /* 0x000fe20007ffe807 */
[----:B------:R-:W-:Y:S01]  /*1700*/  VIADD R4, R3, 0xf ;  /* 0x0000000f03047836 */ /* 0x000fe20000000000 */
[----:B------:R-:W-:Y:S01]  /*1710*/  BAR.SYNC.DEFER_BLOCKING 0x0 ;  /* 0x0000000000007b1d */ /* 0x000fe20000010000 */
[----:B------:R-:W-:Y:S01]  /*1720*/  VIADD R3, R7, 0x1ff ;  /* 0x000001ff07037836 */ /* 0x000fe20000000000 */
[----:B------:R-:W-:Y:S02]  /*1730*/  ISETP.GT.AND P0, PT, R9, R0, PT ;  /* 0x000000000900720c */ /* 0x000fe40003f04270 */
[----:B------:R-:W-:Y:S02]  /*1740*/  LOP3.LUT R4, R4, 0xfffffff0, RZ, 0xc0, !PT ;  /* 0xfffffff004047812 */ /* 0x000fe400078ec0ff */
[----:B------:R-:W-:Y:S01]  /*1750*/  ISETP.LT.OR P0, PT, R5, RZ, P0 ;  /* 0x000000ff0500720c */ /* 0x000fe20000701670 */
[----:B------:R-:W-:-:S12]  /*1760*/  BSSY.RECONVERGENT B1, `(.L_x_127) ;  /* 0x00001b0000017945 */ /* 0x000fd80003800200 */
[----:B------:R-:W-:Y:S05]  /*1770*/  @P0 BRA `(.L_x_128) ;  /* 0x0000001400600947 */ /* 0x000fea0003800000 */
[----:B------:R-:W0:Y:S02]  /*1780*/  LDC R12, c[0x0][0x380] ;  /* 0x0000e000ff0c7b82 */ /* 0x000e240000000800 */
[----:B0-----:R-:W-:-:S05]  /*1790*/  IMAD.U32 R8, R5, 0x4, R12 ;  /* 0x0000000405087824 */ /* 0x001fca00078e000c */
[----:B------:R-:W-:-:S13]  /*17a0*/  LOP3.LUT P0, RZ, R8, 0xf, RZ, 0xc0, !PT ;  /* 0x0000000f08ff7812 */ /* 0x000fda000780c0ff */
[----:B------:R-:W-:Y:S05]  /*17b0*/  @P0 BRA `(.L_x_129) ;  /* 0x0000000c00480947 */ /* 0x000fea0003800000 */
[----:B------:R-:W-:Y:S01]  /*17c0*/  SHF.R.S32.HI R36, RZ, 0x2, R3 ;  /* 0x00000002ff247819 */ /* 0x000fe20000011403 */
[----:B------:R-:W-:Y:S03]  /*17d0*/  BSSY.RECONVERGENT B0, `(.L_x_130) ;  /* 0x0000088000007945 */ /* 0x000fe60003800200 */
[----:B------:R-:W-:-:S13]  /*17e0*/  ISETP.GE.AND P0, PT, R2, R36, PT ;  /* 0x000000240200720c */ /* 0x000fda0003f06270 */
        /* <DEDUP_REMOVED lines=11> */
[----:B------:R-:W-:Y:S01]  /*18a0*/  IMAD.WIDE.U32 R8, R5, 0x4, RZ ;  /* 0x0000000405087825 */ /* 0x000fe200078e00ff */
[----:B------:R-:W-:Y:S01]  /*18b0*/  LEA.HI R10, R10, 0x1, RZ, 0x18 ;  /* 0x000000010a0a7811 */ /* 0x000fe200078fc0ff */
[----:B------:R-:W-:-:S03]  /*18c0*/  UMOV UR4, 0x400 ;  /* 0x0000040000047882 */ /* 0x000fc60000000000 */
[----:B------:R-:W-:Y:S01]  /*18d0*/  SHF.L.U32 R11, R10, 0x8, RZ ;  /* 0x000000080a0b7819 */ /* 0x000fe200000006ff */
[----:B------:R-:W-:Y:S01]  /*18e0*/  IMAD.WIDE.U32 R8, R2, 0x10, R8 ;  /* 0x0000001002087825 */ /* 0x000fe200078e0008 */
[----:B------:R-:W-:Y:S02]  /*18f0*/  LOP3.LUT R10, R10, 0x3, RZ, 0xc0, !PT ;  /* 0x000000030a0a7812 */ /* 0x000fe400078ec0ff */
[----:B------:R-:W-:Y:S02]  /*1900*/  LOP3.LUT R11, R11, 0x300, RZ, 0xc0, !PT ;  /* 0x000003000b0b7812 */ /* 0x000fe400078ec0ff */
[----:B------:R-:W-:Y:S01]  /*1910*/  IADD3 R15, P1, PT, R8, R12, RZ ;  /* 0x0000000c080f7210 */ /* 0x000fe20007f3e0ff */
[----:B------:R-:W-:Y:S02]  /*1920*/  IMAD R8, R2, 0x10, R4 ;  /* 0x0000001002087824 */ /* 0x000fe400078e0204 */
[----:B------:R-:W-:Y:S02]  /*1930*/  IMAD.MOV R14, RZ, RZ, -R10 ;  /* 0x000000ffff0e7224 */ /* 0x000fe400078e0a0a */
[----:B------:R-:W-:Y:S01]  /*1940*/  IMAD.IADD R35, R11, 0x1, R2 ;  /* 0x000000010b237824 */ /* 0x000fe200078e0202 */
[----:B-1----:R-:W-:Y:S01]  /*1950*/  IADD3.X R16, PT, PT, R9, UR8, RZ, P1, !PT ;  /* 0x0000000809107c10 */ /* 0x002fe20008ffe4ff */
[----:B0-----:R-:W-:-:S06]  /*1960*/  ULEA UR4, UR5, UR4, 0x18 ;  /* 0x0000000405047291 */ /* 0x001fcc000f8ec0ff */
[----:B------:R-:W-:-:S07]  /*1970*/  VIADD R13, R8, UR4 ;  /* 0x00000004080d7c36 */ /* 0x000fce0008000000 */
.L_x_134:
[----:B------:R-:W-:Y:S02]  /*1980*/  IMAD.MOV.U32 R8, RZ, RZ, R15 ;  /* 0x000000ffff087224 */ /* 0x000fe400078e000f */
[----:B------:R-:W-:-:S06]  /*1990*/  IMAD.MOV.U32 R9, RZ, RZ, R16 ;  /* 0x000000ffff097224 */ /* 0x000fcc00078e0010 */
[----:B------:R-:W2:Y:S01]  /*19a0*/  LDG.E.128 R8, desc[UR6][R8.64] ;  /* 0x0000000608087981 */ /* 0x000ea2000c1e1d00 */
[----:B------:R-:W-:Y:S01]  /*19b0*/  VIADD R14, R14, 0x1 ;  /* 0x000000010e0e7836 */ /* 0x000fe20000000000 */
[----:B------:R-:W-:-:S04]  /*19c0*/  IADD3 R15, P2, PT, R15, 0x1000, RZ ;  /* 0x000010000f0f7810 */ /* 0x000fc80007f5e0ff */
[----:B------:R-:W-:Y:S02]  /*19d0*/  ISETP.NE.AND P1, PT, R14, RZ, PT ;  /* 0x000000ff0e00720c */ /* 0x000fe40003f25270 */
[----:B------:R-:W-:Y:S01]  /*19e0*/  IADD3.X R16, PT, PT, RZ, R16, RZ, P2, !PT ;  /* 0x00000010ff107210 */ /* 0x000fe200017fe4ff */
[----:B--2---:R0:W-:Y:S02]  /*19f0*/  STS.128 [R13], R8 ;  /* 0x000000080d007388 */ /* 0x0041e40000000c00 */
[----:B0-----:R-:W-:-:S08]  /*1a00*/  VIADD R13, R13, 0x1000 ;  /* 0x000010000d0d7836 */ /* 0x001fd00000000000 */
[----:B------:R-:W-:Y:S05]  /*1a10*/  @P1 BRA `(.L_x_134) ;  /* 0xfffffffc00d81947 */ /* 0x000fea000383ffff */
.L_x_133:
[----:B------:R-:W-:Y:S05]  /*1a20*/  BSYNC.RECONVERGENT B2 ;  /* 0x0000000000027941 */ /* 0x000fea0003800200 */
.L_x_132:
[----:B------:R-:W-:Y:S05]  /*1a30*/  @!P0 BRA `(.L_x_131) ;  /* 0x0000000400848947 */ /* 0x000fea0003800000 */
[----:B------:R-:W0:Y:S01]  /*1a40*/  S2R R11, SR_CgaCtaId ;  /* 0x00000000000b7919 */ /* 0x000e220000008800 */
[----:B------:R-:W-:Y:S01]  /*1a50*/  IMAD.WIDE.U32 R8, R5, 0x4, RZ ;  /* 0x0000000405087825 */ /* 0x000fe200078e00ff */
[----:B------:R-:W1:Y:S01]  /*1a60*/  LDCU UR4, c[0x0][0x384] ;  /* 0x00007080ff0477ac */ /* 0x000e620008000800 */
[----:B------:R-:W-:Y:S02]  /*1a70*/  BSSY.RECONVERGENT B2, `(.L_x_135) ;  /* 0x0000037000027945 */ /* 0x000fe40003800200 */
[----:B------:R-:W-:Y:S02]  /*1a80*/  IMAD.IADD R10, R36, 0x1, -R35 ;  /* 0x00000001240a7824 */ /* 0x000fe400078e0a23 */
[----:B------:R-:W-:-:S03]  /*1a90*/  IMAD.WIDE.U32 R8, R35, 0x10, R8 ;  /* 0x0000001023087825 */ /* 0x000fc600078e0008 */
[----:B------:R-:W-:Y:S01]  /*1aa0*/  ISETP.GT.AND P1, PT, R10, 0xc00, PT ;  /* 0x00000c000a00780c */ /* 0x000fe20003f24270 */
[----:B------:R-:W-:Y:S01]  /*1ab0*/  IMAD R34, R35, 0x10, R4 ;  /* 0x0000001023227824 */ /* 0x000fe200078e0204 */
[----:B------:R-:W-:Y:S02]  /*1ac0*/  IADD3 R12, P0, PT, R8, R12, RZ ;  /* 0x0000000c080c7210 */ /* 0x000fe40007f1e0ff */
[----:B------:R-:W-:Y:S02]  /*1ad0*/  MOV R8, 0x400 ;  /* 0x0000040000087802 */ /* 0x000fe40000000f00 */
[----:B------:R-:W-:-:S04]  /*1ae0*/  IADD3 R38, P2, PT, R12, 0x2000, RZ ;  /* 0x000020000c267810 */ /* 0x000fc80007f5e0ff */
[----:B-1----:R-:W-:Y:S02]  /*1af0*/  IADD3.X R39, PT, PT, RZ, UR4, R9, P2, P0 ;  /* 0x00000004ff277c10 */ /* 0x002fe400097e0409 */
[----:B------:R-:W-:Y:S02]  /*1b00*/  PLOP3.LUT P0, PT, PT, PT, PT, 0x80, 0x8 ;  /* 0x000000000008781c */ /* 0x000fe40003f0f070 */
[----:B0-----:R-:W-:-:S04]  /*1b10*/  LEA R11, R11, R8, 0x18 ;  /* 0x000000080b0b7211 */ /* 0x001fc800078ec0ff */
[----:B------:R-:W-:Y:S01]  /*1b20*/  IADD3 R34, PT, PT, R34, 0x2000, R11 ;  /* 0x0000200022227810 */ /* 0x000fe20007ffe00b */
[----:B------:R-:W-:Y:S06]  /*1b30*/  @!P1 BRA `(.L_x_136) ;  /* 0x0000000000a89947 */ /* 0x000fec0003800000 */
[----:B------:R-:W-:Y:S01]  /*1b40*/  PLOP3.LUT P0, PT, PT, PT, PT, 0x8, 0x80 ;  /* 0x000000000080781c */ /* 0x000fe20003f0e170 */
[----:B------:R-:W-:-:S12]  /*1b50*/  VIADD R37, R36, 0xfffff400 ;  /* 0xfffff40024257836 */ /* 0x000fd80000000000 */
.L_x_137:
[----:B------:R-:W2:Y:S04]  /*1b60*/  LDG.E.128 R8, desc[UR6][R38.64+-0x1000] ;  /* 0xfff0000626087981 */ /* 0x000ea8000c1e1d00 */
[----:B------:R-:W3:Y:S04]  /*1b70*/  LDG.E.128 R12, desc[UR6][R38.64] ;  /* 0x00000006260c7981 */ /* 0x000ee8000c1e1d00 */
[----:B------:R-:W4:Y:S04]  /*1b80*/  LDG.E.128 R16, desc[UR6][R38.64+0x1000] ;  /* 0x0010000626107981 */ /* 0x000f28000c1e1d00 */
[----:B------:R-:W5:Y:S04]  /*1b90*/  LDG.E.128 R20, desc[UR6][R38.64+-0x2000] ;  /* 0xffe0000626147981 */ /* 0x000f68000c1e1d00 */
[----:B------:R-:W5:Y:S04]  /*1ba0*/  LDG.E.128 R24, desc[UR6][R38.64+0x6000] ;  /* 0x0060000626187981 */ /* 0x000f68000c1e1d00 */
[----:B------:R-:W5:Y:S04]  /*1bb0*/  LDG.E.128 R28, desc[UR6][R38.64+0x7000] ;  /* 0x00700006261c7981 */ /* 0x000f68000c1e1d00 */
[----:B--2---:R0:W-:Y:S04]  /*1bc0*/  STS.128 [R34+-0x1000], R8 ;  /* 0xfff0000822007388 */ /* 0x0041e80000000c00 */
[----:B---3--:R1:W-:Y:S04]  /*1bd0*/  STS.128 [R34], R12 ;  /* 0x0000000c22007388 */ /* 0x0083e80000000c00 */
[----:B----4-:R2:W-:Y:S04]  /*1be0*/  STS.128 [R34+0x1000], R16 ;  /* 0x0010001022007388 */ /* 0x0105e80000000c00 */
[----:B0-----:R-:W3:Y:S04]  /*1bf0*/  LDG.E.128 R8, desc[UR6][R38.64+0x2000] ;  /* 0x0020000626087981 */ /* 0x001ee8000c1e1d00 */
[----:B-1----:R-:W4:Y:S04]  /*1c00*/  LDG.E.128 R12, desc[UR6][R38.64+0x3000] ;  /* 0x00300006260c7981 */ /* 0x002f28000c1e1d00 */
[----:B--2---:R-:W2:Y:S04]  /*1c10*/  LDG.E.128 R16, desc[UR6][R38.64+0x4000] ;  /* 0x0040000626107981 */ /* 0x004ea8000c1e1d00 */
[----:B---3--:R0:W-:Y:S04]  /*1c20*/  STS.128 [R34+0x2000], R8 ;  /* 0x0020000822007388 */ /* 0x0081e80000000c00 */
[----:B----4-:R1:W-:Y:S04]  /*1c30*/  STS.128 [R34+0x3000], R12 ;  /* 0x0030000c22007388 */ /* 0x0103e80000000c00 */
[----:B--2---:R2:W-:Y:S04]  /*1c40*/  STS.128 [R34+0x4000], R16 ;  /* 0x0040001022007388 */ /* 0x0045e80000000c00 */
[----:B0-----:R-:W3:Y:S04]  /*1c50*/  LDG.E.128 R8, desc[UR6][R38.64+0x8000] ;  /* 0x0080000626087981 */ /* 0x001ee8000c1e1d00 */
[----:B-1----:R-:W4:Y:S04]  /*1c60*/  LDG.E.128 R12, desc[UR6][R38.64+0x9000] ;  /* 0x00900006260c7981 */ /* 0x002f28000c1e1d00 */
[----:B--2---:R-:W2:Y:S04]  /*1c70*/  LDG.E.128 R16, desc[UR6][R38.64+0xa000] ;  /* 0x00a0000626107981 */ /* 0x004ea8000c1e1d00 */
[----:B-----5:R0:W-:Y:S04]  /*1c80*/  STS.128 [R34+-0x2000], R20 ;  /* 0xffe0001422007388 */ /* 0x0201e80000000c00 */
[----:B0-----:R-:W5:Y:S04]  /*1c90*/  LDG.E.128 R20, desc[UR6][R38.64+0x5000] ;  /* 0x0050000626147981 */ /* 0x001f68000c1e1d00 */
[----:B---3--:R0:W-:Y:S04]  /*1ca0*/  STS.128 [R34+0x8000], R8 ;  /* 0x0080000822007388 */ /* 0x0081e80000000c00 */
[----:B----4-:R1:W-:Y:S04]  /*1cb0*/  STS.128 [R34+0x9000], R12 ;  /* 0x0090000c22007388 */ /* 0x0103e80000000c00 */
[----:B--2---:R2:W-:Y:S04]  /*1cc0*/  STS.128 [R34+0xa000], R16 ;  /* 0x00a0001022007388 */ /* 0x0045e80000000c00 */
[----:B0-----:R-:W3:Y:S04]  /*1cd0*/  LDG.E.128 R8, desc[UR6][R38.64+0xb000] ;  /* 0x00b0000626087981 */ /* 0x001ee8000c1e1d00 */
[----:B-1----:R-:W4:Y:S04]  /*1ce0*/  LDG.E.128 R12, desc[UR6][R38.64+0xc000] ;  /* 0x00c00006260c7981 */ /* 0x002f28000c1e1d00 */
[----:B--2---:R0:W2:Y:S01]  /*1cf0*/  LDG.E.128 R16, desc[UR6][R38.64+0xd000] ;  /* 0x00d0000626107981 */ /* 0x0040a2000c1e1d00 */
[----:B------:R-:W-:-:S05]  /*1d00*/  VIADD R35, R35, 0x1000 ;  /* 0x0000100023237836 */ /* 0x000fca0000000000 */
[----:B------:R-:W-:Y:S01]  /*1d10*/  ISETP.GE.AND P1, PT, R35, R37, PT ;  /* 0x000000252300720c */ /* 0x000fe20003f26270 */
[----:B-----5:R1:W-:Y:S04]  /*1d20*/  STS.128 [R34+0x5000], R20 ;  /* 0x0050001422007388 */ /* 0x0203e80000000c00 */
[----:B------:R-:W-:Y:S04]  /*1d30*/  STS.128 [R34+0x6000], R24 ;  /* 0x0060001822007388 */ /* 0x000fe80000000c00 */
[----:B------:R-:W-:Y:S01]  /*1d40*/  STS.128 [R34+0x7000], R28 ;  /* 0x0070001c22007388 */ /* 0x000fe20000000c00 */
[----:B-1----:R-:W-:-:S05]  /*1d50*/  IADD3 R20, P2, PT, R38, 0x10000, RZ ;  /* 0x0001000026147810 */ /* 0x002fca0007f5e0ff */
[----:B------:R-:W-:Y:S01]  /*1d60*/  IMAD.X R21, RZ, RZ, R39, P2 ;  /* 0x000000ffff157224 */ /* 0x000fe200010e0627 */
[----:B0-----:R-:W-:-:S03]  /*1d70*/  MOV R38, R20 ;  /* 0x0000001400267202 */ /* 0x001fc60000000f00 */
[----:B------:R-:W-:Y:S01]  /*1d80*/  IMAD.MOV.U32 R39, RZ, RZ, R21 ;  /* 0x000000ffff277224 */ /* 0x000fe200078e0015 */
[----:B---3--:R-:W-:Y:S04]  /*1d90*/  STS.128 [R34+0xb000], R8 ;  /* 0x00b0000822007388 */ /* 0x008fe80000000c00 */
[----:B----4-:R-:W-:Y:S04]  /*1da0*/  STS.128 [R34+0xc000], R12 ;  /* 0x00c0000c22007388 */ /* 0x010fe80000000c00 */
[----:B--2---:R0:W-:Y:S02]  /*1db0*/  STS.128 [R34+0xd000], R16 ;  /* 0x00d0001022007388 */ /* 0x0041e40000000c00 */
[----:B0-----:R-:W-:Y:S01]  /*1dc0*/  VIADD R34, R34, 0x10000 ;  /* 0x0001000022227836 */ /* 0x001fe20000000000 */
[----:B------:R-:W-:Y:S06]  /*1dd0*/  @!P1 BRA `(.L_x_137) ;  /* 0xfffffffc00609947 */ /* 0x000fec000383ffff */
.L_x_136:
[----:B------:R-:W-:Y:S05]  /*1de0*/  BSYNC.RECONVERGENT B2 ;  /* 0x0000000000027941 */ /* 0x000fea0003800200 */
.L_x_135:
        /* <DEDUP_REMOVED lines=18> */
[----:B------:R-:W-:-:S03]  /*1f10*/  PLOP3.LUT P0, PT, PT, PT, PT, 0x8, 0x80 ;  /* 0x000000000080781c */ /* 0x000fc60003f0e170 */
[----:B------:R-:W-:Y:S02]  /*1f20*/  IMAD.X R25, RZ, RZ, R39, P1 ;  /* 0x000000ffff197224 */ /* 0x000fe400008e0627 */
[----:B0-----:R-:W-:Y:S02]  /*1f30*/  IMAD.MOV.U32 R38, RZ, RZ, R24 ;  /* 0x000000ffff267224 */ /* 0x001fe400078e0018 */
[----:B------:R-:W-:Y:S01]  /*1f40*/  IMAD.MOV.U32 R39, RZ, RZ, R25 ;  /* 0x000000ffff277224 */ /* 0x000fe200078e0019 */
[----:B----4-:R-:W-:Y:S04]  /*1f50*/  STS.128 [R34+0x2000], R8 ;  /* 0x0020000822007388 */ /* 0x010fe80000000c00 */
[----:B-----5:R-:W-:Y:S04]  /*1f60*/  STS.128 [R34+0x3000], R12 ;  /* 0x0030000c22007388 */ /* 0x020fe80000000c00 */
[----:B--2---:R-:W-:Y:S04]  /*1f70*/  STS.128 [R34+0x4000], R16 ;  /* 0x0040001022007388 */ /* 0x004fe80000000c00 */
[----:B---3--:R0:W-:Y:S02]  /*1f80*/  STS.128 [R34+0x5000], R20 ;  /* 0x0050001422007388 */ /* 0x0081e40000000c00 */
[----:B0-----:R-:W-:-:S07]  /*1f90*/  VIADD R34, R34, 0x8000 ;  /* 0x0000800022227836 */ /* 0x001fce0000000000 */
.L_x_139:
[----:B------:R-:W-:Y:S05]  /*1fa0*/  BSYNC.RECONVERGENT B2 ;  /* 0x0000000000027941 */ /* 0x000fea0003800200 */
.L_x_138:
        /* <DEDUP_REMOVED lines=10> */
.L_x_131:
[----:B------:R-:W-:Y:S05]  /*2050*/  BSYNC.RECONVERGENT B0 ;  /* 0x0000000000007941 */ /* 0x000fea0003800200 */
.L_x_130:
[----:B0-----:R-:W-:-:S04]  /*2060*/  LOP3.LUT P0, R12, R3, 0x3, RZ, 0xc0, !PT ;  /* 0x00000003030c7812 */ /* 0x001fc8000780c0ff */
[----:B------:R-:W-:-:S13]  /*2070*/  ISETP.NE.OR P0, PT, R2, RZ, !P0 ;  /* 0x000000ff0200720c */ /* 0x000fda0004705670 */
[----:B------:R-:W-:Y:S05]  /*2080*/  @P0 BRA `(.L_x_140) ;  /* 0x0000001000740947 */ /* 0x000fea0003800000 */
[----:B------:R-:W0:Y:S02]  /*2090*/  LDC.64 R8, c[0x0][0x380] ;  /* 0x0000e000ff087b82 */ /* 0x000e240000000a00 */
[----:B0-----:R-:W-:Y:S01]  /*20a0*/  IMAD.WIDE.U32 R8, R5, 0x4, R8 ;  /* 0x0000000405087825 */ /* 0x001fe200078e0008 */
[----:B------:R-:W-:-:S05]  /*20b0*/  LOP3.LUT R5, R3, 0xfffffffc, RZ, 0xc0, !PT ;  /* 0xfffffffc03057812 */ /* 0x000fca00078ec0ff */
[----:B------:R-:W-:-:S06]  /*20c0*/  IMAD.WIDE R10, R5, 0x4, R8 ;  /* 0x00000004050a7825 */ /* 0x000fcc00078e0208 */
[----:B------:R-:W2:Y:S01]  /*20d0*/  LDG.E R10, desc[UR6][R10.64] ;  /* 0x000000060a0a7981 */ /* 0x000ea2000c1e1900 */
[----:B------:R-:W-:Y:S02]  /*20e0*/  MOV R2, 0x400 ;  /* 0x0000040000027802 */ /* 0x000fe40000000f00 */
[----:B------:R-:W-:Y:S01]  /*20f0*/  SHF.L.U32 R3, R3, 0x2, RZ ;  /* 0x0000000203037819 */ /* 0x000fe200000006ff */
[----:B------:R-:W0:Y:S03]  /*2100*/  S2R R13, SR_CgaCtaId ;  /* 0x00000000000d7919 */ /* 0x000e260000008800 */
[----:B------:R-:W-:Y:S02]  /*2110*/  LOP3.LUT R3, R3, 0xfffffff0, RZ, 0xc0, !PT ;  /* 0xfffffff003037812 */ /* 0x000fe400078ec0ff */
[----:B0-----:R-:W-:-:S04]  /*2120*/  LEA R2, R13, R2, 0x18 ;  /* 0x000000020d027211 */ /* 0x001fc800078ec0ff */
[----:B------:R-:W-:Y:S02]  /*2130*/  IADD3 R3, PT, PT, R2, R3, R4 ;  /* 0x0000000302037210 */ /* 0x000fe40007ffe004 */
[----:B------:R-:W-:-:S04]  /*2140*/  IADD3 R2, PT, PT, -R12, 0x1, RZ ;  /* 0x000000010c027810 */ /* 0x000fc80007ffe1ff */
[----:B------:R-:W-:Y:S01]  /*2150*/  ISETP.NE.AND P0, PT, R2, RZ, PT ;  /* 0x000000ff0200720c */ /* 0x000fe20003f05270 */
[----:B--2---:R0:W-:-:S12]  /*2160*/  STS [R3], R10 ;  /* 0x0000000a03007388 */ /* 0x0041d80000000800 */
[----:B------:R-:W-:Y:S05]  /*2170*/  @!P0 BRA `(.L_x_140) ;  /* 0x0000001000388947 */ /* 0x000fea0003800000 */
[----:B------:R-:W-:Y:S01]  /*2180*/  ISETP.GE.AND P0, PT, R2, RZ, PT ;  /* 0x000000ff0200720c */ /* 0x000fe20003f06270 */
[----:B0-----:R-:W-:Y:S02]  /*2190*/  VIADD R3, R3, 0x4 ;  /* 0x0000000403037836 */ /* 0x001fe40000000000 */
[----:B------:R-:W-:-:S10]  /*21a0*/  VIADD R5, R5, 0x1 ;  /* 0x0000000105057836 */ /* 0x000fd40000000000 */
[----:B------:R-:W-:Y:S05]  /*21b0*/  @P0 BRA `(.L_x_141) ;  /* 0x0000000000a40947 */ /* 0x000fea0003800000 */
[----:B------:R-:W-:Y:S01]  /*21c0*/  IMAD.MOV R10, RZ, RZ, -R2 ;  /* 0x000000ffff0a7224 */ /* 0x000fe200078e0a02 */
[----:B------:R-:W-:-:S04]  /*21d0*/  PLOP3.LUT P0, PT, PT, PT, PT, 0x80, 0x8 ;  /* 0x000000000008781c */ /* 0x000fc80003f0f070 */
[----:B------:R-:W-:-:S13]  /*21e0*/  ISETP.GT.AND P1, PT, R10, 0x3, PT ;  /* 0x000000030a00780c */ /* 0x000fda0003f24270 */
[----:B------:R-:W-:Y:S05]  /*21f0*/  @!P1 BRA `(.L_x_142) ;  /* 0x0000000000549947 */ /* 0x000fea0003800000 */
[----:B------:R-:W-:-:S13]  /*2200*/  PLOP3.LUT P0, PT, PT, PT, PT, 0x8, 0x80 ;  /* 0x000000000080781c */ /* 0x000fda0003f0e170 */
.L_x_143:
        /* <DEDUP_REMOVED lines=20> */
.L_x_142:
        /* <DEDUP_REMOVED lines=14> */
.L_x_144:
[----:B------:R-:W-:-:S13]  /*2430*/  ISETP.EQ.AND P1, PT, R2, RZ, PT ;  /* 0x000000ff0200720c */ /* 0x000fda0003f22270 */
[----:B------:R-:W-:Y:S05]  /*2440*/  @!P0 BRA P1, `(.L_x_140) ;  /* 0x0000000c00848947 */ /* 0x000fea0000800000 */
.L_x_141:
[----:B------:R-:W-:-:S06]  /*2450*/  IMAD.WIDE R10, R5, 0x4, R8 ;  /* 0x00000004050a7825 */ /* 0x000fcc00078e0208 */
[----:B------:R-:W2:Y:S01]  /*2460*/  LDG.E R10, desc[UR6][R10.64] ;  /* 0x000000060a0a7981 */ /* 0x000ea2000c1e1900 */
[----:B------:R-:W-:Y:S01]  /*2470*/  VIADD R2, R2, 0x1 ;  /* 0x0000000102027836 */ /* 0x000fe20000000000 */
[----:B------:R-:W-:-:S04]  /*2480*/  IADD3 R5, PT, PT, R5, 0x1, RZ ;  /* 0x0000000105057810 */ /* 0x000fc80007ffe0ff */
[----:B------:R-:W-:Y:S01]  /*2490*/  ISETP.NE.AND P0, PT, R2, RZ, PT ;  /* 0x000000ff0200720c */ /* 0x000fe20003f05270 */
[----:B--2---:R0:W-:Y:S02]  /*24a0*/  STS [R3], R10 ;  /* 0x0000000a03007388 */ /* 0x0041e40000000800 */
[----:B0-----:R-:W-:-:S10]  /*24b0*/  VIADD R3, R3, 0x4 ;  /* 0x0000000403037836 */ /* 0x001fd40000000000 */
[----:B------:R-:W-:Y:S05]  /*24c0*/  @P0 BRA `(.L_x_141) ;  /* 0xfffffffc00e00947 */ /* 0x000fea000383ffff */
[----:B------:R-:W-:Y:S05]  /*24d0*/  BRA `(.L_x_140) ;  /* 0x0000000c00607947 */ /* 0x000fea0003800000 */
.L_x_129:
[----:B------:R-:W-:-:S13]  /*24e0*/  ISETP.GE.AND P0, PT, R2, R3, PT ;  /* 0x000000030200720c */ /* 0x000fda0003f06270 */
[----:B------:R-:W-:Y:S05]  /*24f0*/  @P0 BRA `(.L_x_140) ;  /* 0x0000000c00580947 */ /* 0x000fea0003800000 */
[----:B------:R-:W-:Y:S01]  /*2500*/  IADD3 R10, PT, PT, R7, 0x1fe, -R2 ;  /* 0x000001fe070a7810 */ /* 0x000fe20007ffe802 */
[----:B------:R-:W-:Y:S03]  /*2510*/  BSSY.RECONVERGENT B0, `(.L_x_145) ;  /* 0x000001f000007945 */ /* 0x000fe60003800200 */
        /* <DEDUP_REMOVED lines=11> */
[----:B------:R-:W-:-:S03]  /*25d0*/  IMAD.WIDE.U32 R8, R2, 0x4, R8 ;  /* 0x0000000402087825 */ /* 0x000fc600078e0008 */
[----:B------:R-:W-:Y:S02]  /*25e0*/  LOP3.LUT R11, R11, 0x300, RZ, 0xc0, !PT ;  /* 0x000003000b0b7812 */ /* 0x000fe400078ec0ff */
[----:B------:R-:W-:Y:S01]  /*25f0*/  IADD3 R13, P1, PT, R8, R12, RZ ;  /* 0x0000000c080d7210 */ /* 0x000fe20007f3e0ff */
[C---:B------:R-:W-:Y:S02]  /*2600*/  IMAD R8, R2.reuse, 0x4, R4 ;  /* 0x0000000402087824 */ /* 0x040fe400078e0204 */
[----:B------:R-:W-:Y:S02]  /*2610*/  IMAD.IADD R2, R2, 0x1, R11 ;  /* 0x0000000102027824 */ /* 0x000fe400078e020b */
[----:B------:R-:W-:Y:S01]  /*2620*/  IMAD.MOV R11, RZ, RZ, -R10 ;  /* 0x000000ffff0b7224 */ /* 0x000fe200078e0a0a */
[----:B-1----:R-:W-:Y:S01]  /*2630*/  IADD3.X R14, PT, PT, R9, UR8, RZ, P1, !PT ;  /* 0x00000008090e7c10 */ /* 0x002fe20008ffe4ff */
[----:B0-----:R-:W-:-:S06]  /*2640*/  ULEA UR4, UR5, UR4, 0x18 ;  /* 0x0000000405047291 */ /* 0x001fcc000f8ec0ff */
[----:B------:R-:W-:-:S07]  /*2650*/  VIADD R10, R8, UR4 ;  /* 0x00000004080a7c36 */ /* 0x000fce0008000000 */
.L_x_147:
[----:B------:R-:W-:Y:S01]  /*2660*/  IMAD.MOV.U32 R9, RZ, RZ, R14 ;  /* 0x000000ffff097224 */ /* 0x000fe200078e000e */
[----:B------:R-:W-:-:S05]  /*2670*/  MOV R8, R13 ;  /* 0x0000000d00087202 */ /* 0x000fca0000000f00 */
[----:B------:R-:W2:Y:S01]  /*2680*/  LDG.E R9, desc[UR6][R8.64] ;  /* 0x0000000608097981 */ /* 0x000ea2000c1e1900 */
[----:B------:R-:W-:Y:S01]  /*2690*/  VIADD R11, R11, 0x1 ;  /* 0x000000010b0b7836 */ /* 0x000fe20000000000 */
[----:B------:R-:W-:-:S04]  /*26a0*/  IADD3 R13, P2, PT, R13, 0x400, RZ ;  /* 0x000004000d0d7810 */ /* 0x000fc80007f5e0ff */
[----:B------:R-:W-:Y:S01]  /*26b0*/  ISETP.NE.AND P1, PT, R11, RZ, PT ;  /* 0x000000ff0b00720c */ /* 0x000fe20003f25270 */
[----:B------:R-:W-:Y:S01]  /*26c0*/  IMAD.X R14, RZ, RZ, R14, P2 ;  /* 0x000000ffff0e7224 */ /* 0x000fe200010e060e */
[----:B--2---:R0:W-:Y:S02]  /*26d0*/  STS [R10], R9 ;  /* 0x000000090a007388 */ /* 0x0041e40000000800 */
[----:B0-----:R-:W-:-:S09]  /*26e0*/  VIADD R10, R10, 0x400 ;  /* 0x000004000a0a7836 */ /* 0x001fd20000000000 */
[----:B------:R-:W-:Y:S05]  /*26f0*/  @P1 BRA `(.L_x_147) ;  /* 0xfffffffc00d81947 */ /* 0x000fea000383ffff */
.L_x_146:
[----:B------:R-:W-:Y:S05]  /*2700*/  BSYNC.RECONVERGENT B0 ;  /* 0x0000000000007941 */ /* 0x000fea0003800200 */
.L_x_145:
[----:B------:R-:W-:Y:S05]  /*2710*/  @!P0 BRA `(.L_x_140) ;  /* 0x0000000800d08947 */ /* 0x000fea0003800000 */
[----:B------:R-:W0:Y:S01]  /*2720*/  S2R R10, SR_CgaCtaId ;  /* 0x00000000000a7919 */ /* 0x000e220000008800 */
[----:B------:R-:W-:Y:S01]  /*2730*/  IMAD.WIDE.U32 R8, R5, 0x4, RZ ;  /* 0x0000000405087825 */ /* 0x000fe200078e00ff */
[----:B------:R-:W1:Y:S01]  /*2740*/  LDCU UR4, c[0x0][0x384] ;  /* 0x00007080ff0477ac */ /* 0x000e620008000800 */
[----:B------:R-:W-:Y:S01]  /*2750*/  MOV R5, 0x400 ;  /* 0x0000040000057802 */ /* 0x000fe20000000f00 */
[----:B------:R-:W-:Y:S01]  /*2760*/  BSSY.RECONVERGENT B0, `(.L_x_148) ;  /* 0x0000034000007945 */ /* 0x000fe20003800200 */
[----:B------:R-:W-:Y:S02]  /*2770*/  IMAD.IADD R11, R3, 0x1, -R2 ;  /* 0x00000001030b7824 */ /* 0x000fe400078e0a02 */
[----:B------:R-:W-:-:S03]  /*2780*/  IMAD.WIDE.U32 R8, R2, 0x4, R8 ;  /* 0x0000000402087825 */ /* 0x000fc600078e0008 */
[----:B------:R-:W-:Y:S02]  /*2790*/  ISETP.GT.AND P1, PT, R11, 0xc00, PT ;  /* 0x00000c000b00780c */ /* 0x000fe40003f24270 */
[----:B------:R-:W-:-:S04]  /*27a0*/  IADD3 R8, P2, PT, R8, R12, RZ ;  /* 0x0000000c08087210 */ /* 0x000fc80007f5e0ff */
[----:B------:R-:W-:-:S04]  /*27b0*/  IADD3 R8, P0, PT, R8, 0x800, RZ ;  /* 0x0000080008087810 */ /* 0x000fc80007f1e0ff */
[----:B-1----:R-:W-:Y:S02]  /*27c0*/  IADD3.X R9, PT, PT, RZ, UR4, R9, P0, P2 ;  /* 0x00000004ff097c10 */ /* 0x002fe400087e4409 */
[----:B------:R-:W-:Y:S02]  /*27d0*/  PLOP3.LUT P0, PT, PT, PT, PT, 0x80, 0x8 ;  /* 0x000000000008781c */ /* 0x000fe40003f0f070 */
[----:B0-----:R-:W-:Y:S01]  /*27e0*/  LEA R10, R10, R5, 0x18 ;  /* 0x000000050a0a7211 */ /* 0x001fe200078ec0ff */
[----:B------:R-:W-:-:S05]  /*27f0*/  IMAD R5, R2, 0x4, R4 ;  /* 0x0000000402057824 */ /* 0x000fca00078e0204 */
[----:B------:R-:W-:Y:S01]  /*2800*/  IADD3 R5, PT, PT, R5, 0x800, R10 ;  /* 0x0000080005057810 */ /* 0x000fe20007ffe00a */
[----:B------:R-:W-:Y:S06]  /*2810*/  @!P1 BRA `(.L_x_149) ;  /* 0x0000000000a09947 */ /* 0x000fec0003800000 */
[----:B------:R-:W-:Y:S02]  /*2820*/  PLOP3.LUT P0, PT, PT, PT, PT, 0x8, 0x80 ;  /* 0x000000000080781c */ /* 0x000fe40003f0e170 */
[----:B------:R-:W-:-:S11]  /*2830*/  IADD3 R11, PT, PT, R7, -0xa01, RZ ;  /* 0xfffff5ff070b7810 */ /* 0x000fd60007ffe0ff */
.L_x_150:
        /* <DEDUP_REMOVED lines=38> */
.L_x_149:
[----:B------:R-:W-:Y:S05]  /*2aa0*/  BSYNC.RECONVERGENT B0 ;  /* 0x0000000000007941 */ /* 0x000fea0003800200 */
.L_x_148:
        /* <DEDUP_REMOVED lines=12> */
[----:B------:R-:W-:Y:S01]  /*2b70*/  PLOP3.LUT P0, PT, PT, PT, PT, 0x8, 0x80 ;  /* 0x000000000080781c */ /* 0x000fe20003f0e170 */
[----:B------:R-:W-:Y:S01]  /*2b80*/  VIADD R2, R2, 0x800 ;  /* 0x0000080002027836 */ /* 0x000fe20000000000 */
        /* <DEDUP_REMOVED lines=10> */
[----:B0-----:R-:W-:-:S07]  /*2c30*/  IADD3 R5, PT, PT, R5, 0x2000, RZ ;  /* 0x0000200005057810 */ /* 0x001fce0007ffe0ff */
.L_x_152:
[----:B------:R-:W-:Y:S05]  /*2c40*/  BSYNC.RECONVERGENT B0 ;  /* 0x0000000000007941 */ /* 0x000fea0003800200 */
.L_x_151:
        /* <DEDUP_REMOVED lines=9> */
[----:B-----5:R1:W-:Y:S01]  /*2ce0*/  STS [R5+0x400], R14 ;  /* 0x0004000e05007388 */ /* 0x0203e20000000800 */
[----:B------:R-:W-:Y:S05]  /*2cf0*/  BRA `(.L_x_140) ;  /* 0x0000000400587947 */ /* 0x000fea0003800000 */
.L_x_128:
[----:B------:R-:W-:-:S13]  /*2d00*/  ISETP.GE.AND P0, PT, R2, R3, PT ;  /* 0x000000030200720c */ /* 0x000fda0003f06270 */
[----:B------:R-:W-:Y:S05]  /*2d10*/  @P0 BRA `(.L_x_140) ;  /* 0x0000000400500947 */ /* 0x000fea0003800000 */
[----:B------:R-:W-:Y:S01]  /*2d20*/  IMAD.MOV.U32 R9, RZ, RZ, R2 ;  /* 0x000000ffff097224 */ /* 0x000fe200078e0002 */
[----:B------:R-:W-:Y:S04]  /*2d30*/  BSSY.RECONVERGENT B0, `(.L_x_153) ;  /* 0x0000022000007945 */ /* 0x000fe80003800200 */
[----:B------:R-:W-:-:S04]  /*2d40*/  IADD3 R14, PT, PT, R7, 0x1fe, -R9 ;  /* 0x000001fe070e7810 */ /* 0x000fc80007ffe809 */
[----:B------:R-:W-:-:S04]  /*2d50*/  LOP3.LUT R2, R14, 0x300, RZ, 0xc0, !PT ;  /* 0x000003000e027812 */ /* 0x000fc800078ec0ff */
[----:B------:R-:W-:-:S13]  /*2d60*/  ISETP.NE.AND P0, PT, R2, 0x300, PT ;  /* 0x000003000200780c */ /* 0x000fda0003f05270 */
[----:B------:R-:W-:Y:S05]  /*2d70*/  @!P0 BRA `(.L_x_154) ;  /* 0x0000000000748947 */ /* 0x000fea0003800000 */
[----:B------:R-:W0:Y:S01]  /*2d80*/  S2UR UR5, SR_CgaCtaId ;  /* 0x00000000000579c3 */ /* 0x000e220000008800 */
[----:B------:R-:W-:Y:S01]  /*2d90*/  LEA.HI R2, R14, 0x1, RZ, 0x18 ;  /* 0x000000010e027811 */ /* 0x000fe200078fc0ff */
[----:B------:R-:W-:Y:S01]  /*2da0*/  UMOV UR4, 0x400 ;  /* 0x0000040000047882 */ /* 0x000fe20000000000 */
[C---:B------:R-:W-:Y:S01]  /*2db0*/  IMAD R0, R9.reuse, 0x4, R4 ;  /* 0x0000000409007824 */ /* 0x040fe200078e0204 */
[----:B------:R-:W-:Y:S01]  /*2dc0*/  BSSY.RECONVERGENT B2, `(.L_x_155) ;  /* 0x0000017000027945 */ /* 0x000fe20003800200 */
[----:B------:R-:W-:Y:S01]  /*2dd0*/  LOP3.LUT R2, R2, 0x3, RZ, 0xc0, !PT ;  /* 0x0000000302027812 */ /* 0x000fe200078ec0ff */
[----:B------:R-:W-:Y:S01]  /*2de0*/  VIADD R5, R9, 0x1 ;  /* 0x0000000109057836 */ /* 0x000fe20000000000 */
[----:B------:R-:W-:Y:S01]  /*2df0*/  IADD3 R11, PT, PT, -R7, R9, R6 ;  /* 0x00000009070b7210 */ /* 0x000fe20007ffe106 */
[----:B------:R-:W1:Y:S02]  /*2e00*/  LDC R12, c[0x0][0x3a4] ;  /* 0x0000e900ff0c7b82 */ /* 0x000e640000000800 */
[----:B------:R-:W-:Y:S01]  /*2e10*/  IMAD.MOV R2, RZ, RZ, -R2 ;  /* 0x000000ffff027224 */ /* 0x000fe200078e0a02 */
[----:B0-----:R-:W-:-:S06]  /*2e20*/  ULEA UR4, UR5, UR4, 0x18 ;  /* 0x0000000405047291 */ /* 0x001fcc000f8ec0ff */
[----:B------:R-:W-:-:S07]  /*2e30*/  VIADD R10, R0, UR4 ;  /* 0x00000004000a7c36 */ /* 0x000fce0008000000 */
.L_x_156:
[----:B------:R-:W-:Y:S01]  /*2e40*/  VIADD R15, R11, 0x1 ;  /* 0x000000010b0f7836 */ /* 0x000fe20000000000 */
[----:B-1----:R-:W-:Y:S01]  /*2e50*/  MOV R0, R12 ;  /* 0x0000000c00007202 */ /* 0x002fe20000000f00 */
[----:B------:R-:W-:-:S03]  /*2e60*/  IMAD.MOV.U32 R13, RZ, RZ, RZ ;  /* 0x000000ffff0d7224 */ /* 0x000fc600078e00ff */
[----:B------:R-:W-:-:S04]  /*2e70*/  ISETP.GE.AND P0, PT, R15, R0, PT ;  /* 0x000000000f00720c */ /* 0x000fc80003f06270 */
[----:B------:R-:W-:-:S13]  /*2e80*/  ISETP.LT.OR P0, PT, R15, RZ, P0 ;  /* 0x000000ff0f00720c */ /* 0x000fda0000701670 */
[----:B------:R-:W0:Y:S02]  /*2e90*/  @!P0 LDC.64 R8, c[0x0][0x380] ;  /* 0x0000e000ff088b82 */ /* 0x000e240000000a00 */
[----:B0-----:R-:W-:-:S05]  /*2ea0*/  @!P0 IMAD.WIDE.U32 R8, R15, 0x4, R8 ;  /* 0x000000040f088825 */ /* 0x001fca00078e0008 */
[----:B------:R-:W2:Y:S01]  /*2eb0*/  @!P0 LDG.E R13, desc[UR6][R8.64] ;  /* 0x00000006080d8981 */ /* 0x000ea2000c1e1900 */
[----:B------:R-:W-:Y:S02]  /*2ec0*/  VIADD R2, R2, 0x1 ;  /* 0x0000000102027836 */ /* 0x000fe40000000000 */
[----:B------:R-:W-:Y:S02]  /*2ed0*/  VIADD R5, R5, 0x100 ;  /* 0x0000010005057836 */ /* 0x000fe40000000000 */
[----:B------:R-:W-:Y:S01]  /*2ee0*/  VIADD R11, R11, 0x100 ;  /* 0x000001000b0b7836 */ /* 0x000fe20000000000 */
[----:B------:R-:W-:Y:S01]  /*2ef0*/  ISETP.NE.AND P0, PT, R2, RZ, PT ;  /* 0x000000ff0200720c */ /* 0x000fe20003f05270 */
[----:B--2---:R0:W-:Y:S02]  /*2f00*/  STS [R10], R13 ;  /* 0x0000000d0a007388 */ /* 0x0041e40000000800 */
[----:B0-----:R-:W-:-:S10]  /*2f10*/  VIADD R10, R10, 0x400 ;  /* 0x000004000a0a7836 */ /* 0x001fd40000000000 */
[----:B------:R-:W-:Y:S05]  /*2f20*/  @P0 BRA `(.L_x_156) ;  /* 0xfffffffc00c40947 */ /* 0x000fea000383ffff */
[----:B------:R-:W-:Y:S05]  /*2f30*/  BSYNC.RECONVERGENT B2 ;  /* 0x0000000000027941 */ /* 0x000fea0003800200 */
.L_x_155:
[----:B------:R-:W-:-:S07]  /*2f40*/  VIADD R9, R5, 0xffffffff ;  /* 0xffffffff05097836 */ /* 0x000fce0000000000 */
.L_x_154:
[----:B------:R-:W-:Y:S05]  /*2f50*/  BSYNC.RECONVERGENT B0 ;  /* 0x0000000000007941 */ /* 0x000fea0003800200 */
.L_x_153:
[----:B------:R-:W-:-:S13]  /*2f60*/  ISETP.GE.U32.AND P0, PT, R14, 0x300, PT ;  /* 0x000003000e00780c */ /* 0x000fda0003f06070 */
[----:B------:R-:W-:Y:S05]  /*2f70*/  @!P0 BRA `(.L_x_140) ;  /* 0x0000000000b88947 */ /* 0x000fea0003800000 */
[----:B------:R-:W0:Y:S01]  /*2f80*/  S2R R8, SR_CgaCtaId ;  /* 0x0000000000087919 */ /* 0x000e220000008800 */
[----:B------:R-:W1:Y:S01]  /*2f90*/  LDC R0, c[0x0][0x3a4] ;  /* 0x0000e900ff007b82 */ /* 0x000e620000000800 */
[----:B------:R-:W-:Y:S02]  /*2fa0*/  MOV R5, 0x400 ;  /* 0x0000040000057802 */ /* 0x000fe40000000f00 */
[----:B------:R-:W-:Y:S02]  /*2fb0*/  LEA R2, R9, R4, 0x2 ;  /* 0x0000000409027211 */ /* 0x000fe400078e10ff */
[----:B------:R-:W-:Y:S02]  /*2fc0*/  IADD3 R16, PT, PT, -R7, R9, R6 ;  /* 0x0000000907107210 */ /* 0x000fe40007ffe106 */
[----:B0-----:R-:W-:Y:S01]  /*2fd0*/  LEA R11, R8, R5, 0x18 ;  /* 0x00000005080b7211 */ /* 0x001fe200078ec0ff */
[----:B------:R-:W-:-:S03]  /*2fe0*/  VIADD R5, R9, 0x201 ;  /* 0x0000020109057836 */ /* 0x000fc60000000000 */
[----:B------:R-:W-:-:S07]  /*2ff0*/  IADD3 R2, PT, PT, R2, 0x800, R11 ;  /* 0x0000080002027810 */ /* 0x000fce0007ffe00b */
.L_x_157:
[C---:B------:R-:W-:Y:S02]  /*3000*/  VIADD R19, R16.reuse, 0x101 ;  /* 0x0000010110137836 */ /* 0x040fe40000000000 */
[C---:B------:R-:W-:Y:S02]  /*3010*/  VIADD R17, R16.reuse, 0x1 ;  /* 0x0000000110117836 */ /* 0x040fe40000000000 */
[C---:B------:R-:W-:Y:S01]  /*3020*/  VIADD R21, R16.reuse, 0x201 ;  /* 0x0000020110157836 */ /* 0x040fe20000000000 */
[-C--:B-1----:R-:W-:Y:S01]  /*3030*/  ISETP.GE.AND P3, PT, R19, R0.reuse, PT ;  /* 0x000000001300720c */ /* 0x082fe20003f66270 */
[----:B------:R-:W-:Y:S01]  /*3040*/  VIADD R23, R16, 0x301 ;  /* 0x0000030110177836 */ /* 0x000fe20000000000 */
[-C--:B------:R-:W-:Y:S02]  /*3050*/  ISETP.GE.AND P2, PT, R17, R0.reuse, PT ;  /* 0x000000001100720c */ /* 0x080fe40003f46270 */
[-C--:B------:R-:W-:Y:S02]  /*3060*/  ISETP.GE.AND P0, PT, R21, R0.reuse, PT ;  /* 0x000000001500720c */ /* 0x080fe40003f06270 */
[----:B------:R-:W-:-:S02]  /*3070*/  ISETP.GE.AND P1, PT, R23, R0, PT ;  /* 0x000000001700720c */ /* 0x000fc40003f26270 */
[----:B------:R-:W-:Y:S02]  /*3080*/  ISETP.LT.OR P3, PT, R19, RZ, P3 ;  /* 0x000000ff1300720c */ /* 0x000fe40001f61670 */
[----:B------:R-:W-:Y:S02]  /*3090*/  ISETP.LT.OR P2, PT, R17, RZ, P2 ;  /* 0x000000ff1100720c */ /* 0x000fe40001741670 */
[----:B------:R-:W-:Y:S02]  /*30a0*/  ISETP.LT.OR P0, PT, R21, RZ, P0 ;  /* 0x000000ff1500720c */ /* 0x000fe40000701670 */
[----:B------:R-:W-:-:S07]  /*30b0*/  ISETP.LT.OR P1, PT, R23, RZ, P1 ;  /* 0x000000ff1700720c */ /* 0x000fce0000f21670 */
[----:B------:R-:W0:Y:S08]  /*30c0*/  @!P3 LDC.64 R10, c[0x0][0x380] ;  /* 0x0000e000ff0abb82 */ /* 0x000e300000000a00 */
[----:B------:R-:W1:Y:S08]  /*30d0*/  @!P2 LDC.64 R8, c[0x0][0x380] ;  /* 0x0000e000ff08ab82 */ /* 0x000e700000000a00 */
[----:B------:R-:W2:Y:S08]  /*30e0*/  @!P0 LDC.64 R12, c[0x0][0x380] ;  /* 0x0000e000ff0c8b82 */ /* 0x000eb00000000a00 */
[----:B------:R-:W3:Y:S01]  /*30f0*/  @!P1 LDC.64 R14, c[0x0][0x380] ;  /* 0x0000e000ff0e9b82 */ /* 0x000ee20000000a00 */
[----:B0-----:R-:W-:-:S04]  /*3100*/  @!P3 IMAD.WIDE.U32 R10, R19, 0x4, R10 ;  /* 0x00000004130ab825 */ /* 0x001fc800078e000a */
[----:B------:R-:W-:Y:S02]  /*3110*/  HFMA2 R19, -RZ, RZ, 0, 0 ;  /* 0x00000000ff137431 */ /* 0x000fe400000001ff */
[----:B-1----:R-:W-:-:S04]  /*3120*/  @!P2 IMAD.WIDE.U32 R8, R17, 0x4, R8 ;  /* 0x000000041108a825 */ /* 0x002fc800078e0008 */
[----:B------:R-:W-:Y:S01]  /*3130*/  IMAD.MOV.U32 R17, RZ, RZ, RZ ;  /* 0x000000ffff117224 */ /* 0x000fe200078e00ff */
[----:B------:R-:W4:Y:S01]  /*3140*/  @!P3 LDG.E R19, desc[UR6][R10.64] ;  /* 0x000000060a13b981 */ /* 0x000f22000c1e1900 */
[----:B--2---:R-:W-:-:S04]  /*3150*/  @!P0 IMAD.WIDE.U32 R12, R21, 0x4, R12 ;  /* 0x00000004150c8825 */ /* 0x004fc800078e000c */
[----:B------:R-:W2:Y:S01]  /*3160*/  @!P2 LDG.E R17, desc[UR6][R8.64] ;  /* 0x000000060811a981 */ /* 0x000ea2000c1e1900 */
[----:B------:R-:W-:Y:S02]  /*3170*/  IMAD.MOV.U32 R21, RZ, RZ, RZ ;  /* 0x000000ffff157224 */ /* 0x000fe400078e00ff */
[----:B---3--:R-:W-:-:S04]  /*3180*/  @!P1 IMAD.WIDE.U32 R14, R23, 0x4, R14 ;  /* 0x00000004170e9825 */ /* 0x008fc800078e000e */
[----:B------:R-:W3:Y:S01]  /*3190*/  @!P0 LDG.E R21, desc[UR6][R12.64] ;  /* 0x000000060c158981 */ /* 0x000ee2000c1e1900 */
[----:B------:R-:W-:-:S06]  /*31a0*/  IMAD.MOV.U32 R23, RZ, RZ, RZ ;  /* 0x000000ffff177224 */ /* 0x000fcc00078e00ff */
[----:B------:R-:W5:Y:S01]  /*31b0*/  @!P1 LDG.E R23, desc[UR6][R14.64] ;  /* 0x000000060e179981 */ /* 0x000f62000c1e1900 */
[----:B------:R-:W-:-:S05]  /*31c0*/  VIADD R18, R5, 0x1ff ;  /* 0x000001ff05127836 */ /* 0x000fca0000000000 */
[----:B------:R-:W-:Y:S01]  /*31d0*/  ISETP.GE.AND P0, PT, R18, R3, PT ;  /* 0x000000031200720c */ /* 0x000fe20003f06270 */
[----:B------:R-:W-:Y:S02]  /*31e0*/  VIADD R5, R5, 0x400 ;  /* 0x0000040005057836 */ /* 0x000fe40000000000 */
[----:B------:R-:W-:Y:S01]  /*31f0*/  VIADD R16, R16, 0x400 ;  /* 0x0000040010107836 */ /* 0x000fe20000000000 */
[----:B----4-:R-:W-:Y:S04]  /*3200*/  STS [R2+-0x400], R19 ;  /* 0xfffc001302007388 */ /* 0x010fe80000000800 */
[----:B--2---:R-:W-:Y:S04]  /*3210*/  STS [R2+-0x800], R17 ;  /* 0xfff8001102007388 */ /* 0x004fe80000000800 */
[----:B---3--:R-:W-:Y:S04]  /*3220*/  STS [R2], R21 ;  /* 0x0000001502007388 */ /* 0x008fe80000000800 */
[----:B-----5:R0:W-:Y:S02]  /*3230*/  STS [R2+0x400], R23 ;  /* 0x0004001702007388 */ /* 0x0201e40000000800 */
[----:B0-----:R-:W-:Y:S01]  /*3240*/  VIADD R2, R2, 0x1000 ;  /* 0x0000100002027836 */ /* 0x001fe20000000000 */
[----:B------:R-:W-:Y:S06]  /*3250*/  @!P0 BRA `(.L_x_157) ;  /* 0xfffffffc00688947 */ /* 0x000fec000383ffff */
.L_x_140:
[----:B------:R-:W-:Y:S05]  /*3260*/  BSYNC.RECONVERGENT B1 ;  /* 0x0000000000017941 */ /* 0x000fea0003800200 */
.L_x_127:
[----:B-1----:R-:W1:Y:S01]  /*3270*/  S2R R5, SR_TID.X ;  /* 0x0000000000057919 */ /* 0x002e620000002100 */
[----:B------:R-:W-:Y:S01]  /*3280*/  BAR.SYNC.DEFER_BLOCKING 0x0 ;  /* 0x0000000000007b1d */ /* 0x000fe20000010000 */
[----:B-1----:R-:W-:-:S04]  /*3290*/  LEA R13, R5, R6, 0x1 ;  /* 0x00000006050d7211 */ /* 0x002fc800078e08ff */
[----:B------:R-:W-:-:S13]  /*32a0*/  ISETP.GE.AND P0, PT, R13, R0, PT ;  /* 0x000000000d00720c */ /* 0x000fda0003f06270 */
[----:B------:R-:W-:Y:S05]  /*32b0*/  @P0 EXIT ;  /* 0x000000000000094d */ /* 0x000fea0003800000 */
[----:B------:R-:W1:Y:S01]  /*32c0*/  LDC R2, c[0x0][0x3ac] ;  /* 0x0000eb00ff027b82 */ /* 0x000e620000000800 */
[----:B0-----:R-:W-:Y:S01]  /*32d0*/  VIADD R3, R13, 0x1 ;  /* 0x000000010d037836 */ /* 0x001fe20000000000 */
[----:B------:R-:W-:Y:S01]  /*32e0*/  BSSY.RECONVERGENT B0, `(.L_x_158) ;  /* 0x00000a4000007945 */ /* 0x000fe20003800200 */
[----:B-1----:R-:W-:-:S04]  /*32f0*/  IADD3 R2, PT, PT, R7, -0x1, R2 ;  /* 0xffffffff07027810 */ /* 0x002fc80007ffe002 */
[----:B------:R-:W-:-:S04]  /*3300*/  ISETP.GE.AND P0, PT, R3, R2, PT ;  /* 0x000000020300720c */ /* 0x000fc80003f06270 */
[----:B------:R-:W-:-:S04]  /*3310*/  ISETP.LT.AND P0, PT, R3, R0, P0 ;  /* 0x000000000300720c */ /* 0x000fc80000701270 */
[----:B------:R-:W-:-:S13]  /*3320*/  ISETP.LT.OR P1, PT, R13, R2, !P0 ;  /* 0x000000020d00720c */ /* 0x000fda0004721670 */
[----:B------:R-:W-:Y:S05]  /*3330*/  @P1 BRA `(.L_x_159) ;  /* 0x0000000000f01947 */ /* 0x000fea0003800000 */
[----:B------:R-:W-:Y:S01]  /*3340*/  ISETP.GE.AND P0, PT, R7, 0x1, PT ;  /* 0x000000010700780c */ /* 0x000fe20003f06270 */
[----:B------:R-:W-:Y:S02]  /*3350*/  IMAD.MOV.U32 R15, RZ, RZ, RZ ;  /* 0x000000ffff0f7224 */ /* 0x000fe400078e00ff */
[----:B------:R-:W-:-:S10]  /*3360*/  IMAD.MOV.U32 R2, RZ, RZ, RZ ;  /* 0x000000ffff027224 */ /* 0x000fd400078e00ff */
[----:B------:R-:W-:Y:S05]  /*3370*/  @!P0 BRA `(.L_x_160) ;  /* 0x0000000800688947 */ /* 0x000fea0003800000 */
[C---:B------:R-:W-:Y:S01]  /*3380*/  ISETP.GE.U32.AND P0, PT, R7.reuse, 0x4, PT ;  /* 0x000000040700780c */ /* 0x040fe20003f06070 */
[----:B------:R-:W-:Y:S01]  /*3390*/  UMOV UR4, URZ ;  /* 0x000000ff00047c82 */ /* 0x000fe20008000000 */
[----:B------:R-:W-:Y:S01]  /*33a0*/  LOP3.LUT R12, R7, 0x3, RZ, 0xc0, !PT ;  /* 0x00000003070c7812 */ /* 0x000fe200078ec0ff */
[----:B------:R-:W-:Y:S02]  /*33b0*/  IMAD.MOV.U32 R2, RZ, RZ, RZ ;  /* 0x000000ffff027224 */ /* 0x000fe400078e00ff */
[----:B------:R-:W-:Y:S01]  /*33c0*/  IMAD.MOV.U32 R15, RZ, RZ, RZ ;  /* 0x000000ffff0f7224 */ /* 0x000fe200078e00ff */
[----:B------:R-:W-:-:S07]  /*33d0*/  ISETP.NE.AND P1, PT, R12, RZ, PT ;  /* 0x000000ff0c00720c */ /* 0x000fce0003f25270 */
[----:B------:R-:W-:Y:S06]  /*33e0*/  @!P0 BRA `(.L_x_161) ;  /* 0x0000000000608947 */ /* 0x000fec0003800000 */
[----:B------:R-:W0:Y:S01]  /*33f0*/  S2UR UR8, SR_CgaCtaId ;  /* 0x00000000000879c3 */ /* 0x000e220000008800 */
[----:B------:R-:W-:Y:S01]  /*3400*/  LOP3.LUT R7, R7, 0x7ffffffc, RZ, 0xc0, !PT ;  /* 0x7ffffffc07077812 */ /* 0x000fe200078ec0ff */
[----:B------:R-:W-:Y:S02]  /*3410*/  HFMA2 R2, -RZ, RZ, 0, 0 ;  /* 0x00000000ff027431 */ /* 0x000fe400000001ff */
[----:B------:R-:W-:Y:S01]  /*3420*/  IMAD R14, R5, 0x8, R4 ;  /* 0x00000008050e7824 */ /* 0x000fe200078e0204 */
[----:B------:R-:W-:Y:S01]  /*3430*/  UMOV UR5, 0x400 ;  /* 0x0000040000057882 */ /* 0x000fe20000000000 */
[----:B------:R-:W-:Y:S01]  /*3440*/  R2UR UR4, R7 ;  /* 0x00000000070472ca */ /* 0x000fe200000e0000 */
[----:B------:R-:W-:Y:S01]  /*3450*/  IMAD.MOV R16, RZ, RZ, -R7 ;  /* 0x000000ffff107224 */ /* 0x000fe200078e0a07 */
[----:B0-----:R-:W-:-:S13]  /*3460*/  ULEA UR5, UR8, UR5, 0x18 ;  /* 0x0000000508057291 */ /* 0x001fda000f8ec0ff */
.L_x_162:
[----:B------:R-:W-:Y:S01]  /*3470*/  LDS.64 R18, [R14+UR5] ;  /* 0x000000050e127984 */ /* 0x000fe20008000a00 */
[----:B------:R-:W-:-:S03]  /*3480*/  VIADD R16, R16, 0x4 ;  /* 0x0000000410107836 */ /* 0x000fc60000000000 */
[----:B------:R-:W0:Y:S02]  /*3490*/  LDS.128 R8, [UR5] ;  /* 0x00000005ff087984 */ /* 0x000e240008000c00 */
[----:B------:R-:W-:Y:S02]  /*34a0*/  ISETP.NE.AND P0, PT, R16, RZ, PT ;  /* 0x000000ff1000720c */ /* 0x000fe40003f05270 */
[----:B------:R-:W1:Y:S04]  /*34b0*/  LDS.64 R6, [R14+UR5+0x8] ;  /* 0x000008050e067984 */ /* 0x000e680008000a00 */
[----:B------:R-:W2:Y:S01]  /*34c0*/  LDS R17, [R14+UR5+0x10] ;  /* 0x000010050e117984 */ /* 0x000ea20008000800 */
[----:B------:R-:W-:Y:S01]  /*34d0*/  UIADD3 UR5, UPT, UPT, UR5, 0x10, URZ ;  /* 0x0000001005057890 */ /* 0x000fe2000fffe0ff */
[C---:B0-----:R-:W-:Y:S01]  /*34e0*/  FFMA R18, R8.reuse, R18, R15 ;  /* 0x0000001208127223 */ /* 0x041fe2000000000f */
[----:B------:R-:W-:-:S03]  /*34f0*/  FFMA R15, R8, R19, R2 ;  /* 0x00000013080f7223 */ /* 0x000fc60000000002 */
[C---:B------:R-:W-:Y:S01]  /*3500*/  FFMA R19, R9.reuse, R19, R18 ;  /* 0x0000001309137223 */ /* 0x040fe20000000012 */
[----:B-1----:R-:W-:-:S03]  /*3510*/  FFMA R2, R9, R6, R15 ;  /* 0x0000000609027223 */ /* 0x002fc6000000000f */
[C---:B------:R-:W-:Y:S01]  /*3520*/  FFMA R6, R10.reuse, R6, R19 ;  /* 0x000000060a067223 */ /* 0x040fe20000000013 */
[----:B------:R-:W-:-:S03]  /*3530*/  FFMA R2, R10, R7, R2 ;  /* 0x000000070a027223 */ /* 0x000fc60000000002 */
[C---:B------:R-:W-:Y:S01]  /*3540*/  FFMA R15, R11.reuse, R7, R6 ;  /* 0x000000070b0f7223 */ /* 0x040fe20000000006 */
[----:B--2---:R-:W-:Y:S01]  /*3550*/  FFMA R2, R11, R17, R2 ;  /* 0x000000110b027223 */ /* 0x004fe20000000002 */
[----:B------:R-:W-:Y:S06]  /*3560*/  @P0 BRA `(.L_x_162) ;  /* 0xfffffffc00c00947 */ /* 0x000fec000383ffff */
.L_x_161:
[----:B------:R-:W-:Y:S05]  /*3570*/  @!P1 BRA `(.L_x_160) ;  /* 0x0000000400e89947 */ /* 0x000fea0003800000 */
[----:B------:R-:W0:Y:S01]  /*3580*/  S2UR UR8, SR_CgaCtaId ;  /* 0x00000000000879c3 */ /* 0x000e220000008800 */
[----:B------:R-:W-:Y:S01]  /*3590*/  UMOV UR5, 0x400 ;  /* 0x0000040000057882 */ /* 0x000fe20000000000 */
[----:B------:R-:W-:Y:S01]  /*35a0*/  IMAD R8, R5, 0x8, R4 ;  /* 0x0000000805087824 */ /* 0x000fe200078e0204 */
[----:B------:R-:W-:-:S04]  /*35b0*/  IADD3 R12, PT, PT, -R12, 0x1, RZ ;  /* 0x000000010c0c7810 */ /* 0x000fc80007ffe1ff */
[----:B------:R-:W-:Y:S01]  /*35c0*/  ISETP.NE.AND P0, PT, R12, RZ, PT ;  /* 0x000000ff0c00720c */ /* 0x000fe20003f05270 */
[----:B0-----:R-:W-:-:S04]  /*35d0*/  ULEA UR5, UR8, UR5, 0x18 ;  /* 0x0000000508057291 */ /* 0x001fc8000f8ec0ff */
[----:B------:R-:W-:-:S09]  /*35e0*/  ULEA UR4, UR4, UR5, 0x2 ;  /* 0x0000000504047291 */ /* 0x000fd2000f8e10ff */
[----:B------:R-:W-:Y:S04]  /*35f0*/  LDS R4, [UR4] ;  /* 0x00000004ff047984 */ /* 0x000fe80008000800 */
[----:B------:R-:W0:Y:S02]  /*3600*/  LDS.64 R6, [R8+UR4] ;  /* 0x0000000408067984 */ /* 0x000e240008000a00 */
[C---:B0-----:R-:W-:Y:S01]  /*3610*/  FFMA R15, R4.reuse, R6, R15 ;  /* 0x00000006040f7223 */ /* 0x041fe2000000000f */
[----:B------:R-:W-:Y:S01]  /*3620*/  FFMA R2, R4, R7, R2 ;  /* 0x0000000704027223 */ /* 0x000fe20000000002 */
[----:B------:R-:W-:Y:S06]  /*3630*/  @!P0 BRA `(.L_x_160) ;  /* 0x0000000400b88947 */ /* 0x000fec0003800000 */
[----:B------:R-:W-:Y:S01]  /*3640*/  IMAD.MOV.U32 R4, RZ, RZ, R12 ;  /* 0x000000ffff047224 */ /* 0x000fe200078e000c */
[----:B------:R-:W-:-:S12]  /*3650*/  UIADD3 UR4, UPT, UPT, UR4, 0x4, URZ ;  /* 0x0000000404047890 */ /* 0x000fd8000fffe0ff */
.L_x_163:
[----:B------:R-:W-:Y:S01]  /*3660*/  LDS R6, [UR4] ;  /* 0x00000004ff067984 */ /* 0x000fe20008000800 */
[----:B------:R-:W-:-:S03]  /*3670*/  VIADD R4, R4, 0x1 ;  /* 0x0000000104047836 */ /* 0x000fc60000000000 */
[----:B------:R-:W0:Y:S02]  /*3680*/  LDS R5, [R8+UR4] ;  /* 0x0000000408057984 */ /* 0x000e240008000800 */
[----:B------:R-:W-:Y:S02]  /*3690*/  ISETP.NE.AND P0, PT, R4, RZ, PT ;  /* 0x000000ff0400720c */ /* 0x000fe40003f05270 */
[----:B------:R-:W1:Y:S01]  /*36a0*/  LDS R7, [R8+UR4+0x4] ;  /* 0x0000040408077984 */ /* 0x000e620008000800 */
[----:B------:R-:W-:Y:S01]  /*36b0*/  UIADD3 UR4, UPT, UPT, UR4, 0x4, URZ ;  /* 0x0000000404047890 */ /* 0x000fe2000fffe0ff */
[C---:B0-----:R-:W-:Y:S01]  /*36c0*/  FFMA R15, R6.reuse, R5, R15 ;  /* 0x00000005060f7223 */ /* 0x041fe2000000000f */
[----:B-1----:R-:W-:-:S08]  /*36d0*/  FFMA R2, R6, R7, R2 ;  /* 0x0000000706027223 */ /* 0x002fd00000000002 */
[----:B------:R-:W-:Y:S05]  /*36e0*/  @P0 BRA `(.L_x_163) ;  /* 0xfffffffc00dc0947 */ /* 0x000fea000383ffff */
[----:B------:R-:W-:Y:S05]  /*36f0*/  BRA `(.L_x_160) ;  /* 0x0000000400887947 */ /* 0x000fea0003800000 */
.L_x_159:
[----:B------:R-:W-:Y:S01]  /*3700*/  ISETP.GE.AND P1, PT, R13, R2, PT ;  /* 0x000000020d00720c */ /* 0x000fe20003f26270 */
[----:B------:R-:W-:Y:S01]  /*3710*/  IMAD.MOV.U32 R15, RZ, RZ, 0x7fc00000 ;  /* 0x7fc00000ff0f7424 */ /* 0x000fe200078e00ff */
[----:B------:R-:W-:-:S11]  /*3720*/  MOV R2, 0x7fc00000 ;  /* 0x7fc0000000027802 */ /* 0x000fd60000000f00 */
[----:B------:R-:W-:Y:S05]  /*3730*/  @!P1 BRA `(.L_x_164) ;  /* 0x0000000000c89947 */ /* 0x000fea0003800000 */
[----:B------:R-:W-:Y:S01]  /*3740*/  ISETP.GE.AND P0, PT, R7, 0x1, PT ;  /* 0x000000010700780c */ /* 0x000fe20003f06270 */
[----:B------:R-:W-:-:S12]  /*3750*/  IMAD.MOV.U32 R15, RZ, RZ, RZ ;  /* 0x000000ffff0f7224 */ /* 0x000fd800078e00ff */
[----:B------:R-:W-:Y:S05]  /*3760*/  @!P0 BRA `(.L_x_160) ;  /* 0x00000004006c8947 */ /* 0x000fea0003800000 */
[C---:B------:R-:W-:Y:S01]  /*3770*/  ISETP.GE.U32.AND P0, PT, R7.reuse, 0x4, PT ;  /* 0x000000040700780c */ /* 0x040fe20003f06070 */
[----:B------:R-:W-:Y:S01]  /*3780*/  UMOV UR4, URZ ;  /* 0x000000ff00047c82 */ /* 0x000fe20008000000 */
[----:B------:R-:W-:Y:S01]  /*3790*/  LOP3.LUT R12, R7, 0x3, RZ, 0xc0, !PT ;  /* 0x00000003070c7812 */ /* 0x000fe200078ec0ff */
[----:B------:R-:W-:-:S03]  /*37a0*/  IMAD.MOV.U32 R15, RZ, RZ, RZ ;  /* 0x000000ffff0f7224 */ /* 0x000fc600078e00ff */
[----:B------:R-:W-:-:S07]  /*37b0*/  ISETP.NE.AND P1, PT, R12, RZ, PT ;  /* 0x000000ff0c00720c */ /* 0x000fce0003f25270 */
[----:B------:R-:W-:Y:S06]  /*37c0*/  @!P0 BRA `(.L_x_165) ;  /* 0x00000000004c8947 */ /* 0x000fec0003800000 */
[----:B------:R-:W0:Y:S01]  /*37d0*/  S2UR UR8, SR_CgaCtaId ;  /* 0x00000000000879c3 */ /* 0x000e220000008800 */
[----:B------:R-:W-:Y:S01]  /*37e0*/  LOP3.LUT R6, R7, 0x7ffffffc, RZ, 0xc0, !PT ;  /* 0x7ffffffc07067812 */ /* 0x000fe200078ec0ff */
[----:B------:R-:W-:Y:S01]  /*37f0*/  IMAD R7, R5, 0x8, R4 ;  /* 0x0000000805077824 */ /* 0x000fe200078e0204 */
[----:B------:R-:W-:Y:S01]  /*3800*/  UMOV UR5, 0x400 ;  /* 0x0000040000057882 */ /* 0x000fe20000000000 */
[----:B------:R-:W-:Y:S01]  /*3810*/  IMAD.MOV.U32 R15, RZ, RZ, RZ ;  /* 0x000000ffff0f7224 */ /* 0x000fe200078e00ff */
[----:B------:R-:W-:Y:S01]  /*3820*/  R2UR UR4, R6 ;  /* 0x00000000060472ca */ /* 0x000fe200000e0000 */
[----:B------:R-:W-:Y:S01]  /*3830*/  IMAD.MOV R6, RZ, RZ, -R6 ;  /* 0x000000ffff067224 */ /* 0x000fe200078e0a06 */
[----:B0-----:R-:W-:-:S13]  /*3840*/  ULEA UR5, UR8, UR5, 0x18 ;  /* 0x0000000508057291 */ /* 0x001fda000f8ec0ff */
.L_x_166:
[----:B------:R-:W-:Y:S01]  /*3850*/  LDS.64 R16, [R7+UR5] ;  /* 0x0000000507107984 */ /* 0x000fe20008000a00 */
[----:B------:R-:W-:-:S03]  /*3860*/  VIADD R6, R6, 0x4 ;  /* 0x0000000406067836 */ /* 0x000fc60000000000 */
[----:B------:R-:W0:Y:S02]  /*3870*/  LDS.128 R8, [UR5] ;  /* 0x00000005ff087984 */ /* 0x000e240008000c00 */
[----:B------:R-:W-:Y:S02]  /*3880*/  ISETP.NE.AND P0, PT, R6, RZ, PT ;  /* 0x000000ff0600720c */ /* 0x000fe40003f05270 */
[----:B------:R-:W1:Y:S01]  /*3890*/  LDS.64 R18, [R7+UR5+0x8] ;  /* 0x0000080507127984 */ /* 0x000e620008000a00 */
[----:B------:R-:W-:Y:S01]  /*38a0*/  UIADD3 UR5, UPT, UPT, UR5, 0x10, URZ ;  /* 0x0000001005057890 */ /* 0x000fe2000fffe0ff */
[----:B0-----:R-:W-:-:S04]  /*38b0*/  FFMA R8, R16, R8, R15 ;  /* 0x0000000810087223 */ /* 0x001fc8000000000f */
[----:B------:R-:W-:-:S04]  /*38c0*/  FFMA R9, R17, R9, R8 ;  /* 0x0000000911097223 */ /* 0x000fc80000000008 */
[----:B-1----:R-:W-:-:S04]  /*38d0*/  FFMA R10, R10, R18, R9 ;  /* 0x000000120a0a7223 */ /* 0x002fc80000000009 */
[----:B------:R-:W-:Y:S01]  /*38e0*/  FFMA R15, R11, R19, R10 ;  /* 0x000000130b0f7223 */ /* 0x000fe2000000000a */
[----:B------:R-:W-:Y:S06]  /*38f0*/  @P0 BRA `(.L_x_166) ;  /* 0xfffffffc00d40947 */ /* 0x000fec000383ffff */
.L_x_165:
[----:B------:R-:W-:Y:S05]  /*3900*/  @!P1 BRA `(.L_x_160) ;  /* 0x0000000400049947 */ /* 0x000fea0003800000 */
[----:B------:R-:W0:Y:S01]  /*3910*/  S2UR UR8, SR_CgaCtaId ;  /* 0x00000000000879c3 */ /* 0x000e220000008800 */
[----:B------:R-:W-:Y:S01]  /*3920*/  UMOV UR5, 0x400 ;  /* 0x0000040000057882 */ /* 0x000fe20000000000 */
[----:B------:R-:W-:Y:S02]  /*3930*/  LEA R7, R5, R4, 0x3 ;  /* 0x0000000405077211 */ /* 0x000fe400078e18ff */
[----:B------:R-:W-:-:S04]  /*3940*/  IADD3 R12, PT, PT, -R12, 0x1, RZ ;  /* 0x000000010c0c7810 */ /* 0x000fc80007ffe1ff */
[----:B------:R-:W-:Y:S01]  /*3950*/  ISETP.NE.AND P0, PT, R12, RZ, PT ;  /* 0x000000ff0c00720c */ /* 0x000fe20003f05270 */
[----:B0-----:R-:W-:-:S04]  /*3960*/  ULEA UR5, UR8, UR5, 0x18 ;  /* 0x0000000508057291 */ /* 0x001fc8000f8ec0ff */
[----:B------:R-:W-:-:S09]  /*3970*/  ULEA UR4, UR4, UR5, 0x2 ;  /* 0x0000000504047291 */ /* 0x000fd2000f8e10ff */
[----:B------:R-:W-:Y:S04]  /*3980*/  LDS R4, [R7+UR4] ;  /* 0x0000000407047984 */ /* 0x000fe80008000800 */
[----:B------:R-:W0:Y:S02]  /*3990*/  LDS R5, [UR4] ;  /* 0x00000004ff057984 */ /* 0x000e240008000800 */
[----:B0-----:R-:W-:Y:S01]  /*39a0*/  FFMA R15, R4, R5, R15 ;  /* 0x00000005040f7223 */ /* 0x001fe2000000000f */
[----:B------:R-:W-:Y:S06]  /*39b0*/  @!P0 BRA `(.L_x_160) ;  /* 0x0000000000d88947 */ /* 0x000fec0003800000 */
[----:B------:R-:W-:Y:S01]  /*39c0*/  IMAD.MOV.U32 R4, RZ, RZ, R12 ;  /* 0x000000ffff047224 */ /* 0x000fe200078e000c */
[----:B------:R-:W-:-:S12]  /*39d0*/  UIADD3 UR4, UPT, UPT, UR4, 0x4, URZ ;  /* 0x0000000404047890 */ /* 0x000fd8000fffe0ff */
.L_x_167:
[----:B------:R-:W-:Y:S01]  /*39e0*/  LDS R6, [R7+UR4] ;  /* 0x0000000407067984 */ /* 0x000fe20008000800 */
[----:B------:R-:W-:-:S03]  /*39f0*/  VIADD R4, R4, 0x1 ;  /* 0x0000000104047836 */ /* 0x000fc60000000000 */
[----:B------:R-:W0:Y:S01]  /*3a00*/  LDS R5, [UR4] ;  /* 0x00000004ff057984 */ /* 0x000e220008000800 */
[----:B------:R-:W-:Y:S01]  /*3a10*/  UIADD3 UR4, UPT, UPT, UR4, 0x4, URZ ;  /* 0x0000000404047890 */ /* 0x000fe2000fffe0ff */
[----:B------:R-:W-:Y:S01]  /*3a20*/  ISETP.NE.AND P0, PT, R4, RZ, PT ;  /* 0x000000ff0400720c */ /* 0x000fe20003f05270 */
[----:B0-----:R-:W-:-:S12]  /*3a30*/  FFMA R15, R6, R5, R15 ;  /* 0x00000005060f7223 */ /* 0x001fd8000000000f */
[----:B------:R-:W-:Y:S05]  /*3a40*/  @P0 BRA `(.L_x_167) ;  /* 0xfffffffc00e40947 */ /* 0x000fea000383ffff */
[----:B------:R-:W-:Y:S05]  /*3a50*/  BRA `(.L_x_160) ;  /* 0x0000000000b07947 */ /* 0x000fea0003800000 */
.L_x_164:
        /* <DEDUP_REMOVED lines=15> */
[C---:B------:R-:W-:Y:S02]  /*3b50*/  R2UR UR4, R6.reuse ;  /* 0x00000000060472ca */ /* 0x040fe400000e0000 */
[----:B------:R-:W-:Y:S01]  /*3b60*/  IADD3 R6, PT, PT, -R6, RZ, RZ ;  /* 0x000000ff06067210 */ /* 0x000fe20007ffe1ff */
[----:B0-----:R-:W-:-:S12]  /*3b70*/  ULEA UR5, UR8, UR5, 0x18 ;  /* 0x0000000508057291 */ /* 0x001fd8000f8ec0ff */
.L_x_169:
[----:B------:R-:W-:Y:S01]  /*3b80*/  LDS R7, [R18+UR5+0x4] ;  /* 0x0000040512077984 */ /* 0x000fe20008000800 */
[----:B------:R-:W-:-:S03]  /*3b90*/  VIADD R6, R6, 0x4 ;  /* 0x0000000406067836 */ /* 0x000fc60000000000 */
[----:B------:R-:W0:Y:S02]  /*3ba0*/  LDS.128 R8, [UR5] ;  /* 0x00000005ff087984 */ /* 0x000e240008000c00 */
[----:B------:R-:W-:Y:S02]  /*3bb0*/  ISETP.NE.AND P0, PT, R6, RZ, PT ;  /* 0x000000ff0600720c */ /* 0x000fe40003f05270 */
[----:B------:R-:W1:Y:S04]  /*3bc0*/  LDS.64 R16, [R18+UR5+0x8] ;  /* 0x0000080512107984 */ /* 0x000e680008000a00 */
[----:B------:R-:W2:Y:S01]  /*3bd0*/  LDS R12, [R18+UR5+0x10] ;  /* 0x00001005120c7984 */ /* 0x000ea20008000800 */
[----:B------:R-:W-:Y:S01]  /*3be0*/  UIADD3 UR5, UPT, UPT, UR5, 0x10, URZ ;  /* 0x0000001005057890 */ /* 0x000fe2000fffe0ff */
[----:B0-----:R-:W-:-:S04]  /*3bf0*/  FFMA R8, R7, R8, R2 ;  /* 0x0000000807087223 */ /* 0x001fc80000000002 */
[----:B-1----:R-:W-:-:S04]  /*3c00*/  FFMA R9, R9, R16, R8 ;  /* 0x0000001009097223 */ /* 0x002fc80000000008 */
[----:B------:R-:W-:-:S04]  /*3c10*/  FFMA R10, R10, R17, R9 ;  /* 0x000000110a0a7223 */ /* 0x000fc80000000009 */
[----:B--2---:R-:W-:Y:S01]  /*3c20*/  FFMA R2, R11, R12, R10 ;  /* 0x0000000c0b027223 */ /* 0x004fe2000000000a */
[----:B------:R-:W-:Y:S06]  /*3c30*/  @P0 BRA `(.L_x_169) ;  /* 0xfffffffc00d00947 */ /* 0x000fec000383ffff */
.L_x_168:
[----:B------:R-:W-:Y:S05]  /*3c40*/  @!P1 BRA `(.L_x_160) ;  /* 0x0000000000349947 */ /* 0x000fea0003800000 */
[----:B------:R-:W0:Y:S01]  /*3c50*/  S2UR UR8, SR_CgaCtaId ;  /* 0x00000000000879c3 */ /* 0x000e220000008800 */
[----:B------:R-:W-:Y:S01]  /*3c60*/  UMOV UR5, 0x400 ;  /* 0x0000040000057882 */ /* 0x000fe20000000000 */
[----:B------:R-:W-:Y:S02]  /*3c70*/  IMAD R7, R5, 0x8, R4 ;  /* 0x0000000805077824 */ /* 0x000fe400078e0204 */
[----:B------:R-:W-:Y:S01]  /*3c80*/  IMAD.MOV R4, RZ, RZ, -R14 ;  /* 0x000000ffff047224 */ /* 0x000fe200078e0a0e */
[----:B0-----:R-:W-:-:S04]  /*3c90*/  ULEA UR5, UR8, UR5, 0x18 ;  /* 0x0000000508057291 */ /* 0x001fc8000f8ec0ff */
[----:B------:R-:W-:-:S12]  /*3ca0*/  ULEA UR4, UR4, UR5, 0x2 ;  /* 0x0000000504047291 */ /* 0x000fd8000f8e10ff */
.L_x_170:
[----:B------:R-:W-:Y:S01]  /*3cb0*/  LDS R5, [R7+UR4+0x4] ;  /* 0x0000040407057984 */ /* 0x000fe20008000800 */
[----:B------:R-:W-:-:S03]  /*3cc0*/  VIADD R4, R4, 0x1 ;  /* 0x0000000104047836 */ /* 0x000fc60000000000 */
[----:B------:R-:W0:Y:S01]  /*3cd0*/  LDS R6, [UR4] ;  /* 0x00000004ff067984 */ /* 0x000e220008000800 */
[----:B------:R-:W-:Y:S01]  /*3ce0*/  UIADD3 UR4, UPT, UPT, UR4, 0x4, URZ ;  /* 0x0000000404047890 */ /* 0x000fe2000fffe0ff */
[----:B------:R-:W-:Y:S01]  /*3cf0*/  ISETP.NE.AND P0, PT, R4, RZ, PT ;  /* 0x000000ff0400720c */ /* 0x000fe20003f05270 */
[----:B0-----:R-:W-:-:S12]  /*3d00*/  FFMA R2, R5, R6, R2 ;  /* 0x0000000605027223 */ /* 0x001fd80000000002 */
[----:B------:R-:W-:Y:S05]  /*3d10*/  @P0 BRA `(.L_x_170) ;  /* 0xfffffffc00e40947 */ /* 0x000fea000383ffff */
.L_x_160:
[----:B------:R-:W-:Y:S05]  /*3d20*/  BSYNC.RECONVERGENT B0 ;  /* 0x0000000000007941 */ /* 0x000fea0003800200 */
.L_x_158:
[----:B------:R-:W0:Y:S01]  /*3d30*/  LDCU UR8, c[0x0][0x3a8] ;  /* 0x00007500ff0877ac */ /* 0x000e220008000800 */
[----:B------:R-:W-:Y:S01]  /*3d40*/  IMAD.MOV.U32 R33, RZ, RZ, RZ ;  /* 0x000000ffff217224 */ /* 0x000fe200078e00ff */
[----:B------:R-:W-:Y:S01]  /*3d50*/  SHF.R.S32.HI R7, RZ, 0x1f, R13 ;  /* 0x0000001fff077819 */ /* 0x000fe2000001140d */
[----:B------:R-:W1:Y:S01]  /*3d60*/  LDCU.64 UR4, c[0x0][0x3b0] ;  /* 0x00007600ff0477ac */ /* 0x000e620008000a00 */
[----:B------:R-:W-:Y:S01]  /*3d70*/  ISETP.GE.AND P0, PT, R3, R0, PT ;  /* 0x000000000300720c */ /* 0x000fe20003f06270 */
[----:B0-----:R-:W-:-:S04]  /*3d80*/  IMAD.WIDE.U32 R4, R13, UR8, R32 ;  /* 0x000000080d047c25 */ /* 0x001fc8000f8e0020 */
[----:B------:R-:W-:Y:S01]  /*3d90*/  IMAD R7, R7, UR8, R5 ;  /* 0x0000000807077c24 */ /* 0x000fe2000f8e0205 */
[----:B-1----:R-:W-:-:S04]  /*3da0*/  LEA R6, P1, R4, UR4, 0x2 ;  /* 0x0000000404067c11 */ /* 0x002fc8000f8210ff */
[----:B------:R-:W-:-:S05]  /*3db0*/  LEA.HI.X R7, R4, UR5, R7, 0x2, P1 ;  /* 0x0000000504077c11 */ /* 0x000fca00088f1407 */
[----:B------:R0:W-:Y:S01]  /*3dc0*/  STG.E desc[UR6][R6.64], R15 ;  /* 0x0000000f06007986 */ /* 0x0001e2000c101906 */
[----:B------:R-:W-:Y:S05]  /*3dd0*/  @P0 EXIT ;  /* 0x000000000000094d */ /* 0x000fea0003800000 */
[----:B------:R-:W-:Y:S01]  /*3de0*/  SHF.R.S32.HI R5, RZ, 0x1f, R3 ;  /* 0x0000001fff057819 */ /* 0x000fe20000011403 */
[----:B------:R-:W-:-:S04]  /*3df0*/  IMAD.WIDE.U32 R32, R3, UR8, R32 ;  /* 0x0000000803207c25 */ /* 0x000fc8000f8e0020 */
[----:B------:R-:W-:Y:S01]  /*3e00*/  IMAD R5, R5, UR8, R33 ;  /* 0x0000000805057c24 */ /* 0x000fe2000f8e0221 */
[----:B------:R-:W-:-:S04]  /*3e10*/  LEA R4, P0, R32, UR4, 0x2 ;  /* 0x0000000420047c11 */ /* 0x000fc8000f8010ff */
[----:B------:R-:W-:-:S05]  /*3e20*/  LEA.HI.X R5, R32, UR5, R5, 0x2, P0 ;  /* 0x0000000520057c11 */ /* 0x000fca00080f1405 */
[----:B------:R-:W-:Y:S01]  /*3e30*/  STG.E desc[UR6][R4.64], R2 ;  /* 0x0000000204007986 */ /* 0x000fe2000c101906 */
[----:B------:R-:W-:Y:S05]  /*3e40*/  EXIT ;  /* 0x000000000000794d */ /* 0x000fea0003800000 */
.L_x_171:
        /* <DEDUP_REMOVED lines=11> */
.L_x_965:


//--------------------- .text.alma_batch_tiled_f32_2x_tile256_tm --------------------------
	.section	.text.alma_batch_tiled_f32_2x_tile256_tm,"ax",@progbits
	.align	128
        .global         alma_batch_tiled_f32_2x_tile256_tm
        .type           alma_batch_tiled_f32_2x_tile256_tm,@function
        .size           alma_batch_tiled_f32_2x_tile256_tm,(.L_x_966 - alma_batch_tiled_f32_2x_tile256_tm)
        .other          alma_batch_tiled_f32_2x_tile256_tm,@"STO_CUDA_ENTRY STV_DEFAULT"
alma_batch_tiled_f32_2x_tile256_tm:
.text.alma_batch_tiled_f32_2x_tile256_tm:
        /* <DEDUP_REMOVED lines=54> */
.L_x_178:
        /* <DEDUP_REMOVED lines=10> */
.L_x_177:
[----:B------:R-:W-:Y:S05]  /*0400*/  BSYNC.RECONVERGENT B2 ;  /* 0x0000000000027941 */ /* 0x000fea0003800200 */
.L_x_176:
        /* <DEDUP_REMOVED lines=19> */
.L_x_181:
        /* <DEDUP_REMOVED lines=40> */
.L_x_180:
[----:B------:R-:W-:Y:S05]  /*07c0*/  BSYNC.RECONVERGENT B2 ;  /* 0x0000000000027941 */ /* 0x000fea0003800200 */
.L_x_179:
        /* <DEDUP_REMOVED lines=27> */
.L_x_183:
[----:B------:R-:W-:Y:S05]  /*0980*/  BSYNC.RECONVERGENT B2 ;  /* 0x0000000000027941 */ /* 0x000fea0003800200 */
.L_x_182:
        /* <DEDUP_REMOVED lines=10> */
.L_x_175:
[----:B------:R-:W-:Y:S05]  /*0a30*/  BSYNC.RECONVERGENT B0 ;  /* 0x0000000000007941 */ /* 0x000fea0003800200 */
.L_x_174:
        /* <DEDUP_REMOVED lines=26> */
.L_x_187:
        /* <DEDUP_REMOVED lines=20> */
.L_x_186:
        /* <DEDUP_REMOVED lines=14> */
.L_x_188:
[----:B------:R-:W-:-:S13]  /*0e00*/  ISETP.EQ.AND P1, PT, R8, RZ, PT ;  /* 0x000000ff0800720c */ /* 0x000fda0003f22270 */
[----:B------:R-:W-:Y:S05]  /*0e10*/  @!P0 BRA P1, `(.L_x_184) ;  /* 0x00000008002c8947 */ /* 0x000fea0000800000 */
.L_x_185:
        /* <DEDUP_REMOVED lines=9> */
.L_x_173:
        /* <DEDUP_REMOVED lines=26> */
.L_x_191:
        /* <DEDUP_REMOVED lines=9> */
.L_x_190:
[----:B------:R-:W-:Y:S05]  /*10e0*/  BSYNC.RECONVERGENT B0 ;  /* 0x0000000000007941 */ /* 0x000fea0003800200 */
.L_x_189:
        /* <DEDUP_REMOVED lines=19> */
.L_x_194:
        /* <DEDUP_REMOVED lines=38> */
.L_x_193:
[----:B------:R-:W-:Y:S05]  /*1480*/  BSYNC.RECONVERGENT B0 ;  /* 0x0000000000007941 */ /* 0x000fea0003800200 */
.L_x_192:
        /* <DEDUP_REMOVED lines=25> */
.L_x_196:
[----:B------:R-:W-:Y:S05]  /*1620*/  BSYNC.RECONVERGENT B0 ;  /* 0x0000000000007941 */ /* 0x000fea0003800200 */
.L_x_195:
        /* <DEDUP_REMOVED lines=10> */
.L_x_184:
[----:B------:R-:W-:Y:S05]  /*16d0*/  BSYNC.RECONVERGENT B1 ;  /* 0x0000000000017941 */ /* 0x000fea0003800200 */
.L_x_172:
        /* <DEDUP_REMOVED lines=42> */
.L_x_204:
        /* <DEDUP_REMOVED lines=10> */
.L_x_203:
[----:B------:R-:W-:Y:S05]  /*1a20*/  BSYNC.RECONVERGENT B2 ;  /* 0x0000000000027941 */ /* 0x000fea0003800200 */
.L_x_202:
        /* <DEDUP_REMOVED lines=19> */
.L_x_207:
        /* <DEDUP_REMOVED lines=40> */
.L_x_206:
[----:B------:R-:W-:Y:S05]  /*1de0*/  BSYNC.RECONVERGENT B2 ;  /* 0x0000000000027941 */ /* 0x000fea0003800200 */
.L_x_205:
        /* <DEDUP_REMOVED lines=27> */
.L_x_209:
[----:B------:R-:W-:Y:S05]  /*1fa0*/  BSYNC.RECONVERGENT B2 ;  /* 0x0000000000027941 */ /* 0x000fea0003800200 */
.L_x_208:
        /* <DEDUP_REMOVED lines=10> */
.L_x_201:
[----:B------:R-:W-:Y:S05]  /*2050*/  BSYNC.RECONVERGENT B0 ;  /* 0x0000000000007941 */ /* 0x000fea0003800200 */
.L_x_200:
        /* <DEDUP_REMOVED lines=27> */
.L_x_213:
        /* <DEDUP_REMOVED lines=20> */
.L_x_212:
        /* <DEDUP_REMOVED lines=14> */
.L_x_214:
[----:B------:R-:W-:-:S13]  /*2430*/  ISETP.EQ.AND P1, PT, R2, RZ, PT ;  /* 0x000000ff0200720c */ /* 0x000fda0003f22270 */
[----:B------:R-:W-:Y:S05]  /*2440*/  @!P0 BRA P1, `(.L_x_210) ;  /* 0x0000000c00848947 */ /* 0x000fea0000800000 */
.L_x_211:
        /* <DEDUP_REMOVED lines=9> */
.L_x_199:
        /* <DEDUP_REMOVED lines=24> */
.L_x_217:
        /* <DEDUP_REMOVED lines=10> */
.L_x_216:
[----:B------:R-:W-:Y:S05]  /*2700*/  BSYNC.RECONVERGENT B0 ;  /* 0x0000000000007941 */ /* 0x000fea0003800200 */
.L_x_215:
        /* <DEDUP_REMOVED lines=19> */
.L_x_220:
        /* <DEDUP_REMOVED lines=38> */
.L_x_219:
[----:B------:R-:W-:Y:S05]  /*2aa0*/  BSYNC.RECONVERGENT B0 ;  /* 0x0000000000007941 */ /* 0x000fea0003800200 */
.L_x_218:
        /* <DEDUP_REMOVED lines=25> */
.L_x_222:
[----:B------:R-:W-:Y:S05]  /*2c40*/  BSYNC.RECONVERGENT B0 ;  /* 0x0000000000007941 */ /* 0x000fea0003800200 */
.L_x_221:
        /* <DEDUP_REMOVED lines=11> */
.L_x_198:
        /* <DEDUP_REMOVED lines=20> */
.L_x_226:
        /* <DEDUP_REMOVED lines=16> */
.L_x_225:
[----:B------:R-:W-:-:S07]  /*2f40*/  VIADD R9, R5, 0xffffffff ;  /* 0xffffffff05097836 */ /* 0x000fce0000000000 */
.L_x_224:
[----:B------:R-:W-:Y:S05]  /*2f50*/  BSYNC.RECONVERGENT B0 ;  /* 0x0000000000007941 */ /* 0x000fea0003800200 */
.L_x_223:
        /* <DEDUP_REMOVED lines=10> */
.L_x_227:
        /* <DEDUP_REMOVED lines=38> */
.L_x_210:
[----:B------:R-:W-:Y:S05]  /*3260*/  BSYNC.RECONVERGENT B1 ;  /* 0x0000000000017941 */ /* 0x000fea0003800200 */
.L_x_197:
        /* <DEDUP_REMOVED lines=32> */
.L_x_232:
        /* <DEDUP_REMOVED lines=16> */
.L_x_231:
        /* <DEDUP_REMOVED lines=15> */
.L_x_233:
        /* <DEDUP_REMOVED lines=10> */
.L_x_229:
        /* <DEDUP_REMOVED lines=21> */
.L_x_236:
        /* <DEDUP_REMOVED lines=11> */
.L_x_235:
        /* <DEDUP_REMOVED lines=14> */
.L_x_237:
        /* <DEDUP_REMOVED lines=8> */
.L_x_234:
        /* <DEDUP_REMOVED lines=18> */
.L_x_239:
        /* <DEDUP_REMOVED lines=12> */
.L_x_238:
[----:B------:R-:W-:Y:S05]  /*3c40*/  @!P1 BRA `(.L_x_230) ;  /* 0x0000000000349947 */ /* 0x000fea0003800000 */
[----:B------:R-:W0:Y:S01]  /*3c50*/  S2UR UR8, SR_CgaCtaId ;  /* 0x00000000000879c3 */ /* 0x000e220000008800 */
[----:B------:R-:W-:Y:S01]  /*3c60*/  UMOV UR5, 0x400 ;  /* 0x0000040000057882 */ /* 0x000fe20000000000 */
[----:B------:R-:W-:Y:S02]  /*3c70*/  IMAD R7, R5, 0x8, R4 ;  /* 0x0000000805077824 */ /* 0x000fe400078e0204 */
[----:B------:R-:W-:Y:S01]  /*3c80*/  IMAD.MOV R4, RZ, RZ, -R14 ;  /* 0x000000ffff047224 */ /* 0x000fe200078e0a0e */
[----:B0-----:R-:W-:-:S04]  /*3c90*/  ULEA UR5, UR8, UR5, 0x18 ;  /* 0x0000000508057291 */ /* 0x001fc8000f8ec0ff */
[----:B------:R-:W-:-:S12]  /*3ca0*/  ULEA UR4, UR4, UR5, 0x2 ;  /* 0x0000000504047291 */ /* 0x000fd8000f8e10ff */
.L_x_240:
[----:B------:R-:W-:Y:S01]  /*3cb0*/  LDS R5, [R7+UR4+0x4] ;  /* 0x0000040407057984 */ /* 0x000fe20008000800 */
[----:B------:R-:W-:-:S03]  /*3cc0*/  VIADD R4, R4, 0x1 ;  /* 0x0000000104047836 */ /* 0x000fc60000000000 */
[----:B------:R-:W0:Y:S01]  /*3cd0*/  LDS R6, [UR4] ;  /* 0x00000004ff067984 */ /* 0x000e220008000800 */
[----:B------:R-:W-:Y:S01]  /*3ce0*/  UIADD3 UR4, UPT, UPT, UR4, 0x4, URZ ;  /* 0x0000000404047890 */ /* 0x000fe2000fffe0ff */
[----:B------:R-:W-:Y:S01]  /*3cf0*/  ISETP.NE.AND P0, PT, R4, RZ, PT ;  /* 0x000000ff0400720c */ /* 0x000fe20003f05270 */
[----:B0-----:R-:W-:-:S12]  /*3d00*/  FFMA R2, R5, R6, R2 ;  /* 0x0000000605027223 */ /* 0x001fd80000000002 */
[----:B------:R-:W-:Y:S05]  /*3d10*/  @P0 BRA `(.L_x_240) ;  /* 0xfffffffc00e40947 */ /* 0x000fea000383ffff */
.L_x_230:
[----:B------:R-:W-:Y:S05]  /*3d20*/  BSYNC.RECONVERGENT B0 ;  /* 0x0000000000007941 */ /* 0x000fea0003800200 */
.L_x_228:
        /* <DEDUP_REMOVED lines=18> */
.L_x_241:
        /* <DEDUP_REMOVED lines=11> */
.L_x_966:


//--------------------- .text.alma_batch_tiled_f32_2x_tile128_tm --------------------------
	.section	.text.alma_batch_tiled_f32_2x_tile128_tm,"ax",@progbits
	.align	128
        .global         alma_batch_tiled_f32_2x_tile128_tm
        .type           alma_batch_tiled_f32_2x_tile128_tm,@function
        .size           alma_batch_tiled_f32_2x_tile128_tm,(.L_x_967 - alma_batch_tiled_f32_2x_tile128_tm)
        .other          alma_batch_tiled_f32_2x_tile128_tm,@"STO_CUDA_ENTRY STV_DEFAULT"
alma_batch_tiled_f32_2x_tile128_tm:
.text.alma_batch_tiled_f32_2x_tile128_tm:
        /* <DEDUP_REMOVED lines=54> */
.L_x_248:
        /* <DEDUP_REMOVED lines=10> */
.L_x_247:
[----:B------:R-:W-:Y:S05]  /*0400*/  BSYNC.RECONVERGENT B2 ;  /* 0x0000000000027941 */ /* 0x000fea0003800200 */
.L_x_246:
        /* <DEDUP_REMOVED lines=19> */
.L_x_251:
        /* <DEDUP_REMOVED lines=40> */
.L_x_250:
[----:B------:R-:W-:Y:S05]  /*07c0*/  BSYNC.RECONVERGENT B2 ;  /* 0x0000000000027941 */ /* 0x000fea0003800200 */
.L_x_249:
        /* <DEDUP_REMOVED lines=27> */
.L_x_253:
[----:B------:R-:W-:Y:S05]  /*0980*/  BSYNC.RECONVERGENT B2 ;  /* 0x0000000000027941 */ /* 0x000fea0003800200 */
.L_x_252:
        /* <DEDUP_REMOVED lines=10> */
.L_x_245:
[----:B------:R-:W-:Y:S05]  /*0a30*/  BSYNC.RECONVERGENT B0 ;  /* 0x0000000000007941 */ /* 0x000fea0003800200 */
.L_x_244:
        /* <DEDUP_REMOVED lines=26> */
.L_x_257:
        /* <DEDUP_REMOVED lines=20> */
.L_x_256:
        /* <DEDUP_REMOVED lines=14> */
.L_x_258:
[----:B------:R-:W-:-:S13]  /*0e00*/  ISETP.EQ.AND P1, PT, R8, RZ, PT ;  /* 0x000000ff0800720c */ /* 0x000fda0003f22270 */
[----:B------:R-:W-:Y:S05]  /*0e10*/  @!P0 BRA P1, `(.L_x_254) ;  /* 0x00000008002c8947 */ /* 0x000fea0000800000 */
.L_x_255:
        /* <DEDUP_REMOVED lines=9> */
.L_x_243:
        /* <DEDUP_REMOVED lines=26> */
.L_x_261:
        /* <DEDUP_REMOVED lines=9> */
.L_x_260:
[----:B------:R-:W-:Y:S05]  /*10e0*/  BSYNC.RECONVERGENT B0 ;  /* 0x0000000000007941 */ /* 0x000fea0003800200 */
.L_x_259:
        /* <DEDUP_REMOVED lines=19> */
.L_x_264:
        /* <DEDUP_REMOVED lines=38> */
.L_x_263:
[----:B------:R-:W-:Y:S05]  /*1480*/  BSYNC.RECONVERGENT B0 ;  /* 0x0000000000007941 */ /* 0x000fea0003800200 */
.L_x_262:
        /* <DEDUP_REMOVED lines=25> */
.L_x_266:
[----:B------:R-:W-:Y:S05]  /*1620*/  BSYNC.RECONVERGENT B0 ;  /* 0x0000000000007941 */ /* 0x000fea0003800200 */
.L_x_265:
        /* <DEDUP_REMOVED lines=10> */
.L_x_254:
[----:B------:R-:W-:Y:S05]  /*16d0*/  BSYNC.RECONVERGENT B1 ;  /* 0x0000000000017941 */ /* 0x000fea0003800200 */
.L_x_242:
        /* <DEDUP_REMOVED lines=42> */
.L_x_274:
        /* <DEDUP_REMOVED lines=10> */
.L_x_273:
[----:B------:R-:W-:Y:S05]  /*1a20*/  BSYNC.RECONVERGENT B2 ;  /* 0x0000000000027941 */ /* 0x000fea0003800200 */
.L_x_272:
        /* <DEDUP_REMOVED lines=19> */
.L_x_277:
        /* <DEDUP_REMOVED lines=40> */
.L_x_276:
[----:B------:R-:W-:Y:S05]  /*1de0*/  BSYNC.RECONVERGENT B2 ;  /* 0x0000000000027941 */ /* 0x000fea0003800200 */
.L_x_275:
        /* <DEDUP_REMOVED lines=27> */
.L_x_279:
[----:B------:R-:W-:Y:S05]  /*1fa0*/  BSYNC.RECONVERGENT B2 ;  /* 0x0000000000027941 */ /* 0x000fea0003800200 */
.L_x_278:
        /* <DEDUP_REMOVED lines=10> */
.L_x_271:
[----:B------:R-:W-:Y:S05]  /*2050*/  BSYNC.RECONVERGENT B0 ;  /* 0x0000000000007941 */ /* 0x000fea0003800200 */
.L_x_270:
        /* <DEDUP_REMOVED lines=27> */
.L_x_283:
        /* <DEDUP_REMOVED lines=20> */
.L_x_282:
        /* <DEDUP_REMOVED lines=14> */
.L_x_284:
[----:B------:R-:W-:-:S13]  /*2430*/  ISETP.EQ.AND P1, PT, R2, RZ, PT ;  /* 0x000000ff0200720c */ /* 0x000fda0003f22270 */
[----:B------:R-:W-:Y:S05]  /*2440*/  @!P0 BRA P1, `(.L_x_280) ;  /* 0x0000000c00848947 */ /* 0x000fea0000800000 */
.L_x_281:
        /* <DEDUP_REMOVED lines=9> */
.L_x_269:
        /* <DEDUP_REMOVED lines=24> */
.L_x_287:
        /* <DEDUP_REMOVED lines=10> */
.L_x_286:
[----:B------:R-:W-:Y:S05]  /*2700*/  BSYNC.RECONVERGENT B0 ;  /* 0x0000000000007941 */ /* 0x000fea0003800200 */
.L_x_285:
        /* <DEDUP_REMOVED lines=19> */
.L_x_290:
        /* <DEDUP_REMOVED lines=38> */
.L_x_289:
[----:B------:R-:W-:Y:S05]  /*2aa0*/  BSYNC.RECONVERGENT B0 ;  /* 0x0000000000007941 */ /* 0x000fea0003800200 */
.L_x_288:
        /* <DEDUP_REMOVED lines=25> */
.L_x_292:
[----:B------:R-:W-:Y:S05]  /*2c40*/  BSYNC.RECONVERGENT B0 ;  /* 0x0000000000007941 */ /* 0x000fea0003800200 */
.L_x_291:
        /* <DEDUP_REMOVED lines=11> */
.L_x_268:
        /* <DEDUP_REMOVED lines=20> */
.L_x_296:
        /* <DEDUP_REMOVED lines=16> */
.L_x_295:
[----:B------:R-:W-:-:S07]  /*2f40*/  VIADD R9, R5, 0xffffffff ;  /* 0xffffffff05097836 */ /* 0x000fce0000000000 */
.L_x_294:
[----:B------:R-:W-:Y:S05]  /*2f50*/  BSYNC.RECONVERGENT B0 ;  /* 0x0000000000007941 */ /* 0x000fea0003800200 */
.L_x_293:
        /* <DEDUP_REMOVED lines=10> */
.L_x_297:
        /* <DEDUP_REMOVED lines=38> */
.L_x_280:
[----:B------:R-:W-:Y:S05]  /*3260*/  BSYNC.RECONVERGENT B1 ;  /* 0x0000000000017941 */ /* 0x000fea0003800200 */
.L_x_267:
        /* <DEDUP_REMOVED lines=32> */
.L_x_302:
        /* <DEDUP_REMOVED lines=16> */
.L_x_301:
        /* <DEDUP_REMOVED lines=15> */
.L_x_303:
        /* <DEDUP_REMOVED lines=10> */
.L_x_299:
        /* <DEDUP_REMOVED lines=21> */
.L_x_306:
        /* <DEDUP_REMOVED lines=11> */
.L_x_305:
        /* <DEDUP_REMOVED lines=14> */
.L_x_307:
        /* <DEDUP_REMOVED lines=8> */
.L_x_304:
        /* <DEDUP_REMOVED lines=18> */
.L_x_309:
        /* <DEDUP_REMOVED lines=12> */
.L_x_308:
[----:B------:R-:W-:Y:S05]  /*3c40*/  @!P1 BRA `(.L_x_300) ;  /* 0x0000000000349947 */ /* 0x000fea0003800000 */
[----:B------:R-:W0:Y:S01]  /*3c50*/  S2UR UR8, SR_CgaCtaId ;  /* 0x00000000000879c3 */ /* 0x000e220000008800 */
[----:B------:R-:W-:Y:S01]  /*3c60*/  UMOV UR5, 0x400 ;  /* 0x0000040000057882 */ /* 0x000fe20000000000 */
[----:B------:R-:W-:Y:S02]  /*3c70*/  IMAD R7, R5, 0x8, R4 ;  /* 0x0000000805077824 */ /* 0x000fe400078e0204 */
[----:B------:R-:W-:Y:S01]  /*3c80*/  IMAD.MOV R4, RZ, RZ, -R14 ;  /* 0x000000ffff047224 */ /* 0x000fe200078e0a0e */
[----:B0-----:R-:W-:-:S04]  /*3c90*/  ULEA UR5, UR8, UR5, 0x18 ;  /* 0x0000000508057291 */ /* 0x001fc8000f8ec0ff */
[----:B------:R-:W-:-:S12]  /*3ca0*/  ULEA UR4, UR4, UR5, 0x2 ;  /* 0x0000000504047291 */ /* 0x000fd8000f8e10ff */
.L_x_310:
[----:B------:R-:W-:Y:S01]  /*3cb0*/  LDS R5, [R7+UR4+0x4] ;  /* 0x0000040407057984 */ /* 0x000fe20008000800 */
[----:B------:R-:W-:-:S03]  /*3cc0*/  VIADD R4, R4, 0x1 ;  /* 0x0000000104047836 */ /* 0x000fc60000000000 */
[----:B------:R-:W0:Y:S01]  /*3cd0*/  LDS R6, [UR4] ;  /* 0x00000004ff067984 */ /* 0x000e220008000800 */
[----:B------:R-:W-:Y:S01]  /*3ce0*/  UIADD3 UR4, UPT, UPT, UR4, 0x4, URZ ;  /* 0x0000000404047890 */ /* 0x000fe2000fffe0ff */
[----:B------:R-:W-:Y:S01]  /*3cf0*/  ISETP.NE.AND P0, PT, R4, RZ, PT ;  /* 0x000000ff0400720c */ /* 0x000fe20003f05270 */
[----:B0-----:R-:W-:-:S12]  /*3d00*/  FFMA R2, R5, R6, R2 ;  /* 0x0000000605027223 */ /* 0x001fd80000000002 */
[----:B------:R-:W-:Y:S05]  /*3d10*/  @P0 BRA `(.L_x_310) ;  /* 0xfffffffc00e40947 */ /* 0x000fea000383ffff */
.L_x_300:
[----:B------:R-:W-:Y:S05]  /*3d20*/  BSYNC.RECONVERGENT B0 ;  /* 0x0000000000007941 */ /* 0x000fea0003800200 */
.L_x_298:
        /* <DEDUP_REMOVED lines=18> */
.L_x_311:
        /* <DEDUP_REMOVED lines=11> */
.L_x_967:


//--------------------- .text.alma_batch_tiled_f32_2x_tile512 --------------------------
	.section	.text.alma_batch_tiled_f32_2x_tile512,"ax",@progbits
	.align	128
        .global         alma_batch_tiled_f32_2x_tile512
        .type           alma_batch_tiled_f32_2x_tile512,@function
        .size           alma_batch_tiled_f32_2x_tile512,(.L_x_968 - alma_batch_tiled_f32_2x_tile512)
        .other          alma_batch_tiled_f32_2x_tile512,@"STO_CUDA_ENTRY STV_DEFAULT"
alma_batch_tiled_f32_2x_tile512:
.text.alma_batch_tiled_f32_2x_tile512:
        /* <DEDUP_REMOVED lines=54> */
.L_x_318:
        /* <DEDUP_REMOVED lines=10> */
.L_x_317:
[----:B------:R-:W-:Y:S05]  /*0400*/  BSYNC.RECONVERGENT B2 ;  /* 0x0000000000027941 */ /* 0x000fea0003800200 */
.L_x_316:
        /* <DEDUP_REMOVED lines=19> */
.L_x_321:
        /* <DEDUP_REMOVED lines=40> */
.L_x_320:
[----:B------:R-:W-:Y:S05]  /*07c0*/  BSYNC.RECONVERGENT B2 ;  /* 0x0000000000027941 */ /* 0x000fea0003800200 */
.L_x_319:
        /* <DEDUP_REMOVED lines=27> */
.L_x_323:
[----:B------:R-:W-:Y:S05]  /*0980*/  BSYNC.RECONVERGENT B2 ;  /* 0x0000000000027941 */ /* 0x000fea0003800200 */
.L_x_322:
        /* <DEDUP_REMOVED lines=10> */
.L_x_315:
[----:B------:R-:W-:Y:S05]  /*0a30*/  BSYNC.RECONVERGENT B0 ;  /* 0x0000000000007941 */ /* 0x000fea0003800200 */
.L_x_314:
[----:B0-----:R-:W-:-:S04]  /*0a40*/  LOP3.LUT P0, R8, R29, 0x3, RZ, 0xc0, !PT ;  /* 0x000000031d087812 */ /* 0x001fc8000780c0ff */
[----:B------:R-:W-:-:S13]  /*0a50*/  ISETP.NE.OR P0, PT, R2, RZ, !P0 ;  /* 0x000000ff0200720c */ /* 0x000fda0004705670 */
[----:B------:R-:W-:Y:S05]  /*0a60*/  @P0 BRA `(.L_x_324) ;  /* 0x0000000c00180947 */ /* 0x000fea0003800000 */
[----:B------:R-:W0:Y:S01]  /*0a70*/  LDC.64 R4, c[0x0][0x388] ;  /* 0x0000e200ff047b82 */ /* 0x000e220000000a00 */
[----:B------:R-:W-:Y:S01]  /*0a80*/  LOP3.LUT R17, R29, 0xfffffffc, RZ, 0xc0, !PT ;  /* 0xfffffffc1d117812 */ /* 0x000fe200078ec0ff */
[----:B0-----:R-:W-:-:S04]  /*0a90*/  IMAD.WIDE R4, R31, 0x4, R4 ;  /* 0x000000041f047825 */ /* 0x001fc800078e0204 */
[----:B------:R-:W-:-:S06]  /*0aa0*/  IMAD.WIDE R6, R17, 0x4, R4 ;  /* 0x0000000411067825 */ /* 0x000fcc00078e0204 */
[----:B------:R-:W2:Y:S01]  /*0ab0*/  LDG.E R6, desc[UR6][R6.64] ;  /* 0x0000000606067981 */ /* 0x000ea2000c1e1900 */
[----:B------:R-:W0:Y:S01]  /*0ac0*/  S2UR UR5, SR_CgaCtaId ;  /* 0x00000000000579c3 */ /* 0x000e220000008800 */
[----:B------:R-:W-:Y:S01]  /*0ad0*/  IADD3 R12, PT, PT, -R8, 0x1, RZ ;  /* 0x00000001080c7810 */ /* 0x000fe20007ffe1ff */
[----:B------:R-:W-:Y:S01]  /*0ae0*/  UMOV UR4, 0x400 ;  /* 0x0000040000047882 */ /* 0x000fe20000000000 */
[----:B------:R-:W-:Y:S02]  /*0af0*/  LOP3.LUT R9, R30, 0xfffffff0, RZ, 0xc0, !PT ;  /* 0xfffffff01e097812 */ /* 0x000fe400078ec0ff */
[----:B------:R-:W-:Y:S01]  /*0b00*/  ISETP.NE.AND P0, PT, R12, RZ, PT ;  /* 0x000000ff0c00720c */ /* 0x000fe20003f05270 */
[----:B0-----:R-:W-:-:S06]  /*0b10*/  ULEA UR4, UR5, UR4, 0x18 ;  /* 0x0000000405047291 */ /* 0x001fcc000f8ec0ff */
[----:B------:R-:W-:-:S03]  /*0b20*/  VIADD R13, R9, UR4 ;  /* 0x00000004090d7c36 */ /* 0x000fc60008000000 */
[----:B--2---:R1:W-:Y:S03]  /*0b30*/  STS [R9+UR4], R6 ;  /* 0x0000000609007988 */ /* 0x0043e60008000804 */
[----:B------:R-:W-:Y:S05]  /*0b40*/  @!P0 BRA `(.L_x_324) ;  /* 0x0000000800e08947 */ /* 0x000fea0003800000 */
[----:B------:R-:W-:Y:S01]  /*0b50*/  ISETP.GE.AND P0, PT, R12, RZ, PT ;  /* 0x000000ff0c00720c */ /* 0x000fe20003f06270 */
[----:B------:R-:W-:Y:S02]  /*0b60*/  VIADD R13, R13, 0x4 ;  /* 0x000000040d0d7836 */ /* 0x000fe40000000000 */
[----:B------:R-:W-:-:S10]  /*0b70*/  VIADD R17, R17, 0x1 ;  /* 0x0000000111117836 */ /* 0x000fd40000000000 */
[----:B------:R-:W-:Y:S05]  /*0b80*/  @P0 BRA `(.L_x_325) ;  /* 0x0000000000a40947 */ /* 0x000fea0003800000 */
[----:B-1----:R-:W-:Y:S02]  /*0b90*/  IADD3 R6, PT, PT, -R12, RZ, RZ ;  /* 0x000000ff0c067210 */ /* 0x002fe40007ffe1ff */
[----:B------:R-:W-:Y:S02]  /*0ba0*/  PLOP3.LUT P0, PT, PT, PT, PT, 0x80, 0x8 ;  /* 0x000000000008781c */ /* 0x000fe40003f0f070 */
[----:B------:R-:W-:-:S13]  /*0bb0*/  ISETP.GT.AND P1, PT, R6, 0x3, PT ;  /* 0x000000030600780c */ /* 0x000fda0003f24270 */
[----:B------:R-:W-:Y:S05]  /*0bc0*/  @!P1 BRA `(.L_x_326) ;  /* 0x0000000000549947 */ /* 0x000fea0003800000 */
[----:B------:R-:W-:-:S13]  /*0bd0*/  PLOP3.LUT P0, PT, PT, PT, PT, 0x8, 0x80 ;  /* 0x000000000080781c */ /* 0x000fda0003f0e170 */
.L_x_327:
        /* <DEDUP_REMOVED lines=20> */
.L_x_326:
        /* <DEDUP_REMOVED lines=14> */
.L_x_328:
[----:B------:R-:W-:-:S13]  /*0e00*/  ISETP.EQ.AND P1, PT, R12, RZ, PT ;  /* 0x000000ff0c00720c */ /* 0x000fda0003f22270 */
[----:B------:R-:W-:Y:S05]  /*0e10*/  @!P0 BRA P1, `(.L_x_324) ;  /* 0x00000008002c8947 */ /* 0x000fea0000800000 */
.L_x_325:
[----:B-1----:R-:W-:-:S06]  /*0e20*/  IMAD.WIDE R6, R17, 0x4, R4 ;  /* 0x0000000411067825 */ /* 0x002fcc00078e0204 */
        /* <DEDUP_REMOVED lines=8> */
.L_x_313:
        /* <DEDUP_REMOVED lines=26> */
.L_x_331:
[----:B------:R-:W-:-:S06]  /*1050*/  IMAD.MOV.U32 R5, RZ, RZ, R9 ;  /* 0x000000ffff057224 */ /* 0x000fcc00078e0009 */
[----:B------:R0:W2:Y:S01]  /*1060*/  LDG.E R5, desc[UR6][R4.64] ;  /* 0x0000000604057981 */ /* 0x0000a2000c1e1900 */
[----:B------:R-:W-:-:S05]  /*1070*/  VIADD R7, R7, 0x1 ;  /* 0x0000000107077836 */ /* 0x000fca0000000000 */
[----:B------:R-:W-:Y:S02]  /*1080*/  ISETP.NE.AND P1, PT, R7, RZ, PT ;  /* 0x000000ff0700720c */ /* 0x000fe40003f25270 */
[----:B0-----:R-:W-:-:S05]  /*1090*/  IADD3 R4, P2, PT, R4, 0x400, RZ ;  /* 0x0000040004047810 */ /* 0x001fca0007f5e0ff */
[----:B------:R-:W-:Y:S01]  /*10a0*/  IMAD.X R9, RZ, RZ, R9, P2 ;  /* 0x000000ffff097224 */ /* 0x000fe200010e0609 */
[----:B--2---:R0:W-:Y:S02]  /*10b0*/  STS [R10], R5 ;  /* 0x000000050a007388 */ /* 0x0041e40000000800 */
[----:B0-----:R-:W-:-:S03]  /*10c0*/  IADD3 R10, PT, PT, R10, 0x400, RZ ;  /* 0x000004000a0a7810 */ /* 0x001fc60007ffe0ff */
[----:B------:R-:W-:Y:S05]  /*10d0*/  @P1 BRA `(.L_x_331) ;  /* 0xfffffffc00dc1947 */ /* 0x000fea000383ffff */
.L_x_330:
[----:B------:R-:W-:Y:S05]  /*10e0*/  BSYNC.RECONVERGENT B0 ;  /* 0x0000000000007941 */ /* 0x000fea0003800200 */
.L_x_329:
[----:B------:R-:W-:Y:S05]  /*10f0*/  @!P0 BRA `(.L_x_324) ;  /* 0x0000000400748947 */ /* 0x000fea0003800000 */
[----:B------:R-:W0:Y:S01]  /*1100*/  S2UR UR5, SR_CgaCtaId ;  /* 0x00000000000579c3 */ /* 0x000e220000008800 */
[----:B------:R-:W-:Y:S01]  /*1110*/  IMAD.WIDE.U32 R4, R6, 0x4, RZ ;  /* 0x0000000406047825 */ /* 0x000fe200078e00ff */
[----:B------:R-:W1:Y:S01]  /*1120*/  LDCU UR8, c[0x0][0x38c] ;  /* 0x00007180ff0877ac */ /* 0x000e620008000800 */
[----:B------:R-:W-:Y:S02]  /*1130*/  BSSY.RECONVERGENT B0, `(.L_x_332) ;  /* 0x0000035000007945 */ /* 0x000fe40003800200 */
[----:B------:R-:W-:Y:S01]  /*1140*/  IMAD.IADD R7, R29, 0x1, -R6 ;  /* 0x000000011d077824 */ /* 0x000fe200078e0a06 */
[----:B------:R-:W-:Y:S01]  /*1150*/  UMOV UR4, 0x400 ;  /* 0x0000040000047882 */ /* 0x000fe20000000000 */
[----:B------:R-:W-:-:S03]  /*1160*/  IMAD.WIDE R4, R31, 0x4, R4 ;  /* 0x000000041f047825 */ /* 0x000fc600078e0204 */
[----:B------:R-:W-:Y:S02]  /*1170*/  ISETP.GT.AND P1, PT, R7, 0xc00, PT ;  /* 0x00000c000700780c */ /* 0x000fe40003f24270 */
[----:B------:R-:W-:-:S04]  /*1180*/  IADD3 R4, P2, PT, R4, R8, RZ ;  /* 0x0000000804047210 */ /* 0x000fc80007f5e0ff */
[----:B------:R-:W-:-:S04]  /*1190*/  IADD3 R4, P0, PT, R4, 0x800, RZ ;  /* 0x0000080004047810 */ /* 0x000fc80007f1e0ff */
[----:B-1----:R-:W-:Y:S02]  /*11a0*/  IADD3.X R5, PT, PT, RZ, UR8, R5, P0, P2 ;  /* 0x00000008ff057c10 */ /* 0x002fe400087e4405 */
[----:B------:R-:W-:Y:S01]  /*11b0*/  PLOP3.LUT P0, PT, PT, PT, PT, 0x80, 0x8 ;  /* 0x000000000008781c */ /* 0x000fe20003f0f070 */
[----:B0-----:R-:W-:-:S06]  /*11c0*/  ULEA UR4, UR5, UR4, 0x18 ;  /* 0x0000000405047291 */ /* 0x001fcc000f8ec0ff */
[----:B------:R-:W-:-:S05]  /*11d0*/  LEA R7, R6, UR4, 0x2 ;  /* 0x0000000406077c11 */ /* 0x000fca000f8e10ff */
[----:B------:R-:W-:Y:S01]  /*11e0*/  VIADD R7, R7, 0x800 ;  /* 0x0000080007077836 */ /* 0x000fe20000000000 */
[----:B------:R-:W-:Y:S06]  /*11f0*/  @!P1 BRA `(.L_x_333) ;  /* 0x0000000000a09947 */ /* 0x000fec0003800000 */
[----:B------:R-:W-:Y:S01]  /*1200*/  PLOP3.LUT P0, PT, PT, PT, PT, 0x8, 0x80 ;  /* 0x000000000080781c */ /* 0x000fe20003f0e170 */
[----:B------:R-:W-:-:S12]  /*1210*/  VIADD R9, R29, 0xfffff400 ;  /* 0xfffff4001d097836 */ /* 0x000fd80000000000 */
.L_x_334:
        /* <DEDUP_REMOVED lines=38> */
.L_x_333:
[----:B------:R-:W-:Y:S05]  /*1480*/  BSYNC.RECONVERGENT B0 ;  /* 0x0000000000007941 */ /* 0x000fea0003800200 */
.L_x_332:
[----:B------:R-:W-:Y:S01]  /*1490*/  IADD3 R8, PT, PT, R29, -R6, RZ ;  /* 0x800000061d087210 */ /* 0x000fe20007ffe0ff */
[----:B------:R-:W-:Y:S03]  /*14a0*/  BSSY.RECONVERGENT B0, `(.L_x_335) ;  /* 0x0000018000007945 */ /* 0x000fe60003800200 */
        /* <DEDUP_REMOVED lines=23> */
.L_x_336:
[----:B------:R-:W-:Y:S05]  /*1620*/  BSYNC.RECONVERGENT B0 ;  /* 0x0000000000007941 */ /* 0x000fea0003800200 */
.L_x_335:
        /* <DEDUP_REMOVED lines=10> */
.L_x_324:
[----:B------:R-:W-:Y:S05]  /*16d0*/  BSYNC.RECONVERGENT B1 ;  /* 0x0000000000017941 */ /* 0x000fea0003800200 */
.L_x_312:
[C---:B------:R-:W-:Y:S01]  /*16e0*/  VIADD R5, R28.reuse, 0x200 ;  /* 0x000002001c057836 */ /* 0x040fe20000000000 */
        /* <DEDUP_REMOVED lines=9> */
[----:B-1----:R-:W1:Y:S02]  /*1780*/  LDC R9, c[0x0][0x380] ;  /* 0x0000e000ff097b82 */ /* 0x002e640000000800 */
[----:B-1----:R-:W-:-:S04]  /*1790*/  LEA R4, R32, R9, 0x2 ;  /* 0x0000000920047211 */ /* 0x002fc800078e10ff */
[----:B------:R-:W-:-:S13]  /*17a0*/  LOP3.LUT P0, RZ, R4, 0xf, RZ, 0xc0, !PT ;  /* 0x0000000f04ff7812 */ /* 0x000fda000780c0ff */
[----:B------:R-:W-:Y:S05]  /*17b0*/  @P0 BRA `(.L_x_339) ;  /* 0x0000000c00480947 */ /* 0x000fea0003800000 */
[----:B------:R-:W-:Y:S01]  /*17c0*/  SHF.R.S32.HI R35, RZ, 0x2, R30 ;  /* 0x00000002ff237819 */ /* 0x000fe2000001141e */
[----:B------:R-:W-:Y:S03]  /*17d0*/  BSSY.RECONVERGENT B0, `(.L_x_340) ;  /* 0x0000088000007945 */ /* 0x000fe60003800200 */
[----:B------:R-:W-:-:S13]  /*17e0*/  ISETP.GE.AND P0, PT, R2, R35, PT ;  /* 0x000000230200720c */ /* 0x000fda0003f06270 */
[----:B------:R-:W-:Y:S05]  /*17f0*/  @P0 BRA `(.L_x_341) ;  /* 0x0000000800140947 */ /* 0x000fea0003800000 */
[----:B0-----:R-:W-:Y:S01]  /*1800*/  LOP3.LUT R6, RZ, R2, RZ, 0x33, !PT ;  /* 0x00000002ff067212 */ /* 0x001fe200078e33ff */
        /* <DEDUP_REMOVED lines=11> */
[----:B------:R-:W-:Y:S02]  /*18c0*/  UMOV UR4, 0x400 ;  /* 0x0000040000047882 */ /* 0x000fe40000000000 */
[----:B------:R-:W-:-:S04]  /*18d0*/  IMAD.WIDE.U32 R4, R2, 0x10, R4 ;  /* 0x0000001002047825 */ /* 0x000fc800078e0004 */
[----:B------:R-:W-:Y:S01]  /*18e0*/  IMAD.SHL.U32 R7, R6, 0x100, RZ ;  /* 0x0000010006077824 */ /* 0x000fe200078e00ff */
[----:B------:R-:W-:Y:S01]  /*18f0*/  IADD3 R11, P1, PT, R4, R9, RZ ;  /* 0x00000009040b7210 */ /* 0x000fe20007f3e0ff */
[----:B------:R-:W-:Y:S01]  /*1900*/  IMAD R4, R2, 0x10, R31 ;  /* 0x0000001002047824 */ /* 0x000fe200078e021f */
[----:B------:R-:W-:Y:S02]  /*1910*/  LOP3.LUT R6, R6, 0x3, RZ, 0xc0, !PT ;  /* 0x0000000306067812 */ /* 0x000fe400078ec0ff */
[----:B------:R-:W-:Y:S02]  /*1920*/  LOP3.LUT R7, R7, 0x300, RZ, 0xc0, !PT ;  /* 0x0000030007077812 */ /* 0x000fe400078ec0ff */
[----:B-1----:R-:W-:Y:S01]  /*1930*/  IADD3.X R12, PT, PT, R5, UR8, RZ, P1, !PT ;  /* 0x00000008050c7c10 */ /* 0x002fe20008ffe4ff */
[----:B------:R-:W-:Y:S01]  /*1940*/  IMAD.MOV R10, RZ, RZ, -R6 ;  /* 0x000000ffff0a7224 */ /* 0x000fe200078e0a06 */
[----:B------:R-:W-:Y:S01]  /*1950*/  IADD3 R34, PT, PT, R7, R2, RZ ;  /* 0x0000000207227210 */ /* 0x000fe20007ffe0ff */
[----:B0-----:R-:W-:-:S06]  /*1960*/  ULEA UR4, UR5, UR4, 0x18 ;  /* 0x0000000405047291 */ /* 0x001fcc000f8ec0ff */
[----:B------:R-:W-:-:S07]  /*1970*/  VIADD R8, R4, UR4 ;  /* 0x0000000404087c36 */ /* 0x000fce0008000000 */
.L_x_344:
        /* <DEDUP_REMOVED lines=10> */
.L_x_343:
[----:B------:R-:W-:Y:S05]  /*1a20*/  BSYNC.RECONVERGENT B2 ;  /* 0x0000000000027941 */ /* 0x000fea0003800200 */
.L_x_342:
[----:B------:R-:W-:Y:S05]  /*1a30*/  @!P0 BRA `(.L_x_341) ;  /* 0x0000000400848947 */ /* 0x000fea0003800000 */
[----:B------:R-:W0:Y:S01]  /*1a40*/  S2R R7, SR_CgaCtaId ;  /* 0x0000000000077919 */ /* 0x000e220000008800 */
[----:B------:R-:W-:Y:S01]  /*1a50*/  IMAD.WIDE.U32 R4, R32, 0x4, RZ ;  /* 0x0000000420047825 */ /* 0x000fe200078e00ff */
[----:B------:R-:W1:Y:S01]  /*1a60*/  LDCU UR4, c[0x0][0x384] ;  /* 0x00007080ff0477ac */ /* 0x000e620008000800 */
[C---:B------:R-:W-:Y:S01]  /*1a70*/  LEA R33, R34.reuse, R31, 0x4 ;  /* 0x0000001f22217211 */ /* 0x040fe200078e20ff */
[----:B------:R-:W-:Y:S01]  /*1a80*/  BSSY.RECONVERGENT B2, `(.L_x_345) ;  /* 0x0000036000027945 */ /* 0x000fe20003800200 */
[----:B------:R-:W-:Y:S02]  /*1a90*/  IMAD.IADD R6, R35, 0x1, -R34 ;  /* 0x0000000123067824 */ /* 0x000fe400078e0a22 */
[----:B------:R-:W-:-:S03]  /*1aa0*/  IMAD.WIDE.U32 R4, R34, 0x10, R4 ;  /* 0x0000001022047825 */ /* 0x000fc600078e0004 */
[----:B------:R-:W-:Y:S02]  /*1ab0*/  ISETP.GT.AND P1, PT, R6, 0xc00, PT ;  /* 0x00000c000600780c */ /* 0x000fe40003f24270 */
        /* <DEDUP_REMOVED lines=10> */
.L_x_347:
        /* <DEDUP_REMOVED lines=32> */
[----:B------:R-:W-:Y:S02]  /*1d60*/  IMAD.X R17, RZ, RZ, R39, P2 ;  /* 0x000000ffff117224 */ /* 0x000fe400010e0627 */
[----:B0-----:R-:W-:Y:S02]  /*1d70*/  IMAD.MOV.U32 R38, RZ, RZ, R16 ;  /* 0x000000ffff267224 */ /* 0x001fe400078e0010 */
[----:B------:R-:W-:Y:S01]  /*1d80*/  IMAD.MOV.U32 R39, RZ, RZ, R17 ;  /* 0x000000ffff277224 */ /* 0x000fe200078e0011 */
[----:B---3--:R-:W-:Y:S04]  /*1d90*/  STS.128 [R33+0xb000], R4 ;  /* 0x00b0000421007388 */ /* 0x008fe80000000c00 */
[----:B----4-:R-:W-:Y:S04]  /*1da0*/  STS.128 [R33+0xc000], R8 ;  /* 0x00c0000821007388 */ /* 0x010fe80000000c00 */
[----:B--2---:R0:W-:Y:S02]  /*1db0*/  STS.128 [R33+0xd000], R12 ;  /* 0x00d0000c21007388 */ /* 0x0041e40000000c00 */
[----:B0-----:R-:W-:Y:S01]  /*1dc0*/  VIADD R33, R33, 0x10000 ;  /* 0x0001000021217836 */ /* 0x001fe20000000000 */
[----:B------:R-:W-:Y:S06]  /*1dd0*/  @!P1 BRA `(.L_x_347) ;  /* 0xfffffffc00609947 */ /* 0x000fec000383ffff */
.L_x_346:
[----:B------:R-:W-:Y:S05]  /*1de0*/  BSYNC.RECONVERGENT B2 ;  /* 0x0000000000027941 */ /* 0x000fea0003800200 */
.L_x_345:
[----:B------:R-:W-:Y:S01]  /*1df0*/  IADD3 R4, PT, PT, R35, -R34, RZ ;  /* 0x8000002223047210 */ /* 0x000fe20007ffe0ff */
[----:B------:R-:W-:Y:S03]  /*1e00*/  BSSY.RECONVERGENT B2, `(.L_x_348) ;  /* 0x000001a000027945 */ /* 0x000fe60003800200 */
        /* <DEDUP_REMOVED lines=25> */
.L_x_349:
[----:B------:R-:W-:Y:S05]  /*1fa0*/  BSYNC.RECONVERGENT B2 ;  /* 0x0000000000027941 */ /* 0x000fea0003800200 */
.L_x_348:
        /* <DEDUP_REMOVED lines=10> */
.L_x_341:
[----:B------:R-:W-:Y:S05]  /*2050*/  BSYNC.RECONVERGENT B0 ;  /* 0x0000000000007941 */ /* 0x000fea0003800200 */
.L_x_340:
[----:B01----:R-:W-:-:S04]  /*2060*/  LOP3.LUT P0, R6, R30, 0x3, RZ, 0xc0, !PT ;  /* 0x000000031e067812 */ /* 0x003fc8000780c0ff */
[----:B------:R-:W-:-:S13]  /*2070*/  ISETP.NE.OR P0, PT, R2, RZ, !P0 ;  /* 0x000000ff0200720c */ /* 0x000fda0004705670 */
[----:B------:R-:W-:Y:S05]  /*2080*/  @P0 BRA `(.L_x_350) ;  /* 0x0000001000740947 */ /* 0x000fea0003800000 */
[----:B------:R-:W0:Y:S01]  /*2090*/  LDC.64 R4, c[0x0][0x380] ;  /* 0x0000e000ff047b82 */ /* 0x000e220000000a00 */
[----:B------:R-:W-:Y:S01]  /*20a0*/  LOP3.LUT R9, R30, 0xfffffffc, RZ, 0xc0, !PT ;  /* 0xfffffffc1e097812 */ /* 0x000fe200078ec0ff */
[----:B0-----:R-:W-:-:S04]  /*20b0*/  IMAD.WIDE.U32 R32, R32, 0x4, R4 ;  /* 0x0000000420207825 */ /* 0x001fc800078e0004 */
[----:B------:R-:W-:-:S06]  /*20c0*/  IMAD.WIDE R4, R9, 0x4, R32 ;  /* 0x0000000409047825 */ /* 0x000fcc00078e0220 */
[----:B------:R-:W2:Y:S01]  /*20d0*/  LDG.E R5, desc[UR6][R4.64] ;  /* 0x0000000604057981 */ /* 0x000ea2000c1e1900 */
[----:B------:R-:W-:Y:S01]  /*20e0*/  IMAD.SHL.U32 R30, R30, 0x4, RZ ;  /* 0x000000041e1e7824 */ /* 0x000fe200078e00ff */
[----:B------:R-:W-:Y:S01]  /*20f0*/  MOV R2, 0x400 ;  /* 0x0000040000027802 */ /* 0x000fe20000000f00 */
        /* <DEDUP_REMOVED lines=9> */
[----:B------:R-:W-:Y:S01]  /*2190*/  VIADD R9, R9, 0x1 ;  /* 0x0000000109097836 */ /* 0x000fe20000000000 */
[----:B------:R-:W-:-:S11]  /*21a0*/  IADD3 R8, PT, PT, R30, 0x4, RZ ;  /* 0x000000041e087810 */ /* 0x000fd60007ffe0ff */
[----:B------:R-:W-:Y:S05]  /*21b0*/  @P0 BRA `(.L_x_351) ;  /* 0x0000000000a40947 */ /* 0x000fea0003800000 */
[----:B------:R-:W-:Y:S01]  /*21c0*/  IMAD.MOV R4, RZ, RZ, -R2 ;  /* 0x000000ffff047224 */ /* 0x000fe200078e0a02 */
[----:B------:R-:W-:-:S04]  /*21d0*/  PLOP3.LUT P0, PT, PT, PT, PT, 0x80, 0x8 ;  /* 0x000000000008781c */ /* 0x000fc80003f0f070 */
[----:B------:R-:W-:-:S13]  /*21e0*/  ISETP.GT.AND P1, PT, R4, 0x3, PT ;  /* 0x000000030400780c */ /* 0x000fda0003f24270 */
[----:B------:R-:W-:Y:S05]  /*21f0*/  @!P1 BRA `(.L_x_352) ;  /* 0x0000000000549947 */ /* 0x000fea0003800000 */
[----:B------:R-:W-:-:S13]  /*2200*/  PLOP3.LUT P0, PT, PT, PT, PT, 0x8, 0x80 ;  /* 0x000000000080781c */ /* 0x000fda0003f0e170 */
.L_x_353:
[C---:B------:R-:W-:Y:S02]  /*2210*/  VIADD R13, R9.reuse, 0x1 ;  /* 0x00000001090d7836 */ /* 0x040fe40000000000 */
[C---:B------:R-:W-:Y:S02]  /*2220*/  VIADD R7, R9.reuse, 0x2 ;  /* 0x0000000209077836 */ /* 0x040fe40000000000 */
[C---:B--2---:R-:W-:Y:S02]  /*2230*/  VIADD R5, R9.reuse, 0x3 ;  /* 0x0000000309057836 */ /* 0x044fe40000000000 */
        /* <DEDUP_REMOVED lines=17> */
.L_x_352:
[----:B------:R-:W-:-:S05]  /*2350*/  IMAD.MOV R4, RZ, RZ, -R2 ;  /* 0x000000ffff047224 */ /* 0x000fca00078e0a02 */
[----:B------:R-:W-:-:S13]  /*2360*/  ISETP.GT.AND P1, PT, R4, 0x1, PT ;  /* 0x000000010400780c */ /* 0x000fda0003f24270 */
[----:B------:R-:W-:Y:S05]  /*2370*/  @!P1 BRA `(.L_x_354) ;  /* 0x00000000002c9947 */ /* 0x000fea0003800000 */
[C---:B------:R-:W-:Y:S02]  /*2380*/  VIADD R7, R9.reuse, 0x1 ;  /* 0x0000000109077836 */ /* 0x040fe40000000000 */
[----:B--2---:R-:W-:-:S04]  /*2390*/  IMAD.WIDE R4, R9, 0x4, R32 ;  /* 0x0000000409047825 */ /* 0x004fc800078e0220 */
        /* <DEDUP_REMOVED lines=9> */
.L_x_354:
[----:B------:R-:W-:-:S13]  /*2430*/  ISETP.EQ.AND P1, PT, R2, RZ, PT ;  /* 0x000000ff0200720c */ /* 0x000fda0003f22270 */
[----:B------:R-:W-:Y:S05]  /*2440*/  @!P0 BRA P1, `(.L_x_350) ;  /* 0x0000000c00848947 */ /* 0x000fea0000800000 */
.L_x_351:
[----:B--2---:R-:W-:-:S06]  /*2450*/  IMAD.WIDE R4, R9, 0x4, R32 ;  /* 0x0000000409047825 */ /* 0x004fcc00078e0220 */
        /* <DEDUP_REMOVED lines=8> */
.L_x_339:
[----:B------:R-:W-:-:S13]  /*24e0*/  ISETP.GE.AND P0, PT, R2, R30, PT ;  /* 0x0000001e0200720c */ /* 0x000fda0003f06270 */
[----:B------:R-:W-:Y:S05]  /*24f0*/  @P0 BRA `(.L_x_350) ;  /* 0x0000000c00580947 */ /* 0x000fea0003800000 */
[----:B0-----:R-:W-:Y:S01]  /*2500*/  IADD3 R6, PT, PT, R29, 0x1fe, -R2 ;  /* 0x000001fe1d067810 */ /* 0x001fe20007ffe802 */
[----:B------:R-:W-:Y:S03]  /*2510*/  BSSY.RECONVERGENT B0, `(.L_x_355) ;  /* 0x000001f000007945 */ /* 0x000fe60003800200 */
        /* <DEDUP_REMOVED lines=8> */
[----:B------:R-:W-:-:S04]  /*25a0*/  UMOV UR4, 0x400 ;  /* 0x0000040000047882 */ /* 0x000fc80000000000 */
[C---:B------:R-:W-:Y:S01]  /*25b0*/  IMAD.SHL.U32 R7, R6.reuse, 0x100, RZ ;  /* 0x0000010006077824 */ /* 0x040fe200078e00ff */
[----:B------:R-:W-:Y:S01]  /*25c0*/  LOP3.LUT R6, R6, 0x3, RZ, 0xc0, !PT ;  /* 0x0000000306067812 */ /* 0x000fe200078ec0ff */
[----:B------:R-:W-:-:S03]  /*25d0*/  IMAD.WIDE.U32 R4, R2, 0x4, R4 ;  /* 0x0000000402047825 */ /* 0x000fc600078e0004 */
[----:B------:R-:W-:Y:S02]  /*25e0*/  LOP3.LUT R7, R7, 0x300, RZ, 0xc0, !PT ;  /* 0x0000030007077812 */ /* 0x000fe400078ec0ff */
[----:B------:R-:W-:Y:S01]  /*25f0*/  IADD3 R8, P1, PT, R4, R9, RZ ;  /* 0x0000000904087210 */ /* 0x000fe20007f3e0ff */
[C---:B------:R-:W-:Y:S02]  /*2600*/  IMAD R4, R2.reuse, 0x4, R31 ;  /* 0x0000000402047824 */ /* 0x040fe400078e021f */
[----:B------:R-:W-:Y:S01]  /*2610*/  IMAD.IADD R2, R2, 0x1, R7 ;  /* 0x0000000102027824 */ /* 0x000fe200078e0207 */
[----:B-1----:R-:W-:Y:S01]  /*2620*/  IADD3.X R11, PT, PT, R5, UR8, RZ, P1, !PT ;  /* 0x00000008050b7c10 */ /* 0x002fe20008ffe4ff */
[----:B------:R-:W-:Y:S01]  /*2630*/  IMAD.MOV R7, RZ, RZ, -R6 ;  /* 0x000000ffff077224 */ /* 0x000fe200078e0a06 */
[----:B0-----:R-:W-:-:S06]  /*2640*/  ULEA UR4, UR5, UR4, 0x18 ;  /* 0x0000000405047291 */ /* 0x001fcc000f8ec0ff */
[----:B------:R-:W-:-:S07]  /*2650*/  IADD3 R6, PT, PT, R4, UR4, RZ ;  /* 0x0000000404067c10 */ /* 0x000fce000fffe0ff */
.L_x_357:
[----:B------:R-:W-:Y:S02]  /*2660*/  IMAD.MOV.U32 R5, RZ, RZ, R11 ;  /* 0x000000ffff057224 */ /* 0x000fe400078e000b */
[----:B------:R-:W-:-:S05]  /*2670*/  IMAD.MOV.U32 R4, RZ, RZ, R8 ;  /* 0x000000ffff047224 */ /* 0x000fca00078e0008 */
        /* <DEDUP_REMOVED lines=8> */
.L_x_356:
[----:B------:R-:W-:Y:S05]  /*2700*/  BSYNC.RECONVERGENT B0 ;  /* 0x0000000000007941 */ /* 0x000fea0003800200 */
.L_x_355:
        /* <DEDUP_REMOVED lines=13> */
[----:B0-----:R-:W-:Y:S02]  /*27e0*/  LEA R7, R7, R6, 0x18 ;  /* 0x0000000607077211 */ /* 0x001fe400078ec0ff */
[----:B------:R-:W-:-:S04]  /*27f0*/  LEA R6, R2, R31, 0x2 ;  /* 0x0000001f02067211 */ /* 0x000fc800078e10ff */
[----:B------:R-:W-:Y:S01]  /*2800*/  IADD3 R6, PT, PT, R6, 0x800, R7 ;  /* 0x0000080006067810 */ /* 0x000fe20007ffe007 */
[----:B------:R-:W-:Y:S06]  /*2810*/  @!P1 BRA `(.L_x_359) ;  /* 0x0000000000a09947 */ /* 0x000fec0003800000 */
[----:B------:R-:W-:Y:S01]  /*2820*/  PLOP3.LUT P0, PT, PT, PT, PT, 0x8, 0x80 ;  /* 0x000000000080781c */ /* 0x000fe20003f0e170 */
[----:B------:R-:W-:-:S12]  /*2830*/  VIADD R41, R29, 0xfffff5ff ;  /* 0xfffff5ff1d297836 */ /* 0x000fd80000000000 */
.L_x_360:
        /* <DEDUP_REMOVED lines=38> */
.L_x_359:
[----:B------:R-:W-:Y:S05]  /*2aa0*/  BSYNC.RECONVERGENT B0 ;  /* 0x0000000000007941 */ /* 0x000fea0003800200 */
.L_x_358:
        /* <DEDUP_REMOVED lines=25> */
.L_x_362:
[----:B------:R-:W-:Y:S05]  /*2c40*/  BSYNC.RECONVERGENT B0 ;  /* 0x0000000000007941 */ /* 0x000fea0003800200 */
.L_x_361:
        /* <DEDUP_REMOVED lines=11> */
.L_x_338:
[----:B------:R-:W-:-:S13]  /*2d00*/  ISETP.GE.AND P0, PT, R2, R30, PT ;  /* 0x0000001e0200720c */ /* 0x000fda0003f06270 */
[----:B------:R-:W-:Y:S05]  /*2d10*/  @P0 BRA `(.L_x_350) ;  /* 0x0000000400500947 */ /* 0x000fea0003800000 */
[----:B------:R-:W-:Y:S01]  /*2d20*/  IMAD.MOV.U32 R4, RZ, RZ, R2 ;  /* 0x000000ffff047224 */ /* 0x000fe200078e0002 */
[----:B------:R-:W-:Y:S04]  /*2d30*/  BSSY.RECONVERGENT B0, `(.L_x_363) ;  /* 0x0000022000007945 */ /* 0x000fe80003800200 */
[----:B0-----:R-:W-:-:S04]  /*2d40*/  IADD3 R12, PT, PT, R29, 0x1fe, -R4 ;  /* 0x000001fe1d0c7810 */ /* 0x001fc80007ffe804 */
[----:B------:R-:W-:-:S04]  /*2d50*/  LOP3.LUT R2, R12, 0x300, RZ, 0xc0, !PT ;  /* 0x000003000c027812 */ /* 0x000fc800078ec0ff */
[----:B------:R-:W-:-:S13]  /*2d60*/  ISETP.NE.AND P0, PT, R2, 0x300, PT ;  /* 0x000003000200780c */ /* 0x000fda0003f05270 */
[----:B------:R-:W-:Y:S05]  /*2d70*/  @!P0 BRA `(.L_x_364) ;  /* 0x0000000000748947 */ /* 0x000fea0003800000 */
[----:B------:R-:W0:Y:S01]  /*2d80*/  S2UR UR5, SR_CgaCtaId ;  /* 0x00000000000579c3 */ /* 0x000e220000008800 */
[----:B------:R-:W-:Y:S01]  /*2d90*/  LEA.HI R2, R12, 0x1, RZ, 0x18 ;  /* 0x000000010c027811 */ /* 0x000fe200078fc0ff */
[----:B------:R-:W-:Y:S01]  /*2da0*/  UMOV UR4, 0x400 ;  /* 0x0000040000047882 */ /* 0x000fe20000000000 */
[----:B------:R-:W-:Y:S01]  /*2db0*/  IMAD R0, R4, 0x4, R31 ;  /* 0x0000000404007824 */ /* 0x000fe200078e021f */
[----:B------:R-:W-:Y:S01]  /*2dc0*/  BSSY.RECONVERGENT B2, `(.L_x_365) ;  /* 0x0000017000027945 */ /* 0x000fe20003800200 */
[----:B------:R-:W-:Y:S01]  /*2dd0*/  LOP3.LUT R2, R2, 0x3, RZ, 0xc0, !PT ;  /* 0x0000000302027812 */ /* 0x000fe200078ec0ff */
[----:B-1----:R-:W-:Y:S01]  /*2de0*/  VIADD R6, R4, 0x1 ;  /* 0x0000000104067836 */ /* 0x002fe20000000000 */
[----:B------:R-:W-:Y:S01]  /*2df0*/  IADD3 R8, PT, PT, -R29, R4, R28 ;  /* 0x000000041d087210 */ /* 0x000fe20007ffe11c */
[----:B------:R-:W1:Y:S02]  /*2e00*/  LDC R11, c[0x0][0x3a4] ;  /* 0x0000e900ff0b7b82 */ /* 0x000e640000000800 */
[----:B------:R-:W-:Y:S01]  /*2e10*/  IMAD.MOV R2, RZ, RZ, -R2 ;  /* 0x000000ffff027224 */ /* 0x000fe200078e0a02 */
[----:B0-----:R-:W-:-:S06]  /*2e20*/  ULEA UR4, UR5, UR4, 0x18 ;  /* 0x0000000405047291 */ /* 0x001fcc000f8ec0ff */
[----:B------:R-:W-:-:S07]  /*2e30*/  VIADD R7, R0, UR4 ;  /* 0x0000000400077c36 */ /* 0x000fce0008000000 */
.L_x_366:
[----:B-1----:R-:W-:Y:S01]  /*2e40*/  IMAD.MOV.U32 R0, RZ, RZ, R11 ;  /* 0x000000ffff007224 */ /* 0x002fe200078e000b */
[----:B------:R-:W-:Y:S01]  /*2e50*/  IADD3 R9, PT, PT, R8, 0x1, RZ ;  /* 0x0000000108097810 */ /* 0x000fe20007ffe0ff */
        /* <DEDUP_REMOVED lines=14> */
.L_x_365:
[----:B------:R-:W-:-:S07]  /*2f40*/  IADD3 R4, PT, PT, R6, -0x1, RZ ;  /* 0xffffffff06047810 */ /* 0x000fce0007ffe0ff */
.L_x_364:
[----:B------:R-:W-:Y:S05]  /*2f50*/  BSYNC.RECONVERGENT B0 ;  /* 0x0000000000007941 */ /* 0x000fea0003800200 */
.L_x_363:
[----:B------:R-:W-:-:S13]  /*2f60*/  ISETP.GE.U32.AND P0, PT, R12, 0x300, PT ;  /* 0x000003000c00780c */ /* 0x000fda0003f06070 */
[----:B------:R-:W-:Y:S05]  /*2f70*/  @!P0 BRA `(.L_x_350) ;  /* 0x0000000000b88947 */ /* 0x000fea0003800000 */
[----:B------:R-:W0:Y:S01]  /*2f80*/  S2R R5, SR_CgaCtaId ;  /* 0x0000000000057919 */ /* 0x000e220000008800 */
[----:B------:R-:W2:Y:S01]  /*2f90*/  LDC R0, c[0x0][0x3a4] ;  /* 0x0000e900ff007b82 */ /* 0x000ea20000000800 */
[----:B------:R-:W-:Y:S01]  /*2fa0*/  MOV R2, 0x400 ;  /* 0x0000040000027802 */ /* 0x000fe20000000f00 */
[C---:B------:R-:W-:Y:S01]  /*2fb0*/  IMAD R12, R4.reuse, 0x4, R31 ;  /* 0x00000004040c7824 */ /* 0x040fe200078e021f */
[----:B------:R-:W-:Y:S02]  /*2fc0*/  IADD3 R13, PT, PT, -R29, R4, R28 ;  /* 0x000000041d0d7210 */ /* 0x000fe40007ffe11c */
[----:B0-----:R-:W-:Y:S01]  /*2fd0*/  LEA R5, R5, R2, 0x18 ;  /* 0x0000000205057211 */ /* 0x001fe200078ec0ff */
[----:B------:R-:W-:-:S03]  /*2fe0*/  VIADD R2, R4, 0x201 ;  /* 0x0000020104027836 */ /* 0x000fc60000000000 */
[----:B------:R-:W-:-:S07]  /*2ff0*/  IADD3 R12, PT, PT, R12, 0x800, R5 ;  /* 0x000008000c0c7810 */ /* 0x000fce0007ffe005 */
.L_x_367:
[C---:B------:R-:W-:Y:S02]  /*3000*/  VIADD R15, R13.reuse, 0x1 ;  /* 0x000000010d0f7836 */ /* 0x040fe40000000000 */
[C---:B------:R-:W-:Y:S02]  /*3010*/  VIADD R17, R13.reuse, 0x101 ;  /* 0x000001010d117836 */ /* 0x040fe40000000000 */
[----:B------:R-:W-:Y:S01]  /*3020*/  VIADD R19, R13, 0x201 ;  /* 0x000002010d137836 */ /* 0x000fe20000000000 */
[-C--:B--2---:R-:W-:Y:S01]  /*3030*/  ISETP.GE.AND P2, PT, R15, R0.reuse, PT ;  /* 0x000000000f00720c */ /* 0x084fe20003f46270 */
        /* <DEDUP_REMOVED lines=9> */
[----:B-1----:R-:W1:Y:S08]  /*30d0*/  @!P3 LDC.64 R8, c[0x0][0x380] ;  /* 0x0000e000ff08bb82 */ /* 0x002e700000000a00 */
        /* <DEDUP_REMOVED lines=22> */
[----:B0-----:R-:W-:Y:S01]  /*3240*/  IADD3 R12, PT, PT, R12, 0x1000, RZ ;  /* 0x000010000c0c7810 */ /* 0x001fe20007ffe0ff */
[----:B------:R-:W-:Y:S06]  /*3250*/  @!P0 BRA `(.L_x_367) ;  /* 0xfffffffc00688947 */ /* 0x000fec000383ffff */
.L_x_350:
[----:B------:R-:W-:Y:S05]  /*3260*/  BSYNC.RECONVERGENT B1 ;  /* 0x0000000000017941 */ /* 0x000fea0003800200 */
.L_x_337:
[----:B------:R-:W0:Y:S01]  /*3270*/  S2R R2, SR_TID.X ;  /* 0x0000000000027919 */ /* 0x000e220000002100 */
[----:B------:R-:W-:Y:S01]  /*3280*/  BAR.SYNC.DEFER_BLOCKING 0x0 ;  /* 0x0000000000007b1d */ /* 0x000fe20000010000 */
[----:B01----:R-:W-:-:S05]  /*3290*/  IMAD R9, R2, 0x2, R28 ;  /* 0x0000000202097824 */ /* 0x003fca00078e021c */
[----:B------:R-:W-:-:S13]  /*32a0*/  ISETP.GE.AND P0, PT, R9, R0, PT ;  /* 0x000000000900720c */ /* 0x000fda0003f06270 */
[----:B------:R-:W-:Y:S05]  /*32b0*/  @P0 EXIT ;  /* 0x000000000000094d */ /* 0x000fea0003800000 */
[----:B------:R-:W0:Y:S01]  /*32c0*/  LDC R4, c[0x0][0x3ac] ;  /* 0x0000eb00ff047b82 */ /* 0x000e220000000800 */
[----:B------:R-:W-:Y:S01]  /*32d0*/  VIADD R11, R9, 0x1 ;  /* 0x00000001090b7836 */ /* 0x000fe20000000000 */
[----:B------:R-:W-:Y:S01]  /*32e0*/  BSSY.RECONVERGENT B0, `(.L_x_368) ;  /* 0x00000a4000007945 */ /* 0x000fe20003800200 */
[----:B0-----:R-:W-:-:S04]  /*32f0*/  IADD3 R4, PT, PT, R29, -0x1, R4 ;  /* 0xffffffff1d047810 */ /* 0x001fc80007ffe004 */
        /* <DEDUP_REMOVED lines=17> */
[----:B------:R-:W-:Y:S01]  /*3410*/  IMAD.MOV.U32 R8, RZ, RZ, RZ ;  /* 0x000000ffff087224 */ /* 0x000fe200078e00ff */
[----:B------:R-:W-:Y:S01]  /*3420*/  LEA R12, R2, R31, 0x3 ;  /* 0x0000001f020c7211 */ /* 0x000fe200078e18ff */
[----:B------:R-:W-:Y:S01]  /*3430*/  UMOV UR5, 0x400 ;  /* 0x0000040000057882 */ /* 0x000fe20000000000 */
[----:B------:R-:W-:Y:S01]  /*3440*/  R2UR UR4, R29 ;  /* 0x000000001d0472ca */ /* 0x000fe200000e0000 */
[----:B------:R-:W-:Y:S01]  /*3450*/  IMAD.MOV R29, RZ, RZ, -R29 ;  /* 0x000000ffff1d7224 */ /* 0x000fe200078e0a1d */
[----:B0-----:R-:W-:-:S13]  /*3460*/  ULEA UR5, UR8, UR5, 0x18 ;  /* 0x0000000508057291 */ /* 0x001fda000f8ec0ff */
.L_x_372:
[----:B------:R-:W-:Y:S01]  /*3470*/  LDS.64 R14, [R12+UR5] ;  /* 0x000000050c0e7984 */ /* 0x000fe20008000a00 */
[----:B------:R-:W-:-:S03]  /*3480*/  VIADD R29, R29, 0x4 ;  /* 0x000000041d1d7836 */ /* 0x000fc60000000000 */
[----:B--2---:R-:W0:Y:S02]  /*3490*/  LDS.128 R4, [UR5] ;  /* 0x00000005ff047984 */ /* 0x004e240008000c00 */
        /* <DEDUP_REMOVED lines=13> */
.L_x_371:
        /* <DEDUP_REMOVED lines=9> */
[----:B--2---:R-:W0:Y:S02]  /*3600*/  LDS.64 R4, [R31+UR4] ;  /* 0x000000041f047984 */ /* 0x004e240008000a00 */
[C---:B0-----:R-:W-:Y:S01]  /*3610*/  FFMA R13, R2.reuse, R4, R13 ;  /* 0x00000004020d7223 */ /* 0x041fe2000000000d */
[----:B------:R-:W-:Y:S01]  /*3620*/  FFMA R8, R2, R5, R8 ;  /* 0x0000000502087223 */ /* 0x000fe20000000008 */
[----:B------:R-:W-:Y:S06]  /*3630*/  @!P0 BRA `(.L_x_370) ;  /* 0x0000000400b88947 */ /* 0x000fec0003800000 */
[----:B------:R-:W-:Y:S01]  /*3640*/  IMAD.MOV.U32 R2, RZ, RZ, R10 ;  /* 0x000000ffff027224 */ /* 0x000fe200078e000a */
[----:B------:R-:W-:-:S12]  /*3650*/  UIADD3 UR4, UPT, UPT, UR4, 0x4, URZ ;  /* 0x0000000404047890 */ /* 0x000fd8000fffe0ff */
.L_x_373:
        /* <DEDUP_REMOVED lines=10> */
.L_x_369:
        /* <DEDUP_REMOVED lines=21> */
.L_x_376:
[----:B------:R-:W-:Y:S01]  /*3850*/  LDS.64 R16, [R18+UR5] ;  /* 0x0000000512107984 */ /* 0x000fe20008000a00 */
[----:B------:R-:W-:-:S03]  /*3860*/  IADD3 R10, PT, PT, R10, 0x4, RZ ;  /* 0x000000040a0a7810 */ /* 0x000fc60007ffe0ff */
[----:B--2---:R-:W0:Y:S01]  /*3870*/  LDS.128 R4, [UR5] ;  /* 0x00000005ff047984 */ /* 0x004e220008000c00 */
[----:B------:R-:W-:-:S03]  /*3880*/  ISETP.NE.AND P0, PT, R10, RZ, PT ;  /* 0x000000ff0a00720c */ /* 0x000fc60003f05270 */
[----:B------:R-:W1:Y:S01]  /*3890*/  LDS.64 R14, [R18+UR5+0x8] ;  /* 0x00000805120e7984 */ /* 0x000e620008000a00 */
[----:B------:R-:W-:Y:S01]  /*38a0*/  UIADD3 UR5, UPT, UPT, UR5, 0x10, URZ ;  /* 0x0000001005057890 */ /* 0x000fe2000fffe0ff */
[----:B0-----:R-:W-:-:S04]  /*38b0*/  FFMA R4, R16, R4, R13 ;  /* 0x0000000410047223 */ /* 0x001fc8000000000d */
[----:B------:R-:W-:-:S04]  /*38c0*/  FFMA R5, R17, R5, R4 ;  /* 0x0000000511057223 */ /* 0x000fc80000000004 */
[----:B-1----:R-:W-:-:S04]  /*38d0*/  FFMA R6, R6, R14, R5 ;  /* 0x0000000e06067223 */ /* 0x002fc80000000005 */
[----:B------:R-:W-:Y:S01]  /*38e0*/  FFMA R13, R7, R15, R6 ;  /* 0x0000000f070d7223 */ /* 0x000fe20000000006 */
[----:B------:R-:W-:Y:S06]  /*38f0*/  @P0 BRA `(.L_x_376) ;  /* 0xfffffffc00d40947 */ /* 0x000fec000383ffff */
.L_x_375:
        /* <DEDUP_REMOVED lines=14> */
.L_x_377:
[----:B------:R-:W-:Y:S01]  /*39e0*/  LDS R4, [R31+UR4] ;  /* 0x000000041f047984 */ /* 0x000fe20008000800 */
[----:B------:R-:W-:-:S03]  /*39f0*/  VIADD R2, R2, 0x1 ;  /* 0x0000000102027836 */ /* 0x000fc60000000000 */
[----:B--2---:R-:W0:Y:S01]  /*3a00*/  LDS R5, [UR4] ;  /* 0x00000004ff057984 */ /* 0x004e220008000800 */
[----:B------:R-:W-:Y:S01]  /*3a10*/  UIADD3 UR4, UPT, UPT, UR4, 0x4, URZ ;  /* 0x0000000404047890 */ /* 0x000fe2000fffe0ff */
[----:B------:R-:W-:Y:S01]  /*3a20*/  ISETP.NE.AND P0, PT, R2, RZ, PT ;  /* 0x000000ff0200720c */ /* 0x000fe20003f05270 */
[----:B0-----:R-:W-:-:S12]  /*3a30*/  FFMA R13, R4, R5, R13 ;  /* 0x00000005040d7223 */ /* 0x001fd8000000000d */
[----:B------:R-:W-:Y:S05]  /*3a40*/  @P0 BRA `(.L_x_377) ;  /* 0xfffffffc00e40947 */ /* 0x000fea000383ffff */
[----:B------:R-:W-:Y:S05]  /*3a50*/  BRA `(.L_x_370) ;  /* 0x0000000000b07947 */ /* 0x000fea0003800000 */
.L_x_374:
        /* <DEDUP_REMOVED lines=18> */
.L_x_379:
[----:B------:R-:W-:Y:S01]  /*3b80*/  LDS R17, [R18+UR5+0x4] ;  /* 0x0000040512117984 */ /* 0x000fe20008000800 */
[----:B------:R-:W-:-:S03]  /*3b90*/  VIADD R10, R10, 0x4 ;  /* 0x000000040a0a7836 */ /* 0x000fc60000000000 */
[----:B--2---:R-:W0:Y:S02]  /*3ba0*/  LDS.128 R4, [UR5] ;  /* 0x00000005ff047984 */ /* 0x004e240008000c00 */
        /* <DEDUP_REMOVED lines=9> */
.L_x_378:
[----:B------:R-:W-:Y:S05]  /*3c40*/  @!P1 BRA `(.L_x_370) ;  /* 0x0000000000349947 */ /* 0x000fea0003800000 */
[----:B------:R-:W0:Y:S01]  /*3c50*/  S2UR UR8, SR_CgaCtaId ;  /* 0x00000000000879c3 */ /* 0x000e220000008800 */
[----:B------:R-:W-:Y:S01]  /*3c60*/  UMOV UR5, 0x400 ;  /* 0x0000040000057882 */ /* 0x000fe20000000000 */
[----:B------:R-:W-:Y:S02]  /*3c70*/  IMAD R31, R2, 0x8, R31 ;  /* 0x00000008021f7824 */ /* 0x000fe400078e021f */
[----:B------:R-:W-:Y:S01]  /*3c80*/  IMAD.MOV R2, RZ, RZ, -R16 ;  /* 0x000000ffff027224 */ /* 0x000fe200078e0a10 */
[----:B0-----:R-:W-:-:S04]  /*3c90*/  ULEA UR5, UR8, UR5, 0x18 ;  /* 0x0000000508057291 */ /* 0x001fc8000f8ec0ff */
[----:B------:R-:W-:-:S12]  /*3ca0*/  ULEA UR4, UR4, UR5, 0x2 ;  /* 0x0000000504047291 */ /* 0x000fd8000f8e10ff */
.L_x_380:
[----:B--2---:R-:W-:Y:S01]  /*3cb0*/  LDS R5, [R31+UR4+0x4] ;  /* 0x000004041f057984 */ /* 0x004fe20008000800 */
[----:B------:R-:W-:-:S03]  /*3cc0*/  VIADD R2, R2, 0x1 ;  /* 0x0000000102027836 */ /* 0x000fc60000000000 */
[----:B------:R-:W0:Y:S01]  /*3cd0*/  LDS R4, [UR4] ;  /* 0x00000004ff047984 */ /* 0x000e220008000800 */
[----:B------:R-:W-:Y:S01]  /*3ce0*/  UIADD3 UR4, UPT, UPT, UR4, 0x4, URZ ;  /* 0x0000000404047890 */ /* 0x000fe2000fffe0ff */
[----:B------:R-:W-:Y:S01]  /*3cf0*/  ISETP.NE.AND P0, PT, R2, RZ, PT ;  /* 0x000000ff0200720c */ /* 0x000fe20003f05270 */
[----:B0-----:R-:W-:-:S12]  /*3d00*/  FFMA R8, R5, R4, R8 ;  /* 0x0000000405087223 */ /* 0x001fd80000000008 */
[----:B------:R-:W-:Y:S05]  /*3d10*/  @P0 BRA `(.L_x_380) ;  /* 0xfffffffc00e40947 */ /* 0x000fea000383ffff */
.L_x_370:
[----:B------:R-:W-:Y:S05]  /*3d20*/  BSYNC.RECONVERGENT B0 ;  /* 0x0000000000007941 */ /* 0x000fea0003800200 */
.L_x_368:
[----:B--2---:R-:W0:Y:S01]  /*3d30*/  LDC.64 R4, c[0x0][0x3b0] ;  /* 0x0000ec00ff047b82 */ /* 0x004e220000000a00 */
[-C--:B------:R-:W-:Y:S01]  /*3d40*/  ISETP.GE.AND P0, PT, R11, R0.reuse, PT ;  /* 0x000000000b00720c */ /* 0x080fe20003f06270 */
[----:B------:R-:W-:-:S04]  /*3d50*/  IMAD R3, R3, R0, R9 ;  /* 0x0000000003037224 */ /* 0x000fc800078e0209 */
[----:B0-----:R-:W-:-:S05]  /*3d60*/  IMAD.WIDE R2, R3, 0x4, R4 ;  /* 0x0000000403027825 */ /* 0x001fca00078e0204 */
[----:B------:R0:W-:Y:S03]  /*3d70*/  STG.E desc[UR6][R2.64], R13 ;  /* 0x0000000d02007986 */ /* 0x0001e6000c101906 */
[----:B------:R-:W-:Y:S05]  /*3d80*/  @P0 EXIT ;  /* 0x000000000000094d */ /* 0x000fea0003800000 */
[----:B------:R-:W-:Y:S01]  /*3d90*/  STG.E desc[UR6][R2.64+0x4], R8 ;  /* 0x0000040802007986 */ /* 0x000fe2000c101906 */
[----:B------:R-:W-:Y:S05]  /*3da0*/  EXIT ;  /* 0x000000000000794d */ /* 0x000fea0003800000 */
.L_x_381:
        /* <DEDUP_REMOVED lines=13> */
.L_x_968:


//--------------------- .text.alma_batch_tiled_f32_2x_tile256 --------------------------
	.section	.text.alma_batch_tiled_f32_2x_tile256,"ax",@progbits
	.align	128
        .global         alma_batch_tiled_f32_2x_tile256
        .type           alma_batch_tiled_f32_2x_tile256,@function
        .size           alma_batch_tiled_f32_2x_tile256,(.L_x_969 - alma_batch_tiled_f32_2x_tile256)
        .other          alma_batch_tiled_f32_2x_tile256,@"STO_CUDA_ENTRY STV_DEFAULT"
alma_batch_tiled_f32_2x_tile256:
.text.alma_batch_tiled_f32_2x_tile256:
        /* <DEDUP_REMOVED lines=54> */
.L_x_388:
        /* <DEDUP_REMOVED lines=10> */
.L_x_387:
[----:B------:R-:W-:Y:S05]  /*0400*/  BSYNC.RECONVERGENT B2 ;  /* 0x0000000000027941 */ /* 0x000fea0003800200 */
.L_x_386:
        /* <DEDUP_REMOVED lines=19> */
.L_x_391:
        /* <DEDUP_REMOVED lines=40> */
.L_x_390:
[----:B------:R-:W-:Y:S05]  /*07c0*/  BSYNC.RECONVERGENT B2 ;  /* 0x0000000000027941 */ /* 0x000fea0003800200 */
.L_x_389:
        /* <DEDUP_REMOVED lines=27> */
.L_x_393:
[----:B------:R-:W-:Y:S05]  /*0980*/  BSYNC.RECONVERGENT B2 ;  /* 0x0000000000027941 */ /* 0x000fea0003800200 */
.L_x_392:
        /* <DEDUP_REMOVED lines=10> */
.L_x_385:
[----:B------:R-:W-:Y:S05]  /*0a30*/  BSYNC.RECONVERGENT B0 ;  /* 0x0000000000007941 */ /* 0x000fea0003800200 */
.L_x_384:
        /* <DEDUP_REMOVED lines=26> */
.L_x_397:
        /* <DEDUP_REMOVED lines=20> */
.L_x_396:
        /* <DEDUP_REMOVED lines=14> */
.L_x_398:
[----:B------:R-:W-:-:S13]  /*0e00*/  ISETP.EQ.AND P1, PT, R12, RZ, PT ;  /* 0x000000ff0c00720c */ /* 0x000fda0003f22270 */
[----:B------:R-:W-:Y:S05]  /*0e10*/  @!P0 BRA P1, `(.L_x_394) ;  /* 0x00000008002c8947 */ /* 0x000fea0000800000 */
.L_x_395:
        /* <DEDUP_REMOVED lines=9> */
.L_x_383:
        /* <DEDUP_REMOVED lines=26> */
.L_x_401:
        /* <DEDUP_REMOVED lines=9> */
.L_x_400:
[----:B------:R-:W-:Y:S05]  /*10e0*/  BSYNC.RECONVERGENT B0 ;  /* 0x0000000000007941 */ /* 0x000fea0003800200 */
.L_x_399:
        /* <DEDUP_REMOVED lines=19> */
.L_x_404:
        /* <DEDUP_REMOVED lines=38> */
.L_x_403:
[----:B------:R-:W-:Y:S05]  /*1480*/  BSYNC.RECONVERGENT B0 ;  /* 0x0000000000007941 */ /* 0x000fea0003800200 */
.L_x_402:
        /* <DEDUP_REMOVED lines=25> */
.L_x_406:
[----:B------:R-:W-:Y:S05]  /*1620*/  BSYNC.RECONVERGENT B0 ;  /* 0x0000000000007941 */ /* 0x000fea0003800200 */
.L_x_405:
        /* <DEDUP_REMOVED lines=10> */
.L_x_394:
[----:B------:R-:W-:Y:S05]  /*16d0*/  BSYNC.RECONVERGENT B1 ;  /* 0x0000000000017941 */ /* 0x000fea0003800200 */
.L_x_382:
        /* <DEDUP_REMOVED lines=42> */
.L_x_414:
        /* <DEDUP_REMOVED lines=10> */
.L_x_413:
[----:B------:R-:W-:Y:S05]  /*1a20*/  BSYNC.RECONVERGENT B2 ;  /* 0x0000000000027941 */ /* 0x000fea0003800200 */
.L_x_412:
        /* <DEDUP_REMOVED lines=19> */
.L_x_417:
        /* <DEDUP_REMOVED lines=40> */
.L_x_416:
[----:B------:R-:W-:Y:S05]  /*1de0*/  BSYNC.RECONVERGENT B2 ;  /* 0x0000000000027941 */ /* 0x000fea0003800200 */
.L_x_415:
        /* <DEDUP_REMOVED lines=27> */
.L_x_419:
[----:B------:R-:W-:Y:S05]  /*1fa0*/  BSYNC.RECONVERGENT B2 ;  /* 0x0000000000027941 */ /* 0x000fea0003800200 */
.L_x_418:
        /* <DEDUP_REMOVED lines=10> */
.L_x_411:
[----:B------:R-:W-:Y:S05]  /*2050*/  BSYNC.RECONVERGENT B0 ;  /* 0x0000000000007941 */ /* 0x000fea0003800200 */
.L_x_410:
        /* <DEDUP_REMOVED lines=27> */
.L_x_423:
        /* <DEDUP_REMOVED lines=20> */
.L_x_422:
        /* <DEDUP_REMOVED lines=14> */
.L_x_424:
[----:B------:R-:W-:-:S13]  /*2430*/  ISETP.EQ.AND P1, PT, R2, RZ, PT ;  /* 0x000000ff0200720c */ /* 0x000fda0003f22270 */
[----:B------:R-:W-:Y:S05]  /*2440*/  @!P0 BRA P1, `(.L_x_420) ;  /* 0x0000000c00848947 */ /* 0x000fea0000800000 */
.L_x_421:
        /* <DEDUP_REMOVED lines=9> */
.L_x_409:
        /* <DEDUP_REMOVED lines=24> */
.L_x_427:
        /* <DEDUP_REMOVED lines=10> */
.L_x_426:
[----:B------:R-:W-:Y:S05]  /*2700*/  BSYNC.RECONVERGENT B0 ;  /* 0x0000000000007941 */ /* 0x000fea0003800200 */
.L_x_425:
        /* <DEDUP_REMOVED lines=19> */
.L_x_430:
        /* <DEDUP_REMOVED lines=38> */
.L_x_429:
[----:B------:R-:W-:Y:S05]  /*2aa0*/  BSYNC.RECONVERGENT B0 ;  /* 0x0000000000007941 */ /* 0x000fea0003800200 */
.L_x_428:
        /* <DEDUP_REMOVED lines=25> */
.L_x_432:
[----:B------:R-:W-:Y:S05]  /*2c40*/  BSYNC.RECONVERGENT B0 ;  /* 0x0000000000007941 */ /* 0x000fea0003800200 */
.L_x_431:
        /* <DEDUP_REMOVED lines=11> */
.L_x_408:
        /* <DEDUP_REMOVED lines=20> */
.L_x_436:
        /* <DEDUP_REMOVED lines=16> */
.L_x_435:
[----:B------:R-:W-:-:S07]  /*2f40*/  IADD3 R4, PT, PT, R6, -0x1, RZ ;  /* 0xffffffff06047810 */ /* 0x000fce0007ffe0ff */
.L_x_434:
[----:B------:R-:W-:Y:S05]  /*2f50*/  BSYNC.RECONVERGENT B0 ;  /* 0x0000000000007941 */ /* 0x000fea0003800200 */
.L_x_433:
        /* <DEDUP_REMOVED lines=10> */
.L_x_437:
        /* <DEDUP_REMOVED lines=38> */
.L_x_420:
[----:B------:R-:W-:Y:S05]  /*3260*/  BSYNC.RECONVERGENT B1 ;  /* 0x0000000000017941 */ /* 0x000fea0003800200 */
.L_x_407:
        /* <DEDUP_REMOVED lines=32> */
.L_x_442:
        /* <DEDUP_REMOVED lines=16> */
.L_x_441:
        /* <DEDUP_REMOVED lines=15> */
.L_x_443:
        /* <DEDUP_REMOVED lines=10> */
.L_x_439:
        /* <DEDUP_REMOVED lines=21> */
.L_x_446:
        /* <DEDUP_REMOVED lines=11> */
.L_x_445:
        /* <DEDUP_REMOVED lines=14> */
.L_x_447:
        /* <DEDUP_REMOVED lines=8> */
.L_x_444:
        /* <DEDUP_REMOVED lines=18> */
.L_x_449:
        /* <DEDUP_REMOVED lines=12> */
.L_x_448:
[----:B------:R-:W-:Y:S05]  /*3c40*/  @!P1 BRA `(.L_x_440) ;  /* 0x0000000000349947 */ /* 0x000fea0003800000 */
[----:B------:R-:W0:Y:S01]  /*3c50*/  S2UR UR8, SR_CgaCtaId ;  /* 0x00000000000879c3 */ /* 0x000e220000008800 */
[----:B------:R-:W-:Y:S01]  /*3c60*/  UMOV UR5, 0x400 ;  /* 0x0000040000057882 */ /* 0x000fe20000000000 */
[----:B------:R-:W-:Y:S02]  /*3c70*/  IMAD R31, R2, 0x8, R31 ;  /* 0x00000008021f7824 */ /* 0x000fe400078e021f */
[----:B------:R-:W-:Y:S01]  /*3c80*/  IMAD.MOV R2, RZ, RZ, -R16 ;  /* 0x000000ffff027224 */ /* 0x000fe200078e0a10 */
[----:B0-----:R-:W-:-:S04]  /*3c90*/  ULEA UR5, UR8, UR5, 0x18 ;  /* 0x0000000508057291 */ /* 0x001fc8000f8ec0ff */
[----:B------:R-:W-:-:S12]  /*3ca0*/  ULEA UR4, UR4, UR5, 0x2 ;  /* 0x0000000504047291 */ /* 0x000fd8000f8e10ff */
.L_x_450:
[----:B--2---:R-:W-:Y:S01]  /*3cb0*/  LDS R5, [R31+UR4+0x4] ;  /* 0x000004041f057984 */ /* 0x004fe20008000800 */
[----:B------:R-:W-:-:S03]  /*3cc0*/  VIADD R2, R2, 0x1 ;  /* 0x0000000102027836 */ /* 0x000fc60000000000 */
[----:B------:R-:W0:Y:S01]  /*3cd0*/  LDS R4, [UR4] ;  /* 0x00000004ff047984 */ /* 0x000e220008000800 */
[----:B------:R-:W-:Y:S01]  /*3ce0*/  UIADD3 UR4, UPT, UPT, UR4, 0x4, URZ ;  /* 0x0000000404047890 */ /* 0x000fe2000fffe0ff */
[----:B------:R-:W-:Y:S01]  /*3cf0*/  ISETP.NE.AND P0, PT, R2, RZ, PT ;  /* 0x000000ff0200720c */ /* 0x000fe20003f05270 */
[----:B0-----:R-:W-:-:S12]  /*3d00*/  FFMA R8, R5, R4, R8 ;  /* 0x0000000405087223 */ /* 0x001fd80000000008 */
[----:B------:R-:W-:Y:S05]  /*3d10*/  @P0 BRA `(.L_x_450) ;  /* 0xfffffffc00e40947 */ /* 0x000fea000383ffff */
.L_x_440:
[----:B------:R-:W-:Y:S05]  /*3d20*/  BSYNC.RECONVERGENT B0 ;  /* 0x0000000000007941 */ /* 0x000fea0003800200 */
.L_x_438:
        /* <DEDUP_REMOVED lines=8> */
.L_x_451:
        /* <DEDUP_REMOVED lines=13> */
.L_x_969:


//--------------------- .text.alma_batch_tiled_f32_2x_tile128 --------------------------
	.section	.text.alma_batch_tiled_f32_2x_tile128,"ax",@progbits
	.align	128
        .global         alma_batch_tiled_f32_2x_tile128
        .type           alma_batch_tiled_f32_2x_tile128,@function
        .size           alma_batch_tiled_f32_2x_tile128,(.L_x_970 - alma_batch_tiled_f32_2x_tile128)
        .other          alma_batch_tiled_f32_2x_tile128,@"STO_CUDA_ENTRY STV_DEFAULT"
alma_batch_tiled_f32_2x_tile128:
.text.alma_batch_tiled_f32_2x_tile128:
        /* <DEDUP_REMOVED lines=54> */
.L_x_458:
        /* <DEDUP_REMOVED lines=10> */
.L_x_457:
[----:B------:R-:W-:Y:S05]  /*0400*/  BSYNC.RECONVERGENT B2 ;  /* 0x0000000000027941 */ /* 0x000fea0003800200 */
.L_x_456:
        /* <DEDUP_REMOVED lines=19> */
.L_x_461:
        /* <DEDUP_REMOVED lines=40> */
.L_x_460:
[----:B------:R-:W-:Y:S05]  /*07c0*/  BSYNC.RECONVERGENT B2 ;  /* 0x0000000000027941 */ /* 0x000fea0003800200 */
.L_x_459:
        /* <DEDUP_REMOVED lines=27> */
.L_x_463:
[----:B------:R-:W-:Y:S05]  /*0980*/  BSYNC.RECONVERGENT B2 ;  /* 0x0000000000027941 */ /* 0x000fea0003800200 */
.L_x_462:
        /* <DEDUP_REMOVED lines=10> */
.L_x_455:
[----:B------:R-:W-:Y:S05]  /*0a30*/  BSYNC.RECONVERGENT B0 ;  /* 0x0000000000007941 */ /* 0x000fea0003800200 */
.L_x_454:
        /* <DEDUP_REMOVED lines=26> */
.L_x_467:
        /* <DEDUP_REMOVED lines=20> */
.L_x_466:
        /* <DEDUP_REMOVED lines=14> */
.L_x_468:
[----:B------:R-:W-:-:S13]  /*0e00*/  ISETP.EQ.AND P1, PT, R12, RZ, PT ;  /* 0x000000ff0c00720c */ /* 0x000fda0003f22270 */
[----:B------:R-:W-:Y:S05]  /*0e10*/  @!P0 BRA P1, `(.L_x_464) ;  /* 0x00000008002c8947 */ /* 0x000fea0000800000 */
.L_x_465:
        /* <DEDUP_REMOVED lines=9> */
.L_x_453:
        /* <DEDUP_REMOVED lines=26> */
.L_x_471:
        /* <DEDUP_REMOVED lines=9> */
.L_x_470:
[----:B------:R-:W-:Y:S05]  /*10e0*/  BSYNC.RECONVERGENT B0 ;  /* 0x0000000000007941 */ /* 0x000fea0003800200 */
.L_x_469:
        /* <DEDUP_REMOVED lines=19> */
.L_x_474:
        /* <DEDUP_REMOVED lines=38> */
.L_x_473:
[----:B------:R-:W-:Y:S05]  /*1480*/  BSYNC.RECONVERGENT B0 ;  /* 0x0000000000007941 */ /* 0x000fea0003800200 */
.L_x_472:
        /* <DEDUP_REMOVED lines=25> */
.L_x_476:
[----:B------:R-:W-:Y:S05]  /*1620*/  BSYNC.RECONVERGENT B0 ;  /* 0x0000000000007941 */ /* 0x000fea0003800200 */
.L_x_475:
        /* <DEDUP_REMOVED lines=10> */
.L_x_464:
[----:B------:R-:W-:Y:S05]  /*16d0*/  BSYNC.RECONVERGENT B1 ;  /* 0x0000000000017941 */ /* 0x000fea0003800200 */
.L_x_452:
        /* <DEDUP_REMOVED lines=42> */
.L_x_484:
        /* <DEDUP_REMOVED lines=10> */
.L_x_483:
[----:B------:R-:W-:Y:S05]  /*1a20*/  BSYNC.RECONVERGENT B2 ;  /* 0x0000000000027941 */ /* 0x000fea0003800200 */
.L_x_482:
        /* <DEDUP_REMOVED lines=19> */
.L_x_487:
        /* <DEDUP_REMOVED lines=40> */
.L_x_486:
[----:B------:R-:W-:Y:S05]  /*1de0*/  BSYNC.RECONVERGENT B2 ;  /* 0x0000000000027941 */ /* 0x000fea0003800200 */
.L_x_485:
        /* <DEDUP_REMOVED lines=27> */
.L_x_489:
[----:B------:R-:W-:Y:S05]  /*1fa0*/  BSYNC.RECONVERGENT B2 ;  /* 0x0000000000027941 */ /* 0x000fea0003800200 */
.L_x_488:
        /* <DEDUP_REMOVED lines=10> */
.L_x_481:
[----:B------:R-:W-:Y:S05]  /*2050*/  BSYNC.RECONVERGENT B0 ;  /* 0x0000000000007941 */ /* 0x000fea0003800200 */
.L_x_480:
        /* <DEDUP_REMOVED lines=27> */
.L_x_493:
        /* <DEDUP_REMOVED lines=20> */
.L_x_492:
        /* <DEDUP_REMOVED lines=14> */
.L_x_494:
[----:B------:R-:W-:-:S13]  /*2430*/  ISETP.EQ.AND P1, PT, R2, RZ, PT ;  /* 0x000000ff0200720c */ /* 0x000fda0003f22270 */
[----:B------:R-:W-:Y:S05]  /*2440*/  @!P0 BRA P1, `(.L_x_490) ;  /* 0x0000000c00848947 */ /* 0x000fea0000800000 */
.L_x_491:
        /* <DEDUP_REMOVED lines=9> */
.L_x_479:
        /* <DEDUP_REMOVED lines=24> */
.L_x_497:
        /* <DEDUP_REMOVED lines=10> */
.L_x_496:
[----:B------:R-:W-:Y:S05]  /*2700*/  BSYNC.RECONVERGENT B0 ;  /* 0x0000000000007941 */ /* 0x000fea0003800200 */
.L_x_495:
        /* <DEDUP_REMOVED lines=19> */
.L_x_500:
        /* <DEDUP_REMOVED lines=38> */
.L_x_499:
[----:B------:R-:W-:Y:S05]  /*2aa0*/  BSYNC.RECONVERGENT B0 ;  /* 0x0000000000007941 */ /* 0x000fea0003800200 */
.L_x_498:
        /* <DEDUP_REMOVED lines=25> */
.L_x_502:
[----:B------:R-:W-:Y:S05]  /*2c40*/  BSYNC.RECONVERGENT B0 ;  /* 0x0000000000007941 */ /* 0x000fea0003800200 */
.L_x_501:
        /* <DEDUP_REMOVED lines=11> */
.L_x_478:
        /* <DEDUP_REMOVED lines=20> */
.L_x_506:
        /* <DEDUP_REMOVED lines=16> */
.L_x_505:
[----:B------:R-:W-:-:S07]  /*2f40*/  IADD3 R4, PT, PT, R6, -0x1, RZ ;  /* 0xffffffff06047810 */ /* 0x000fce0007ffe0ff */
.L_x_504:
[----:B------:R-:W-:Y:S05]  /*2f50*/  BSYNC.RECONVERGENT B0 ;  /* 0x0000000000007941 */ /* 0x000fea0003800200 */
.L_x_503:
        /* <DEDUP_REMOVED lines=10> */
.L_x_507:
        /* <DEDUP_REMOVED lines=38> */
.L_x_490:
[----:B------:R-:W-:Y:S05]  /*3260*/  BSYNC.RECONVERGENT B1 ;  /* 0x0000000000017941 */ /* 0x000fea0003800200 */
.L_x_477:
        /* <DEDUP_REMOVED lines=32> */
.L_x_512:
        /* <DEDUP_REMOVED lines=16> */
.L_x_511:
        /* <DEDUP_REMOVED lines=15> */
.L_x_513:
        /* <DEDUP_REMOVED lines=10> */
.L_x_509:
        /* <DEDUP_REMOVED lines=21> */
.L_x_516:
        /* <DEDUP_REMOVED lines=11> */
.L_x_515:
        /* <DEDUP_REMOVED lines=14> */
.L_x_517:
        /* <DEDUP_REMOVED lines=8> */
.L_x_514:
        /* <DEDUP_REMOVED lines=18> */
.L_x_519:
        /* <DEDUP_REMOVED lines=12> */
.L_x_518:
[----:B------:R-:W-:Y:S05]  /*3c40*/  @!P1 BRA `(.L_x_510) ;  /* 0x0000000000349947 */ /* 0x000fea0003800000 */
[----:B------:R-:W0:Y:S01]  /*3c50*/  S2UR UR8, SR_CgaCtaId ;  /* 0x00000000000879c3 */ /* 0x000e220000008800 */
[----:B------:R-:W-:Y:S01]  /*3c60*/  UMOV UR5, 0x400 ;  /* 0x0000040000057882 */ /* 0x000fe20000000000 */
[----:B------:R-:W-:Y:S02]  /*3c70*/  IMAD R31, R2, 0x8, R31 ;  /* 0x00000008021f7824 */ /* 0x000fe400078e021f */
[----:B------:R-:W-:Y:S01]  /*3c80*/  IMAD.MOV R2, RZ, RZ, -R16 ;  /* 0x000000ffff027224 */ /* 0x000fe200078e0a10 */
[----:B0-----:R-:W-:-:S04]  /*3c90*/  ULEA UR5, UR8, UR5, 0x18 ;  /* 0x0000000508057291 */ /* 0x001fc8000f8ec0ff */
[----:B------:R-:W-:-:S12]  /*3ca0*/  ULEA UR4, UR4, UR5, 0x2 ;  /* 0x0000000504047291 */ /* 0x000fd8000f8e10ff */
.L_x_520:
[----:B--2---:R-:W-:Y:S01]  /*3cb0*/  LDS R5, [R31+UR4+0x4] ;  /* 0x000004041f057984 */ /* 0x004fe20008000800 */
[----:B------:R-:W-:-:S03]  /*3cc0*/  VIADD R2, R2, 0x1 ;  /* 0x0000000102027836 */ /* 0x000fc60000000000 */
[----:B------:R-:W0:Y:S01]  /*3cd0*/  LDS R4, [UR4] ;  /* 0x00000004ff047984 */ /* 0x000e220008000800 */
[----:B------:R-:W-:Y:S01]  /*3ce0*/  UIADD3 UR4, UPT, UPT, UR4, 0x4, URZ ;  /* 0x0000000404047890 */ /* 0x000fe2000fffe0ff */
[----:B------:R-:W-:Y:S01]  /*3cf0*/  ISETP.NE.AND P0, PT, R2, RZ, PT ;  /* 0x000000ff0200720c */ /* 0x000fe20003f05270 */
[----:B0-----:R-:W-:-:S12]  /*3d00*/  FFMA R8, R5, R4, R8 ;  /* 0x0000000405087223 */ /* 0x001fd80000000008 */
[----:B------:R-:W-:Y:S05]  /*3d10*/  @P0 BRA `(.L_x_520) ;  /* 0xfffffffc00e40947 */ /* 0x000fea000383ffff */
.L_x_510:
[----:B------:R-:W-:Y:S05]  /*3d20*/  BSYNC.RECONVERGENT B0 ;  /* 0x0000000000007941 */ /* 0x000fea0003800200 */
.L_x_508:
        /* <DEDUP_REMOVED lines=8> */
.L_x_521:
        /* <DEDUP_REMOVED lines=13> */
.L_x_970:


//--------------------- .text.alma_batch_tiled_f32_tile512_tm --------------------------
	.section	.text.alma_batch_tiled_f32_tile512_tm,"ax",@progbits
	.align	128
        .global         alma_batch_tiled_f32_tile512_tm
        .type           alma_batch_tiled_f32_tile512_tm,@function
        .size           alma_batch_tiled_f32_tile512_tm,(.L_x_971 - alma_batch_tiled_f32_tile512_tm)
        .other          alma_batch_tiled_f32_tile512_tm,@"STO_CUDA_ENTRY STV_DEFAULT"
alma_batch_tiled_f32_tile512_tm:
.text.alma_batch_tiled_f32_tile512_tm:
        /* <DEDUP_REMOVED lines=43> */
[----:B------:R-:W-:Y:S02]  /*02b0*/  UMOV UR4, 0x400 ;  /* 0x0000040000047882 */ /* 0x000fe40000000000 */
[----:B------:R-:W-:-:S04]  /*02c0*/  IMAD.WIDE.U32 R8, R2, 0x10, R8 ;  /* 0x0000001002087825 */ /* 0x000fc800078e0008 */
[C---:B------:R-:W-:Y:S01]  /*02d0*/  IMAD.SHL.U32 R11, R10.reuse, 0x200, RZ ;  /* 0x000002000a0b7824 */ /* 0x040fe200078e00ff */
[----:B------:R-:W-:Y:S02]  /*02e0*/  LOP3.LUT R10, R10, 0x3, RZ, 0xc0, !PT ;  /* 0x000000030a0a7812 */ /* 0x000fe400078ec0ff */
[----:B------:R-:W-:Y:S02]  /*02f0*/  IADD3 R14, P1, PT, R8, R4, RZ ;  /* 0x00000004080e7210 */ /* 0x000fe40007f3e0ff */
[----:B------:R-:W-:Y:S01]  /*0300*/  LOP3.LUT R11, R11, 0x600, RZ, 0xc0, !PT ;  /* 0x000006000b0b7812 */ /* 0x000fe200078ec0ff */
[----:B------:R-:W-:Y:S01]  /*0310*/  IMAD.MOV R13, RZ, RZ, -R10 ;  /* 0x000000ffff0d7224 */ /* 0x000fe200078e0a0a */
[----:B-1----:R-:W-:Y:S02]  /*0320*/  IADD3.X R15, PT, PT, R9, UR8, RZ, P1, !PT ;  /* 0x00000008090f7c10 */ /* 0x002fe40008ffe4ff */
[----:B------:R-:W-:Y:S01]  /*0330*/  IADD3 R34, PT, PT, R11, R2, RZ ;  /* 0x000000020b227210 */ /* 0x000fe20007ffe0ff */
[----:B0-----:R-:W-:-:S06]  /*0340*/  ULEA UR4, UR5, UR4, 0x18 ;  /* 0x0000000405047291 */ /* 0x001fcc000f8ec0ff */
[----:B------:R-:W-:-:S07]  /*0350*/  LEA R12, R2, UR4, 0x4 ;  /* 0x00000004020c7c11 */ /* 0x000fce000f8e20ff */
.L_x_528:
        /* <DEDUP_REMOVED lines=10> */
.L_x_527:
[----:B------:R-:W-:Y:S05]  /*0400*/  BSYNC.RECONVERGENT B2 ;  /* 0x0000000000027941 */ /* 0x000fea0003800200 */
.L_x_526:
        /* <DEDUP_REMOVED lines=19> */
.L_x_531:
        /* <DEDUP_REMOVED lines=22> */
[----:B------:R-:W-:-:S03]  /*06a0*/  IADD3 R34, PT, PT, R34, 0x2000, RZ ;  /* 0x0000200022227810 */ /* 0x000fc60007ffe0ff */
        /* <DEDUP_REMOVED lines=17> */
.L_x_530:
[----:B------:R-:W-:Y:S05]  /*07c0*/  BSYNC.RECONVERGENT B2 ;  /* 0x0000000000027941 */ /* 0x000fea0003800200 */
.L_x_529:
        /* <DEDUP_REMOVED lines=19> */
[----:B------:R-:W-:Y:S01]  /*0900*/  IMAD.X R25, RZ, RZ, R39, P1 ;  /* 0x000000ffff197224 */ /* 0x000fe200008e0627 */
[----:B0-----:R-:W-:-:S03]  /*0910*/  MOV R38, R24 ;  /* 0x0000001800267202 */ /* 0x001fc60000000f00 */
[----:B------:R-:W-:Y:S01]  /*0920*/  IMAD.MOV.U32 R39, RZ, RZ, R25 ;  /* 0x000000ffff277224 */ /* 0x000fe200078e0019 */
[----:B----4-:R-:W-:Y:S04]  /*0930*/  STS.128 [R4+0x4000], R8 ;  /* 0x0040000804007388 */ /* 0x010fe80000000c00 */
[----:B-----5:R-:W-:Y:S04]  /*0940*/  STS.128 [R4+0x6000], R12 ;  /* 0x0060000c04007388 */ /* 0x020fe80000000c00 */
[----:B--2---:R-:W-:Y:S04]  /*0950*/  STS.128 [R4+0x8000], R16 ;  /* 0x0080001004007388 */ /* 0x004fe80000000c00 */
[----:B---3--:R0:W-:Y:S02]  /*0960*/  STS.128 [R4+0xa000], R20 ;  /* 0x00a0001404007388 */ /* 0x0081e40000000c00 */
[----:B0-----:R-:W-:-:S07]  /*0970*/  VIADD R4, R4, 0x10000 ;  /* 0x0001000004047836 */ /* 0x001fce0000000000 */
.L_x_533:
[----:B------:R-:W-:Y:S05]  /*0980*/  BSYNC.RECONVERGENT B2 ;  /* 0x0000000000027941 */ /* 0x000fea0003800200 */
.L_x_532:
        /* <DEDUP_REMOVED lines=10> */
.L_x_525:
[----:B------:R-:W-:Y:S05]  /*0a30*/  BSYNC.RECONVERGENT B0 ;  /* 0x0000000000007941 */ /* 0x000fea0003800200 */
.L_x_524:
        /* <DEDUP_REMOVED lines=21> */
[----:B------:R-:W-:Y:S01]  /*0b90*/  IMAD.MOV R10, RZ, RZ, -R8 ;  /* 0x000000ffff0a7224 */ /* 0x000fe200078e0a08 */
[----:B------:R-:W-:-:S04]  /*0ba0*/  PLOP3.LUT P0, PT, PT, PT, PT, 0x80, 0x8 ;  /* 0x000000000008781c */ /* 0x000fc80003f0f070 */
[----:B------:R-:W-:-:S13]  /*0bb0*/  ISETP.GT.AND P1, PT, R10, 0x3, PT ;  /* 0x000000030a00780c */ /* 0x000fda0003f24270 */
[----:B------:R-:W-:Y:S05]  /*0bc0*/  @!P1 BRA `(.L_x_536) ;  /* 0x0000000000549947 */ /* 0x000fea0003800000 */
[----:B------:R-:W-:-:S13]  /*0bd0*/  PLOP3.LUT P0, PT, PT, PT, PT, 0x8, 0x80 ;  /* 0x000000000080781c */ /* 0x000fda0003f0e170 */
.L_x_537:
        /* <DEDUP_REMOVED lines=11> */
[----:B------:R-:W-:-:S04]  /*0c90*/  IADD3 R8, PT, PT, R8, 0x4, RZ ;  /* 0x0000000408087810 */ /* 0x000fc80007ffe0ff */
        /* <DEDUP_REMOVED lines=8> */
.L_x_536:
        /* <DEDUP_REMOVED lines=14> */
.L_x_538:
[----:B------:R-:W-:-:S13]  /*0e00*/  ISETP.EQ.AND P1, PT, R8, RZ, PT ;  /* 0x000000ff0800720c */ /* 0x000fda0003f22270 */
[----:B------:R-:W-:Y:S05]  /*0e10*/  @!P0 BRA P1, `(.L_x_534) ;  /* 0x00000008002c8947 */ /* 0x000fea0000800000 */
.L_x_535:
        /* <DEDUP_REMOVED lines=9> */
.L_x_523:
[----:B------:R-:W0:Y:S02]  /*0eb0*/  S2R R2, SR_TID.X ;  /* 0x0000000000027919 */ /* 0x000e240000002100 */
[----:B0-----:R-:W-:-:S13]  /*0ec0*/  ISETP.GE.AND P0, PT, R2, R7, PT ;  /* 0x000000070200720c */ /* 0x001fda0003f06270 */
[----:B------:R-:W-:Y:S05]  /*0ed0*/  @P0 BRA `(.L_x_534) ;  /* 0x0000000400fc0947 */ /* 0x000fea0003800000 */
[----:B------:R-:W-:Y:S01]  /*0ee0*/  IMAD.MOV.U32 R8, RZ, RZ, R2 ;  /* 0x000000ffff087224 */ /* 0x000fe200078e0002 */
[----:B------:R-:W-:Y:S04]  /*0ef0*/  BSSY.RECONVERGENT B0, `(.L_x_539) ;  /* 0x000001f000007945 */ /* 0x000fe80003800200 */
[----:B------:R-:W-:-:S05]  /*0f00*/  LOP3.LUT R10, RZ, R8, RZ, 0x33, !PT ;  /* 0x00000008ff0a7212 */ /* 0x000fca00078e33ff */
[----:B------:R-:W-:-:S05]  /*0f10*/  IMAD.IADD R9, R7, 0x1, R10 ;  /* 0x0000000107097824 */ /* 0x000fca00078e020a */
        /* <DEDUP_REMOVED lines=19> */
.L_x_541:
[----:B------:R-:W-:-:S06]  /*1050*/  IMAD.MOV.U32 R11, RZ, RZ, R13 ;  /* 0x000000ffff0b7224 */ /* 0x000fcc00078e000d */
[----:B------:R0:W2:Y:S01]  /*1060*/  LDG.E R11, desc[UR6][R10.64] ;  /* 0x000000060a0b7981 */ /* 0x0000a2000c1e1900 */
[----:B------:R-:W-:-:S05]  /*1070*/  VIADD R9, R9, 0x1 ;  /* 0x0000000109097836 */ /* 0x000fca0000000000 */
[----:B------:R-:W-:Y:S02]  /*1080*/  ISETP.NE.AND P1, PT, R9, RZ, PT ;  /* 0x000000ff0900720c */ /* 0x000fe40003f25270 */
[----:B0-----:R-:W-:-:S04]  /*1090*/  IADD3 R10, P2, PT, R10, 0x800, RZ ;  /* 0x000008000a0a7810 */ /* 0x001fc80007f5e0ff */
[----:B------:R-:W-:Y:S01]  /*10a0*/  IADD3.X R13, PT, PT, RZ, R13, RZ, P2, !PT ;  /* 0x0000000dff0d7210 */ /* 0x000fe200017fe4ff */
[----:B--2---:R0:W-:Y:S02]  /*10b0*/  STS [R12], R11 ;  /* 0x0000000b0c007388 */ /* 0x0041e40000000800 */
[----:B0-----:R-:W-:-:S04]  /*10c0*/  VIADD R12, R12, 0x800 ;  /* 0x000008000c0c7836 */ /* 0x001fc80000000000 */
[----:B------:R-:W-:Y:S05]  /*10d0*/  @P1 BRA `(.L_x_541) ;  /* 0xfffffffc00dc1947 */ /* 0x000fea000383ffff */
.L_x_540:
[----:B------:R-:W-:Y:S05]  /*10e0*/  BSYNC.RECONVERGENT B0 ;  /* 0x0000000000007941 */ /* 0x000fea0003800200 */
.L_x_539:
[----:B------:R-:W-:Y:S05]  /*10f0*/  @!P0 BRA `(.L_x_534) ;  /* 0x0000000400748947 */ /* 0x000fea0003800000 */
[----:B------:R-:W0:Y:S01]  /*1100*/  S2UR UR5, SR_CgaCtaId ;  /* 0x00000000000579c3 */ /* 0x000e220000008800 */
[----:B------:R-:W-:Y:S01]  /*1110*/  IMAD.WIDE.U32 R10, R8, 0x4, RZ ;  /* 0x00000004080a7825 */ /* 0x000fe200078e00ff */
[----:B------:R-:W1:Y:S01]  /*1120*/  LDCU UR8, c[0x0][0x38c] ;  /* 0x00007180ff0877ac */ /* 0x000e620008000800 */
[----:B------:R-:W-:Y:S01]  /*1130*/  BSSY.RECONVERGENT B0, `(.L_x_542) ;  /* 0x0000035000007945 */ /* 0x000fe20003800200 */
[----:B------:R-:W-:Y:S01]  /*1140*/  UMOV UR4, 0x400 ;  /* 0x0000040000047882 */ /* 0x000fe20000000000 */
[----:B------:R-:W-:-:S04]  /*1150*/  IMAD.WIDE R10, R5, 0x4, R10 ;  /* 0x00000004050a7825 */ /* 0x000fc800078e020a */
[----:B------:R-:W-:Y:S01]  /*1160*/  IMAD.IADD R5, R7, 0x1, -R8 ;  /* 0x0000000107057824 */ /* 0x000fe200078e0a08 */
[----:B------:R-:W-:-:S04]  /*1170*/  IADD3 R4, P2, PT, R10, R4, RZ ;  /* 0x000000040a047210 */ /* 0x000fc80007f5e0ff */
[----:B------:R-:W-:Y:S02]  /*1180*/  ISETP.GT.AND P1, PT, R5, 0x1800, PT ;  /* 0x000018000500780c */ /* 0x000fe40003f24270 */
        /* <DEDUP_REMOVED lines=9> */
.L_x_544:
        /* <DEDUP_REMOVED lines=38> */
.L_x_543:
[----:B------:R-:W-:Y:S05]  /*1480*/  BSYNC.RECONVERGENT B0 ;  /* 0x0000000000007941 */ /* 0x000fea0003800200 */
.L_x_542:
        /* <DEDUP_REMOVED lines=14> */
[----:B0-----:R-:W-:-:S04]  /*1570*/  IADD3 R4, P1, PT, R4, 0x4000, RZ ;  /* 0x0000400004047810 */ /* 0x001fc80007f3e0ff */
[----:B------:R-:W-:Y:S01]  /*1580*/  IADD3.X R5, PT, PT, RZ, R5, RZ, P1, !PT ;  /* 0x00000005ff057210 */ /* 0x000fe20000ffe4ff */
        /* <DEDUP_REMOVED lines=9> */
.L_x_546:
[----:B------:R-:W-:Y:S05]  /*1620*/  BSYNC.RECONVERGENT B0 ;  /* 0x0000000000007941 */ /* 0x000fea0003800200 */
.L_x_545:
        /* <DEDUP_REMOVED lines=10> */
.L_x_534:
[----:B------:R-:W-:Y:S05]  /*16d0*/  BSYNC.RECONVERGENT B1 ;  /* 0x0000000000017941 */ /* 0x000fea0003800200 */
.L_x_522:
        /* <DEDUP_REMOVED lines=42> */
.L_x_554:
        /* <DEDUP_REMOVED lines=8> */
[----:B0-----:R-:W-:-:S09]  /*1a00*/  IADD3 R13, PT, PT, R13, 0x2000, RZ ;  /* 0x000020000d0d7810 */ /* 0x001fd20007ffe0ff */
[----:B------:R-:W-:Y:S05]  /*1a10*/  @P1 BRA `(.L_x_554) ;  /* 0xfffffffc00d81947 */ /* 0x000fea000383ffff */
.L_x_553:
[----:B------:R-:W-:Y:S05]  /*1a20*/  BSYNC.RECONVERGENT B2 ;  /* 0x0000000000027941 */ /* 0x000fea0003800200 */
.L_x_552:
        /* <DEDUP_REMOVED lines=19> */
.L_x_557:
        /* <DEDUP_REMOVED lines=40> */
.L_x_556:
[----:B------:R-:W-:Y:S05]  /*1de0*/  BSYNC.RECONVERGENT B2 ;  /* 0x0000000000027941 */ /* 0x000fea0003800200 */
.L_x_555:
        /* <DEDUP_REMOVED lines=27> */
.L_x_559:
[----:B------:R-:W-:Y:S05]  /*1fa0*/  BSYNC.RECONVERGENT B2 ;  /* 0x0000000000027941 */ /* 0x000fea0003800200 */
.L_x_558:
        /* <DEDUP_REMOVED lines=10> */
.L_x_551:
[----:B------:R-:W-:Y:S05]  /*2050*/  BSYNC.RECONVERGENT B0 ;  /* 0x0000000000007941 */ /* 0x000fea0003800200 */
.L_x_550:
        /* <DEDUP_REMOVED lines=22> */
[----:B------:R-:W-:Y:S02]  /*21c0*/  IADD3 R10, PT, PT, -R2, RZ, RZ ;  /* 0x000000ff020a7210 */ /* 0x000fe40007ffe1ff */
[----:B------:R-:W-:Y:S02]  /*21d0*/  PLOP3.LUT P0, PT, PT, PT, PT, 0x80, 0x8 ;  /* 0x000000000008781c */ /* 0x000fe40003f0f070 */
[----:B------:R-:W-:-:S13]  /*21e0*/  ISETP.GT.AND P1, PT, R10, 0x3, PT ;  /* 0x000000030a00780c */ /* 0x000fda0003f24270 */
[----:B------:R-:W-:Y:S05]  /*21f0*/  @!P1 BRA `(.L_x_562) ;  /* 0x0000000000549947 */ /* 0x000fea0003800000 */
[----:B------:R-:W-:-:S13]  /*2200*/  PLOP3.LUT P0, PT, PT, PT, PT, 0x8, 0x80 ;  /* 0x000000000080781c */ /* 0x000fda0003f0e170 */
.L_x_563:
        /* <DEDUP_REMOVED lines=20> */
.L_x_562:
        /* <DEDUP_REMOVED lines=14> */
.L_x_564:
[----:B------:R-:W-:-:S13]  /*2430*/  ISETP.EQ.AND P1, PT, R2, RZ, PT ;  /* 0x000000ff0200720c */ /* 0x000fda0003f22270 */
[----:B------:R-:W-:Y:S05]  /*2440*/  @!P0 BRA P1, `(.L_x_560) ;  /* 0x0000000c00848947 */ /* 0x000fea0000800000 */
.L_x_561:
        /* <DEDUP_REMOVED lines=9> */
.L_x_549:
        /* <DEDUP_REMOVED lines=18> */
[C---:B------:R-:W-:Y:S01]  /*2600*/  IMAD R8, R2.reuse, 0x4, R4 ;  /* 0x0000000402087824 */ /* 0x040fe200078e0204 */
[----:B------:R-:W-:Y:S01]  /*2610*/  IADD3 R2, PT, PT, R2, R11, RZ ;  /* 0x0000000b02027210 */ /* 0x000fe20007ffe0ff */
[----:B------:R-:W-:Y:S01]  /*2620*/  IMAD.MOV R11, RZ, RZ, -R10 ;  /* 0x000000ffff0b7224 */ /* 0x000fe200078e0a0a */
[----:B-1----:R-:W-:Y:S01]  /*2630*/  IADD3.X R14, PT, PT, R9, UR8, RZ, P1, !PT ;  /* 0x00000008090e7c10 */ /* 0x002fe20008ffe4ff */
[----:B0-----:R-:W-:-:S06]  /*2640*/  ULEA UR4, UR5, UR4, 0x18 ;  /* 0x0000000405047291 */ /* 0x001fcc000f8ec0ff */
[----:B------:R-:W-:-:S07]  /*2650*/  VIADD R10, R8, UR4 ;  /* 0x00000004080a7c36 */ /* 0x000fce0008000000 */
.L_x_567:
        /* <DEDUP_REMOVED lines=10> */
.L_x_566:
[----:B------:R-:W-:Y:S05]  /*2700*/  BSYNC.RECONVERGENT B0 ;  /* 0x0000000000007941 */ /* 0x000fea0003800200 */
.L_x_565:
[----:B------:R-:W-:Y:S05]  /*2710*/  @!P0 BRA `(.L_x_560) ;  /* 0x0000000800d08947 */ /* 0x000fea0003800000 */
[----:B------:R-:W0:Y:S01]  /*2720*/  S2R R10, SR_CgaCtaId ;  /* 0x00000000000a7919 */ /* 0x000e220000008800 */
[----:B------:R-:W-:Y:S01]  /*2730*/  IMAD.WIDE.U32 R8, R5, 0x4, RZ ;  /* 0x0000000405087825 */ /* 0x000fe200078e00ff */
[----:B------:R-:W1:Y:S01]  /*2740*/  LDCU UR4, c[0x0][0x384] ;  /* 0x00007080ff0477ac */ /* 0x000e620008000800 */
[C---:B------:R-:W-:Y:S01]  /*2750*/  IADD3 R11, PT, PT, -R2.reuse, R3, RZ ;  /* 0x00000003020b7210 */ /* 0x040fe20007ffe1ff */
[----:B------:R-:W-:Y:S01]  /*2760*/  BSSY.RECONVERGENT B0, `(.L_x_568) ;  /* 0x0000034000007945 */ /* 0x000fe20003800200 */
[----:B------:R-:W-:Y:S01]  /*2770*/  MOV R5, 0x400 ;  /* 0x0000040000057802 */ /* 0x000fe20000000f00 */
[----:B------:R-:W-:Y:S01]  /*2780*/  IMAD.WIDE.U32 R8, R2, 0x4, R8 ;  /* 0x0000000402087825 */ /* 0x000fe200078e0008 */
        /* <DEDUP_REMOVED lines=9> */
[----:B------:R-:W-:Y:S01]  /*2820*/  PLOP3.LUT P0, PT, PT, PT, PT, 0x8, 0x80 ;  /* 0x000000000080781c */ /* 0x000fe20003f0e170 */
[----:B------:R-:W-:-:S12]  /*2830*/  VIADD R11, R7, 0xffffe9ff ;  /* 0xffffe9ff070b7836 */ /* 0x000fd80000000000 */
.L_x_570:
        /* <DEDUP_REMOVED lines=38> */
.L_x_569:
[----:B------:R-:W-:Y:S05]  /*2aa0*/  BSYNC.RECONVERGENT B0 ;  /* 0x0000000000007941 */ /* 0x000fea0003800200 */
.L_x_568:
        /* <DEDUP_REMOVED lines=25> */
.L_x_572:
[----:B------:R-:W-:Y:S05]  /*2c40*/  BSYNC.RECONVERGENT B0 ;  /* 0x0000000000007941 */ /* 0x000fea0003800200 */
.L_x_571:
        /* <DEDUP_REMOVED lines=11> */
.L_x_548:
        /* <DEDUP_REMOVED lines=20> */
.L_x_576:
        /* <DEDUP_REMOVED lines=16> */
.L_x_575:
[----:B------:R-:W-:-:S07]  /*2f40*/  VIADD R9, R5, 0xffffffff ;  /* 0xffffffff05097836 */ /* 0x000fce0000000000 */
.L_x_574:
[----:B------:R-:W-:Y:S05]  /*2f50*/  BSYNC.RECONVERGENT B0 ;  /* 0x0000000000007941 */ /* 0x000fea0003800200 */
.L_x_573:
[----:B------:R-:W-:-:S13]  /*2f60*/  ISETP.GE.U32.AND P0, PT, R14, 0x600, PT ;  /* 0x000006000e00780c */ /* 0x000fda0003f06070 */
[----:B------:R-:W-:Y:S05]  /*2f70*/  @!P0 BRA `(.L_x_560) ;  /* 0x0000000000b88947 */ /* 0x000fea0003800000 */
[----:B------:R-:W0:Y:S01]  /*2f80*/  S2R R8, SR_CgaCtaId ;  /* 0x0000000000087919 */ /* 0x000e220000008800 */
[----:B------:R-:W1:Y:S01]  /*2f90*/  LDC R0, c[0x0][0x3a4] ;  /* 0x0000e900ff007b82 */ /* 0x000e620000000800 */
[----:B------:R-:W-:Y:S01]  /*2fa0*/  MOV R5, 0x400 ;  /* 0x0000040000057802 */ /* 0x000fe20000000f00 */
[----:B------:R-:W-:Y:S01]  /*2fb0*/  IMAD R2, R9, 0x4, R4 ;  /* 0x0000000409027824 */ /* 0x000fe200078e0204 */
[----:B------:R-:W-:Y:S02]  /*2fc0*/  IADD3 R16, PT, PT, -R7, R9, R6 ;  /* 0x0000000907107210 */ /* 0x000fe40007ffe106 */
[----:B0-----:R-:W-:Y:S02]  /*2fd0*/  LEA R11, R8, R5, 0x18 ;  /* 0x00000005080b7211 */ /* 0x001fe400078ec0ff */
[----:B------:R-:W-:Y:S02]  /*2fe0*/  IADD3 R5, PT, PT, R9, 0x401, RZ ;  /* 0x0000040109057810 */ /* 0x000fe40007ffe0ff */
[----:B------:R-:W-:-:S07]  /*2ff0*/  IADD3 R2, PT, PT, R2, 0x1000, R11 ;  /* 0x0000100002027810 */ /* 0x000fce0007ffe00b */
.L_x_577:
        /* <DEDUP_REMOVED lines=32> */
[----:B----4-:R-:W-:Y:S04]  /*3200*/  STS [R2+0x800], R23 ;  /* 0x0008001702007388 */ /* 0x010fe80000000800 */
[----:B--2---:R-:W-:Y:S04]  /*3210*/  STS [R2+-0x1000], R17 ;  /* 0xfff0001102007388 */ /* 0x004fe80000000800 */
[----:B---3--:R-:W-:Y:S04]  /*3220*/  STS [R2+-0x800], R19 ;  /* 0xfff8001302007388 */ /* 0x008fe80000000800 */
[----:B-----5:R0:W-:Y:S02]  /*3230*/  STS [R2], R21 ;  /* 0x0000001502007388 */ /* 0x0201e40000000800 */
[----:B0-----:R-:W-:Y:S01]  /*3240*/  VIADD R2, R2, 0x2000 ;  /* 0x0000200002027836 */ /* 0x001fe20000000000 */
[----:B------:R-:W-:Y:S06]  /*3250*/  @!P0 BRA `(.L_x_577) ;  /* 0xfffffffc00688947 */ /* 0x000fec000383ffff */
.L_x_560:
[----:B------:R-:W-:Y:S05]  /*3260*/  BSYNC.RECONVERGENT B1 ;  /* 0x0000000000017941 */ /* 0x000fea0003800200 */
.L_x_547:
[----:B------:R-:W0:Y:S01]  /*3270*/  S2R R17, SR_TID.X ;  /* 0x0000000000117919 */ /* 0x000e220000002100 */
[----:B------:R-:W-:Y:S01]  /*3280*/  BAR.SYNC.DEFER_BLOCKING 0x0 ;  /* 0x0000000000007b1d */ /* 0x000fe20000010000 */
[----:B0-----:R-:W-:-:S05]  /*3290*/  IMAD.IADD R3, R6, 0x1, R17 ;  /* 0x0000000106037824 */ /* 0x001fca00078e0211 */
[----:B------:R-:W-:-:S13]  /*32a0*/  ISETP.GE.AND P0, PT, R3, R0, PT ;  /* 0x000000000300720c */ /* 0x000fda0003f06270 */
[----:B------:R-:W-:Y:S05]  /*32b0*/  @P0 EXIT ;  /* 0x000000000000094d */ /* 0x000fea0003800000 */
[----:B------:R-:W0:Y:S01]  /*32c0*/  LDC R0, c[0x0][0x3ac] ;  /* 0x0000eb00ff007b82 */ /* 0x000e220000000800 */
[----:B------:R-:W-:Y:S01]  /*32d0*/  BSSY.RECONVERGENT B0, `(.L_x_578) ;  /* 0x0000033000007945 */ /* 0x000fe20003800200 */
[----:B-1----:R-:W-:Y:S01]  /*32e0*/  IMAD.MOV.U32 R5, RZ, RZ, 0x7fc00000 ;  /* 0x7fc00000ff057424 */ /* 0x002fe200078e00ff */
[----:B0-----:R-:W-:-:S04]  /*32f0*/  IADD3 R0, PT, PT, R7, -0x1, R0 ;  /* 0xffffffff07007810 */ /* 0x001fc80007ffe000 */
[----:B------:R-:W-:-:S13]  /*3300*/  ISETP.GE.AND P0, PT, R3, R0, PT ;  /* 0x000000000300720c */ /* 0x000fda0003f06270 */
[----:B------:R-:W-:Y:S05]  /*3310*/  @!P0 BRA `(.L_x_579) ;  /* 0x0000000000b88947 */ /* 0x000fea0003800000 */
[----:B------:R-:W-:Y:S01]  /*3320*/  ISETP.GE.AND P0, PT, R7, 0x1, PT ;  /* 0x000000010700780c */ /* 0x000fe20003f06270 */
[----:B------:R-:W-:-:S12]  /*3330*/  IMAD.MOV.U32 R5, RZ, RZ, RZ ;  /* 0x000000ffff057224 */ /* 0x000fd800078e00ff */
[----:B------:R-:W-:Y:S05]  /*3340*/  @!P0 BRA `(.L_x_579) ;  /* 0x0000000000ac8947 */ /* 0x000fea0003800000 */
[C---:B------:R-:W-:Y:S01]  /*3350*/  ISETP.GE.U32.AND P0, PT, R7.reuse, 0x4, PT ;  /* 0x000000040700780c */ /* 0x040fe20003f06070 */
[----:B------:R-:W-:Y:S01]  /*3360*/  IMAD.MOV.U32 R2, RZ, RZ, RZ ;  /* 0x000000ffff027224 */ /* 0x000fe200078e00ff */
[----:B------:R-:W-:Y:S02]  /*3370*/  LOP3.LUT R0, R7, 0x3, RZ, 0xc0, !PT ;  /* 0x0000000307007812 */ /* 0x000fe400078ec0ff */
[----:B------:R-:W-:Y:S02]  /*3380*/  MOV R5, RZ ;  /* 0x000000ff00057202 */ /* 0x000fe40000000f00 */
[----:B------:R-:W-:-:S07]  /*3390*/  ISETP.NE.AND P1, PT, R0, RZ, PT ;  /* 0x000000ff0000720c */ /* 0x000fce0003f25270 */
[----:B------:R-:W-:Y:S06]  /*33a0*/  @!P0 BRA `(.L_x_580) ;  /* 0x0000000000508947 */ /* 0x000fec0003800000 */
[----:B------:R-:W0:Y:S01]  /*33b0*/  S2UR UR5, SR_CgaCtaId ;  /* 0x00000000000579c3 */ /* 0x000e220000008800 */
[----:B------:R-:W-:Y:S01]  /*33c0*/  LOP3.LUT R2, R7, 0x7ffffffc, RZ, 0xc0, !PT ;  /* 0x7ffffffc07027812 */ /* 0x000fe200078ec0ff */
[----:B------:R-:W-:Y:S01]  /*33d0*/  IMAD R6, R17, 0x4, R4 ;  /* 0x0000000411067824 */ /* 0x000fe200078e0204 */
[----:B------:R-:W-:Y:S01]  /*33e0*/  UMOV UR4, 0x400 ;  /* 0x0000040000047882 */ /* 0x000fe20000000000 */
[----:B------:R-:W-:Y:S02]  /*33f0*/  IMAD.MOV.U32 R5, RZ, RZ, RZ ;  /* 0x000000ffff057224 */ /* 0x000fe400078e00ff */
[----:B------:R-:W-:Y:S01]  /*3400*/  IMAD.MOV R7, RZ, RZ, -R2 ;  /* 0x000000ffff077224 */ /* 0x000fe200078e0a02 */
[----:B0-----:R-:W-:-:S12]  /*3410*/  ULEA UR4, UR5, UR4, 0x18 ;  /* 0x0000000405047291 */ /* 0x001fd8000f8ec0ff */
.L_x_581:
[----:B------:R-:W-:Y:S01]  /*3420*/  LDS R12, [R6+UR4] ;  /* 0x00000004060c7984 */ /* 0x000fe20008000800 */
[----:B------:R-:W-:-:S03]  /*3430*/  VIADD R7, R7, 0x4 ;  /* 0x0000000407077836 */ /* 0x000fc60000000000 */
[----:B------:R-:W0:Y:S02]  /*3440*/  LDS.128 R8, [UR4] ;  /* 0x00000004ff087984 */ /* 0x000e240008000c00 */
[----:B------:R-:W-:Y:S02]  /*3450*/  ISETP.NE.AND P0, PT, R7, RZ, PT ;  /* 0x000000ff0700720c */ /* 0x000fe40003f05270 */
[----:B------:R-:W1:Y:S04]  /*3460*/  LDS R13, [R6+UR4+0x4] ;  /* 0x00000404060d7984 */ /* 0x000e680008000800 */
[----:B------:R-:W2:Y:S04]  /*3470*/  LDS R14, [R6+UR4+0x8] ;  /* 0x00000804060e7984 */ /* 0x000ea80008000800 */
[----:B------:R-:W3:Y:S01]  /*3480*/  LDS R15, [R6+UR4+0xc] ;  /* 0x00000c04060f7984 */ /* 0x000ee20008000800 */
[----:B------:R-:W-:Y:S01]  /*3490*/  UIADD3 UR4, UPT, UPT, UR4, 0x10, URZ ;  /* 0x0000001004047890 */ /* 0x000fe2000fffe0ff */
[----:B0-----:R-:W-:-:S04]  /*34a0*/  FFMA R8, R12, R8, R5 ;  /* 0x000000080c087223 */ /* 0x001fc80000000005 */
[----:B-1----:R-:W-:-:S04]  /*34b0*/  FFMA R9, R9, R13, R8 ;  /* 0x0000000d09097223 */ /* 0x002fc80000000008 */
[----:B--2---:R-:W-:-:S04]  /*34c0*/  FFMA R10, R10, R14, R9 ;  /* 0x0000000e0a0a7223 */ /* 0x004fc80000000009 */
[----:B---3--:R-:W-:Y:S01]  /*34d0*/  FFMA R5, R11, R15, R10 ;  /* 0x0000000f0b057223 */ /* 0x008fe2000000000a */
[----:B------:R-:W-:Y:S06]  /*34e0*/  @P0 BRA `(.L_x_581) ;  /* 0xfffffffc00cc0947 */ /* 0x000fec000383ffff */
.L_x_580:
[----:B------:R-:W-:Y:S05]  /*34f0*/  @!P1 BRA `(.L_x_579) ;  /* 0x0000000000409947 */ /* 0x000fea0003800000 */
[----:B------:R-:W0:Y:S01]  /*3500*/  S2R R9, SR_CgaCtaId ;  /* 0x0000000000097919 */ /* 0x000e220000008800 */
[----:B------:R-:W-:Y:S01]  /*3510*/  MOV R6, 0x400 ;  /* 0x0000040000067802 */ /* 0x000fe20000000f00 */
[----:B------:R-:W-:Y:S01]  /*3520*/  IMAD.IADD R7, R17, 0x1, R2 ;  /* 0x0000000111077824 */ /* 0x000fe200078e0202 */
[----:B------:R-:W-:-:S03]  /*3530*/  IADD3 R0, PT, PT, -R0, RZ, RZ ;  /* 0x000000ff00007210 */ /* 0x000fc60007ffe1ff */
[----:B------:R-:W-:Y:S01]  /*3540*/  IMAD R7, R7, 0x4, R4 ;  /* 0x0000000407077824 */ /* 0x000fe200078e0204 */
[----:B0-----:R-:W-:-:S05]  /*3550*/  LEA R6, R9, R6, 0x18 ;  /* 0x0000000609067211 */ /* 0x001fca00078ec0ff */
[----:B------:R-:W-:Y:S02]  /*3560*/  IMAD R2, R2, 0x4, R6 ;  /* 0x0000000402027824 */ /* 0x000fe400078e0206 */
[----:B------:R-:W-:-:S07]  /*3570*/  IMAD.IADD R7, R6, 0x1, R7 ;  /* 0x0000000106077824 */ /* 0x000fce00078e0207 */
.L_x_582:
[----:B------:R0:W-:Y:S01]  /*3580*/  LDS R4, [R7] ;  /* 0x0000000007047984 */ /* 0x0001e20000000800 */
[----:B------:R-:W-:-:S03]  /*3590*/  VIADD R0, R0, 0x1 ;  /* 0x0000000100007836 */ /* 0x000fc60000000000 */
[----:B------:R1:W2:Y:S02]  /*35a0*/  LDS R6, [R2] ;  /* 0x0000000002067984 */ /* 0x0002a40000000800 */
[----:B------:R-:W-:Y:S01]  /*35b0*/  ISETP.NE.AND P0, PT, R0, RZ, PT ;  /* 0x000000ff0000720c */ /* 0x000fe20003f05270 */
[----:B0-----:R-:W-:Y:S02]  /*35c0*/  VIADD R7, R7, 0x4 ;  /* 0x0000000407077836 */ /* 0x001fe40000000000 */
[----:B-1----:R-:W-:Y:S02]  /*35d0*/  VIADD R2, R2, 0x4 ;  /* 0x0000000402027836 */ /* 0x002fe40000000000 */
[----:B--2---:R-:W-:-:S08]  /*35e0*/  FFMA R5, R4, R6, R5 ;  /* 0x0000000604057223 */ /* 0x004fd00000000005 */
[----:B------:R-:W-:Y:S05]  /*35f0*/  @P0 BRA `(.L_x_582) ;  /* 0xfffffffc00e00947 */ /* 0x000fea000383ffff */
.L_x_579:
[----:B------:R-:W-:Y:S05]  /*3600*/  BSYNC.RECONVERGENT B0 ;  /* 0x0000000000007941 */ /* 0x000fea0003800200 */
.L_x_578:
[----:B------:R-:W0:Y:S01]  /*3610*/  LDCU UR8, c[0x0][0x3a8] ;  /* 0x00007500ff0877ac */ /* 0x000e220008000800 */
[----:B------:R-:W-:Y:S01]  /*3620*/  IMAD.MOV.U32 R33, RZ, RZ, RZ ;  /* 0x000000ffff217224 */ /* 0x000fe200078e00ff */
[----:B------:R-:W-:Y:S01]  /*3630*/  SHF.R.S32.HI R7, RZ, 0x1f, R3 ;  /* 0x0000001fff077819 */ /* 0x000fe20000011403 */
[----:B------:R-:W1:Y:S01]  /*3640*/  LDCU.64 UR4, c[0x0][0x3b0] ;  /* 0x00007600ff0477ac */ /* 0x000e620008000a00 */
[----:B0-----:R-:W-:-:S04]  /*3650*/  IMAD.WIDE.U32 R32, R3, UR8, R32 ;  /* 0x0000000803207c25 */ /* 0x001fc8000f8e0020 */
[----:B------:R-:W-:Y:S01]  /*3660*/  IMAD R7, R7, UR8, R33 ;  /* 0x0000000807077c24 */ /* 0x000fe2000f8e0221 */
[----:B-1----:R-:W-:-:S04]  /*3670*/  LEA R2, P0, R32, UR4, 0x2 ;  /* 0x0000000420027c11 */ /* 0x002fc8000f8010ff */
[----:B------:R-:W-:-:S05]  /*3680*/  LEA.HI.X R3, R32, UR5, R7, 0x2, P0 ;  /* 0x0000000520037c11 */ /* 0x000fca00080f1407 */
[----:B------:R-:W-:Y:S01]  /*3690*/  STG.E desc[UR6][R2.64], R5 ;  /* 0x0000000502007986 */ /* 0x000fe2000c101906 */
[----:B------:R-:W-:Y:S05]  /*36a0*/  EXIT ;  /* 0x000000000000794d */ /* 0x000fea0003800000 */
.L_x_583:
        /* <DEDUP_REMOVED lines=13> */
.L_x_971:


//--------------------- .text.alma_batch_tiled_f32_tile256_tm --------------------------
	.section	.text.alma_batch_tiled_f32_tile256_tm,"ax",@progbits
	.align	128
        .global         alma_batch_tiled_f32_tile256_tm
        .type           alma_batch_tiled_f32_tile256_tm,@function
        .size           alma_batch_tiled_f32_tile256_tm,(.L_x_972 - alma_batch_tiled_f32_tile256_tm)
        .other          alma_batch_tiled_f32_tile256_tm,@"STO_CUDA_ENTRY STV_DEFAULT"
alma_batch_tiled_f32_tile256_tm:
.text.alma_batch_tiled_f32_tile256_tm:
        /* <DEDUP_REMOVED lines=54> */
.L_x_590:
        /* <DEDUP_REMOVED lines=10> */
.L_x_589:
[----:B------:R-:W-:Y:S05]  /*0400*/  BSYNC.RECONVERGENT B2 ;  /* 0x0000000000027941 */ /* 0x000fea0003800200 */
.L_x_588:
        /* <DEDUP_REMOVED lines=19> */
.L_x_593:
        /* <DEDUP_REMOVED lines=40> */
.L_x_592:
[----:B------:R-:W-:Y:S05]  /*07c0*/  BSYNC.RECONVERGENT B2 ;  /* 0x0000000000027941 */ /* 0x000fea0003800200 */
.L_x_591:
        /* <DEDUP_REMOVED lines=27> */
.L_x_595:
[----:B------:R-:W-:Y:S05]  /*0980*/  BSYNC.RECONVERGENT B2 ;  /* 0x0000000000027941 */ /* 0x000fea0003800200 */
.L_x_594:
        /* <DEDUP_REMOVED lines=10> */
.L_x_587:
[----:B------:R-:W-:Y:S05]  /*0a30*/  BSYNC.RECONVERGENT B0 ;  /* 0x0000000000007941 */ /* 0x000fea0003800200 */
.L_x_586:
        /* <DEDUP_REMOVED lines=26> */
.L_x_599:
        /* <DEDUP_REMOVED lines=20> */
.L_x_598:
        /* <DEDUP_REMOVED lines=14> */
.L_x_600:
[----:B------:R-:W-:-:S13]  /*0e00*/  ISETP.EQ.AND P1, PT, R8, RZ, PT ;  /* 0x000000ff0800720c */ /* 0x000fda0003f22270 */
[----:B------:R-:W-:Y:S05]  /*0e10*/  @!P0 BRA P1, `(.L_x_596) ;  /* 0x00000008002c8947 */ /* 0x000fea0000800000 */
.L_x_597:
        /* <DEDUP_REMOVED lines=9> */
.L_x_585:
        /* <DEDUP_REMOVED lines=26> */
.L_x_603:
        /* <DEDUP_REMOVED lines=9> */
.L_x_602:
[----:B------:R-:W-:Y:S05]  /*10e0*/  BSYNC.RECONVERGENT B0 ;  /* 0x0000000000007941 */ /* 0x000fea0003800200 */
.L_x_601:
        /* <DEDUP_REMOVED lines=19> */
.L_x_606:
        /* <DEDUP_REMOVED lines=38> */
.L_x_605:
[----:B------:R-:W-:Y:S05]  /*1480*/  BSYNC.RECONVERGENT B0 ;  /* 0x0000000000007941 */ /* 0x000fea0003800200 */
.L_x_604:
        /* <DEDUP_REMOVED lines=25> */
.L_x_608:
[----:B------:R-:W-:Y:S05]  /*1620*/  BSYNC.RECONVERGENT B0 ;  /* 0x0000000000007941 */ /* 0x000fea0003800200 */
.L_x_607:
        /* <DEDUP_REMOVED lines=10> */
.L_x_596:
[----:B------:R-:W-:Y:S05]  /*16d0*/  BSYNC.RECONVERGENT B1 ;  /* 0x0000000000017941 */ /* 0x000fea0003800200 */
.L_x_584:
        /* <DEDUP_REMOVED lines=42> */
.L_x_616:
        /* <DEDUP_REMOVED lines=10> */
.L_x_615:
[----:B------:R-:W-:Y:S05]  /*1a20*/  BSYNC.RECONVERGENT B2 ;  /* 0x0000000000027941 */ /* 0x000fea0003800200 */
.L_x_614:
        /* <DEDUP_REMOVED lines=19> */
.L_x_619:
        /* <DEDUP_REMOVED lines=40> */
.L_x_618:
[----:B------:R-:W-:Y:S05]  /*1de0*/  BSYNC.RECONVERGENT B2 ;  /* 0x0000000000027941 */ /* 0x000fea0003800200 */
.L_x_617:
        /* <DEDUP_REMOVED lines=27> */
.L_x_621:
[----:B------:R-:W-:Y:S05]  /*1fa0*/  BSYNC.RECONVERGENT B2 ;  /* 0x0000000000027941 */ /* 0x000fea0003800200 */
.L_x_620:
        /* <DEDUP_REMOVED lines=10> */
.L_x_613:
[----:B------:R-:W-:Y:S05]  /*2050*/  BSYNC.RECONVERGENT B0 ;  /* 0x0000000000007941 */ /* 0x000fea0003800200 */
.L_x_612:
        /* <DEDUP_REMOVED lines=27> */
.L_x_625:
        /* <DEDUP_REMOVED lines=20> */
.L_x_624:
        /* <DEDUP_REMOVED lines=14> */
.L_x_626:
[----:B------:R-:W-:-:S13]  /*2430*/  ISETP.EQ.AND P1, PT, R2, RZ, PT ;  /* 0x000000ff0200720c */ /* 0x000fda0003f22270 */
[----:B------:R-:W-:Y:S05]  /*2440*/  @!P0 BRA P1, `(.L_x_622) ;  /* 0x0000000c00848947 */ /* 0x000fea0000800000 */
.L_x_623:
        /* <DEDUP_REMOVED lines=9> */
.L_x_611:
        /* <DEDUP_REMOVED lines=24> */
.L_x_629:
        /* <DEDUP_REMOVED lines=10> */
.L_x_628:
[----:B------:R-:W-:Y:S05]  /*2700*/  BSYNC.RECONVERGENT B0 ;  /* 0x0000000000007941 */ /* 0x000fea0003800200 */
.L_x_627:
        /* <DEDUP_REMOVED lines=19> */
.L_x_632:
        /* <DEDUP_REMOVED lines=38> */
.L_x_631:
[----:B------:R-:W-:Y:S05]  /*2aa0*/  BSYNC.RECONVERGENT B0 ;  /* 0x0000000000007941 */ /* 0x000fea0003800200 */
.L_x_630:
        /* <DEDUP_REMOVED lines=25> */
.L_x_634:
[----:B------:R-:W-:Y:S05]  /*2c40*/  BSYNC.RECONVERGENT B0 ;  /* 0x0000000000007941 */ /* 0x000fea0003800200 */
.L_x_633:
        /* <DEDUP_REMOVED lines=11> */
.L_x_610:
        /* <DEDUP_REMOVED lines=20> */
.L_x_638:
        /* <DEDUP_REMOVED lines=16> */
.L_x_637:
[----:B------:R-:W-:-:S07]  /*2f40*/  VIADD R9, R5, 0xffffffff ;  /* 0xffffffff05097836 */ /* 0x000fce0000000000 */
.L_x_636:
[----:B------:R-:W-:Y:S05]  /*2f50*/  BSYNC.RECONVERGENT B0 ;  /* 0x0000000000007941 */ /* 0x000fea0003800200 */
.L_x_635:
        /* <DEDUP_REMOVED lines=10> */
.L_x_639:
        /* <DEDUP_REMOVED lines=38> */
.L_x_622:
[----:B------:R-:W-:Y:S05]  /*3260*/  BSYNC.RECONVERGENT B1 ;  /* 0x0000000000017941 */ /* 0x000fea0003800200 */
.L_x_609:
        /* <DEDUP_REMOVED lines=27> */
.L_x_643:
        /* <DEDUP_REMOVED lines=13> */
.L_x_642:
        /* <DEDUP_REMOVED lines=9> */
.L_x_644:
        /* <DEDUP_REMOVED lines=8> */
.L_x_641:
[----:B------:R-:W-:Y:S05]  /*3600*/  BSYNC.RECONVERGENT B0 ;  /* 0x0000000000007941 */ /* 0x000fea0003800200 */
.L_x_640:
        /* <DEDUP_REMOVED lines=10> */
.L_x_645:
        /* <DEDUP_REMOVED lines=13> */
.L_x_972:


//--------------------- .text.alma_batch_tiled_f32_tile128_tm --------------------------
	.section	.text.alma_batch_tiled_f32_tile128_tm,"ax",@progbits
	.align	128
        .global         alma_batch_tiled_f32_tile128_tm
        .type           alma_batch_tiled_f32_tile128_tm,@function
        .size           alma_batch_tiled_f32_tile128_tm,(.L_x_973 - alma_batch_tiled_f32_tile128_tm)
        .other          alma_batch_tiled_f32_tile128_tm,@"STO_CUDA_ENTRY STV_DEFAULT"
alma_batch_tiled_f32_tile128_tm:
.text.alma_batch_tiled_f32_tile128_tm:
        /* <DEDUP_REMOVED lines=54> */
.L_x_652:
        /* <DEDUP_REMOVED lines=10> */
.L_x_651:
[----:B------:R-:W-:Y:S05]  /*0400*/  BSYNC.RECONVERGENT B2 ;  /* 0x0000000000027941 */ /* 0x000fea0003800200 */
.L_x_650:
        /* <DEDUP_REMOVED lines=19> */
.L_x_655:
        /* <DEDUP_REMOVED lines=40> */
.L_x_654:
[----:B------:R-:W-:Y:S05]  /*07c0*/  BSYNC.RECONVERGENT B2 ;  /* 0x0000000000027941 */ /* 0x000fea0003800200 */
.L_x_653:
        /* <DEDUP_REMOVED lines=27> */
.L_x_657:
[----:B------:R-:W-:Y:S05]  /*0980*/  BSYNC.RECONVERGENT B2 ;  /* 0x0000000000027941 */ /* 0x000fea0003800200 */
.L_x_656:
        /* <DEDUP_REMOVED lines=10> */
.L_x_649:
[----:B------:R-:W-:Y:S05]  /*0a30*/  BSYNC.RECONVERGENT B0 ;  /* 0x0000000000007941 */ /* 0x000fea0003800200 */
.L_x_648:
        /* <DEDUP_REMOVED lines=26> */
.L_x_661:
        /* <DEDUP_REMOVED lines=20> */
.L_x_660:
        /* <DEDUP_REMOVED lines=14> */
.L_x_662:
[----:B------:R-:W-:-:S13]  /*0e00*/  ISETP.EQ.AND P1, PT, R8, RZ, PT ;  /* 0x000000ff0800720c */ /* 0x000fda0003f22270 */
[----:B------:R-:W-:Y:S05]  /*0e10*/  @!P0 BRA P1, `(.L_x_658) ;  /* 0x00000008002c8947 */ /* 0x000fea0000800000 */
.L_x_659:
        /* <DEDUP_REMOVED lines=9> */
.L_x_647:
        /* <DEDUP_REMOVED lines=26> */
.L_x_665:
        /* <DEDUP_REMOVED lines=9> */
.L_x_664:
[----:B------:R-:W-:Y:S05]  /*10e0*/  BSYNC.RECONVERGENT B0 ;  /* 0x0000000000007941 */ /* 0x000fea0003800200 */
.L_x_663:
        /* <DEDUP_REMOVED lines=19> */
.L_x_668:
        /* <DEDUP_REMOVED lines=38> */
.L_x_667:
[----:B------:R-:W-:Y:S05]  /*1480*/  BSYNC.RECONVERGENT B0 ;  /* 0x0000000000007941 */ /* 0x000fea0003800200 */
.L_x_666:
        /* <DEDUP_REMOVED lines=25> */
.L_x_670:
[----:B------:R-:W-:Y:S05]  /*1620*/  BSYNC.RECONVERGENT B0 ;  /* 0x0000000000007941 */ /* 0x000fea0003800200 */
.L_x_669:
        /* <DEDUP_REMOVED lines=10> */
.L_x_658:
[----:B------:R-:W-:Y:S05]  /*16d0*/  BSYNC.RECONVERGENT B1 ;  /* 0x0000000000017941 */ /* 0x000fea0003800200 */
.L_x_646:
        /* <DEDUP_REMOVED lines=42> */
.L_x_678:
        /* <DEDUP_REMOVED lines=10> */
.L_x_677:
[----:B------:R-:W-:Y:S05]  /*1a20*/  BSYNC.RECONVERGENT B2 ;  /* 0x0000000000027941 */ /* 0x000fea0003800200 */
.L_x_676:
        /* <DEDUP_REMOVED lines=19> */
.L_x_681:
        /* <DEDUP_REMOVED lines=40> */
.L_x_680:
[----:B------:R-:W-:Y:S05]  /*1de0*/  BSYNC.RECONVERGENT B2 ;  /* 0x0000000000027941 */ /* 0x000fea0003800200 */
.L_x_679:
        /* <DEDUP_REMOVED lines=27> */
.L_x_683:
[----:B------:R-:W-:Y:S05]  /*1fa0*/  BSYNC.RECONVERGENT B2 ;  /* 0x0000000000027941 */ /* 0x000fea0003800200 */
.L_x_682:
        /* <DEDUP_REMOVED lines=10> */
.L_x_675:
[----:B------:R-:W-:Y:S05]  /*2050*/  BSYNC.RECONVERGENT B0 ;  /* 0x0000000000007941 */ /* 0x000fea0003800200 */
.L_x_674:
        /* <DEDUP_REMOVED lines=27> */
.L_x_687:
        /* <DEDUP_REMOVED lines=20> */
.L_x_686:
        /* <DEDUP_REMOVED lines=14> */
.L_x_688:
[----:B------:R-:W-:-:S13]  /*2430*/  ISETP.EQ.AND P1, PT, R2, RZ, PT ;  /* 0x000000ff0200720c */ /* 0x000fda0003f22270 */
[----:B------:R-:W-:Y:S05]  /*2440*/  @!P0 BRA P1, `(.L_x_684) ;  /* 0x0000000c00848947 */ /* 0x000fea0000800000 */
.L_x_685:
        /* <DEDUP_REMOVED lines=9> */
.L_x_673:
        /* <DEDUP_REMOVED lines=24> */
.L_x_691:
        /* <DEDUP_REMOVED lines=10> */
.L_x_690:
[----:B------:R-:W-:Y:S05]  /*2700*/  BSYNC.RECONVERGENT B0 ;  /* 0x0000000000007941 */ /* 0x000fea0003800200 */
.L_x_689:
        /* <DEDUP_REMOVED lines=19> */
.L_x_694:
        /* <DEDUP_REMOVED lines=38> */
.L_x_693:
[----:B------:R-:W-:Y:S05]  /*2aa0*/  BSYNC.RECONVERGENT B0 ;  /* 0x0000000000007941 */ /* 0x000fea0003800200 */
.L_x_692:
        /* <DEDUP_REMOVED lines=25> */
.L_x_696:
[----:B------:R-:W-:Y:S05]  /*2c40*/  BSYNC.RECONVERGENT B0 ;  /* 0x0000000000007941 */ /* 0x000fea0003800200 */
.L_x_695:
        /* <DEDUP_REMOVED lines=11> */
.L_x_672:
        /* <DEDUP_REMOVED lines=20> */
.L_x_700:
        /* <DEDUP_REMOVED lines=16> */
.L_x_699:
[----:B------:R-:W-:-:S07]  /*2f40*/  VIADD R9, R5, 0xffffffff ;  /* 0xffffffff05097836 */ /* 0x000fce0000000000 */
.L_x_698:
[----:B------:R-:W-:Y:S05]  /*2f50*/  BSYNC.RECONVERGENT B0 ;  /* 0x0000000000007941 */ /* 0x000fea0003800200 */
.L_x_697:
        /* <DEDUP_REMOVED lines=10> */
.L_x_701:
        /* <DEDUP_REMOVED lines=38> */
.L_x_684:
[----:B------:R-:W-:Y:S05]  /*3260*/  BSYNC.RECONVERGENT B1 ;  /* 0x0000000000017941 */ /* 0x000fea0003800200 */
.L_x_671:
        /* <DEDUP_REMOVED lines=27> */
.L_x_705:
        /* <DEDUP_REMOVED lines=13> */
.L_x_704:
        /* <DEDUP_REMOVED lines=9> */
.L_x_706:
        /* <DEDUP_REMOVED lines=8> */
.L_x_703:
[----:B------:R-:W-:Y:S05]  /*3600*/  BSYNC.RECONVERGENT B0 ;  /* 0x0000000000007941 */ /* 0x000fea0003800200 */
.L_x_702:
        /* <DEDUP_REMOVED lines=10> */
.L_x_707:
        /* <DEDUP_REMOVED lines=13> */
.L_x_973:


//--------------------- .text.alma_batch_tiled_f32_tile512 --------------------------
	.section	.text.alma_batch_tiled_f32_tile512,"ax",@progbits
	.align	128
        .global         alma_batch_tiled_f32_tile512
        .type           alma_batch_tiled_f32_tile512,@function
        .size           alma_batch_tiled_f32_tile512,(.L_x_974 - alma_batch_tiled_f32_tile512)
        .other          alma_batch_tiled_f32_tile512,@"STO_CUDA_ENTRY STV_DEFAULT"
alma_batch_tiled_f32_tile512:
.text.alma_batch_tiled_f32_tile512:
        /* <DEDUP_REMOVED lines=54> */
.L_x_714:
        /* <DEDUP_REMOVED lines=10> */
.L_x_713:
[----:B------:R-:W-:Y:S05]  /*0400*/  BSYNC.RECONVERGENT B2 ;  /* 0x0000000000027941 */ /* 0x000fea0003800200 */
.L_x_712:
        /* <DEDUP_REMOVED lines=19> */
.L_x_717:
        /* <DEDUP_REMOVED lines=40> */
.L_x_716:
[----:B------:R-:W-:Y:S05]  /*07c0*/  BSYNC.RECONVERGENT B2 ;  /* 0x0000000000027941 */ /* 0x000fea0003800200 */
.L_x_715:
        /* <DEDUP_REMOVED lines=27> */
.L_x_719:
[----:B------:R-:W-:Y:S05]  /*0980*/  BSYNC.RECONVERGENT B2 ;  /* 0x0000000000027941 */ /* 0x000fea0003800200 */
.L_x_718:
        /* <DEDUP_REMOVED lines=10> */
.L_x_711:
[----:B------:R-:W-:Y:S05]  /*0a30*/  BSYNC.RECONVERGENT B0 ;  /* 0x0000000000007941 */ /* 0x000fea0003800200 */
.L_x_710:
        /* <DEDUP_REMOVED lines=21> */
[----:B-1----:R-:W-:Y:S01]  /*0b90*/  IMAD.MOV R6, RZ, RZ, -R12 ;  /* 0x000000ffff067224 */ /* 0x002fe200078e0a0c */
[----:B------:R-:W-:-:S04]  /*0ba0*/  PLOP3.LUT P0, PT, PT, PT, PT, 0x80, 0x8 ;  /* 0x000000000008781c */ /* 0x000fc80003f0f070 */
[----:B------:R-:W-:-:S13]  /*0bb0*/  ISETP.GT.AND P1, PT, R6, 0x3, PT ;  /* 0x000000030600780c */ /* 0x000fda0003f24270 */
[----:B------:R-:W-:Y:S05]  /*0bc0*/  @!P1 BRA `(.L_x_722) ;  /* 0x0000000000549947 */ /* 0x000fea0003800000 */
[----:B------:R-:W-:-:S13]  /*0bd0*/  PLOP3.LUT P0, PT, PT, PT, PT, 0x8, 0x80 ;  /* 0x000000000080781c */ /* 0x000fda0003f0e170 */
.L_x_723:
        /* <DEDUP_REMOVED lines=20> */
.L_x_722:
        /* <DEDUP_REMOVED lines=14> */
.L_x_724:
[----:B------:R-:W-:-:S13]  /*0e00*/  ISETP.EQ.AND P1, PT, R12, RZ, PT ;  /* 0x000000ff0c00720c */ /* 0x000fda0003f22270 */
[----:B------:R-:W-:Y:S05]  /*0e10*/  @!P0 BRA P1, `(.L_x_720) ;  /* 0x00000008002c8947 */ /* 0x000fea0000800000 */
.L_x_721:
        /* <DEDUP_REMOVED lines=9> */
.L_x_709:
        /* <DEDUP_REMOVED lines=19> */
[----:B------:R-:W-:Y:S02]  /*0fe0*/  LOP3.LUT R9, R9, 0x600, RZ, 0xc0, !PT ;  /* 0x0000060009097812 */ /* 0x000fe400078ec0ff */
[----:B------:R-:W-:Y:S02]  /*0ff0*/  IADD3 R4, P1, PT, R4, R8, RZ ;  /* 0x0000000804047210 */ /* 0x000fe40007f3e0ff */
[----:B------:R-:W-:Y:S01]  /*1000*/  IADD3 R7, PT, PT, -R7, RZ, RZ ;  /* 0x000000ff07077210 */ /* 0x000fe20007ffe1ff */
[----:B0-----:R-:W-:-:S06]  /*1010*/  ULEA UR4, UR5, UR4, 0x18 ;  /* 0x0000000405047291 */ /* 0x001fcc000f8ec0ff */
[C---:B------:R-:W-:Y:S01]  /*1020*/  LEA R10, R6.reuse, UR4, 0x2 ;  /* 0x00000004060a7c11 */ /* 0x040fe2000f8e10ff */
[----:B------:R-:W-:Y:S01]  /*1030*/  IMAD.IADD R6, R6, 0x1, R9 ;  /* 0x0000000106067824 */ /* 0x000fe200078e0209 */
[----:B-1----:R-:W-:-:S07]  /*1040*/  IADD3.X R9, PT, PT, R5, UR8, RZ, P1, !PT ;  /* 0x0000000805097c10 */ /* 0x002fce0008ffe4ff */
.L_x_727:
        /* <DEDUP_REMOVED lines=9> */
.L_x_726:
[----:B------:R-:W-:Y:S05]  /*10e0*/  BSYNC.RECONVERGENT B0 ;  /* 0x0000000000007941 */ /* 0x000fea0003800200 */
.L_x_725:
        /* <DEDUP_REMOVED lines=19> */
.L_x_730:
        /* <DEDUP_REMOVED lines=17> */
[----:B------:R-:W-:-:S04]  /*1330*/  IADD3 R6, PT, PT, R6, 0x2000, RZ ;  /* 0x0000200006067810 */ /* 0x000fc80007ffe0ff */
[----:B------:R-:W-:Y:S01]  /*1340*/  ISETP.GE.AND P1, PT, R6, R9, PT ;  /* 0x000000090600720c */ /* 0x000fe20003f26270 */
[----:B---3--:R-:W-:Y:S01]  /*1350*/  STS [R7+-0x800], R10 ;  /* 0xfff8000a07007388 */ /* 0x008fe20000000800 */
[----:B0-----:R-:W-:-:S03]  /*1360*/  IADD3 R4, P2, PT, R4, 0x8000, RZ ;  /* 0x0000800004047810 */ /* 0x001fc60007f5e0ff */
[----:B----4-:R-:W-:Y:S04]  /*1370*/  STS [R7], R12 ;  /* 0x0000000c07007388 */ /* 0x010fe80000000800 */
[----:B-----5:R-:W-:Y:S01]  /*1380*/  STS [R7+0x800], R14 ;  /* 0x0008000e07007388 */ /* 0x020fe20000000800 */
[----:B------:R-:W-:-:S03]  /*1390*/  IMAD.X R5, RZ, RZ, R5, P2 ;  /* 0x000000ffff057224 */ /* 0x000fc600010e0605 */
        /* <DEDUP_REMOVED lines=14> */
.L_x_729:
[----:B------:R-:W-:Y:S05]  /*1480*/  BSYNC.RECONVERGENT B0 ;  /* 0x0000000000007941 */ /* 0x000fea0003800200 */
.L_x_728:
        /* <DEDUP_REMOVED lines=25> */
.L_x_732:
[----:B------:R-:W-:Y:S05]  /*1620*/  BSYNC.RECONVERGENT B0 ;  /* 0x0000000000007941 */ /* 0x000fea0003800200 */
.L_x_731:
        /* <DEDUP_REMOVED lines=10> */
.L_x_720:
[----:B------:R-:W-:Y:S05]  /*16d0*/  BSYNC.RECONVERGENT B1 ;  /* 0x0000000000017941 */ /* 0x000fea0003800200 */
.L_x_708:
[C---:B------:R-:W-:Y:S01]  /*16e0*/  VIADD R5, R28.reuse, 0x200 ;  /* 0x000002001c057836 */ /* 0x040fe20000000000 */
[----:B------:R-:W-:Y:S01]  /*16f0*/  IADD3 R32, PT, PT, R28, 0x1, -R29 ;  /* 0x000000011c207810 */ /* 0x000fe20007ffe81d */
[----:B------:R-:W-:Y:S01]  /*1700*/  BAR.SYNC.DEFER_BLOCKING 0x0 ;  /* 0x0000000000007b1d */ /* 0x000fe20000010000 */
[----:B------:R-:W-:Y:S01]  /*1710*/  IADD3 R31, PT, PT, R30, 0xf, RZ ;  /* 0x0000000f1e1f7810 */ /* 0x000fe20007ffe0ff */
[----:B------:R-:W-:Y:S01]  /*1720*/  VIADD R30, R29, 0x1ff ;  /* 0x000001ff1d1e7836 */ /* 0x000fe20000000000 */
[----:B------:R-:W-:Y:S02]  /*1730*/  ISETP.GT.AND P0, PT, R5, R0, PT ;  /* 0x000000000500720c */ /* 0x000fe40003f04270 */
[----:B------:R-:W-:Y:S01]  /*1740*/  LOP3.LUT R31, R31, 0xfffffff0, RZ, 0xc0, !PT ;  /* 0xfffffff01f1f7812 */ /* 0x000fe200078ec0ff */
[----:B------:R-:W-:Y:S01]  /*1750*/  BSSY.RECONVERGENT B1, `(.L_x_733) ;  /* 0x00001b1000017945 */ /* 0x000fe20003800200 */
[----:B------:R-:W-:-:S13]  /*1760*/  ISETP.LT.OR P0, PT, R32, RZ, P0 ;  /* 0x000000ff2000720c */ /* 0x000fda0000701670 */
[----:B------:R-:W-:Y:S05]  /*1770*/  @P0 BRA `(.L_x_734) ;  /* 0x0000001400600947 */ /* 0x000fea0003800000 */
[----:B-1----:R-:W1:Y:S02]  /*1780*/  LDC R9, c[0x0][0x380] ;  /* 0x0000e000ff097b82 */ /* 0x002e640000000800 */
[----:B-1----:R-:W-:-:S05]  /*1790*/  IMAD.U32 R4, R32, 0x4, R9 ;  /* 0x0000000420047824 */ /* 0x002fca00078e0009 */
        /* <DEDUP_REMOVED lines=26> */
[----:B------:R-:W-:Y:S02]  /*1940*/  IMAD.MOV R10, RZ, RZ, -R6 ;  /* 0x000000ffff0a7224 */ /* 0x000fe400078e0a06 */
[----:B------:R-:W-:Y:S01]  /*1950*/  IMAD.IADD R34, R7, 0x1, R2 ;  /* 0x0000000107227824 */ /* 0x000fe200078e0202 */
[----:B0-----:R-:W-:-:S06]  /*1960*/  ULEA UR4, UR5, UR4, 0x18 ;  /* 0x0000000405047291 */ /* 0x001fcc000f8ec0ff */
[----:B------:R-:W-:-:S07]  /*1970*/  IADD3 R8, PT, PT, R4, UR4, RZ ;  /* 0x0000000404087c10 */ /* 0x000fce000fffe0ff */
.L_x_740:
        /* <DEDUP_REMOVED lines=10> */
.L_x_739:
[----:B------:R-:W-:Y:S05]  /*1a20*/  BSYNC.RECONVERGENT B2 ;  /* 0x0000000000027941 */ /* 0x000fea0003800200 */
.L_x_738:
        /* <DEDUP_REMOVED lines=19> */
.L_x_743:
        /* <DEDUP_REMOVED lines=40> */
.L_x_742:
[----:B------:R-:W-:Y:S05]  /*1de0*/  BSYNC.RECONVERGENT B2 ;  /* 0x0000000000027941 */ /* 0x000fea0003800200 */
.L_x_741:
        /* <DEDUP_REMOVED lines=27> */
.L_x_745:
[----:B------:R-:W-:Y:S05]  /*1fa0*/  BSYNC.RECONVERGENT B2 ;  /* 0x0000000000027941 */ /* 0x000fea0003800200 */
.L_x_744:
        /* <DEDUP_REMOVED lines=10> */
.L_x_737:
[----:B------:R-:W-:Y:S05]  /*2050*/  BSYNC.RECONVERGENT B0 ;  /* 0x0000000000007941 */ /* 0x000fea0003800200 */
.L_x_736:
        /* <DEDUP_REMOVED lines=19> */
[----:B------:R-:W-:Y:S02]  /*2190*/  VIADD R8, R30, 0x4 ;  /* 0x000000041e087836 */ /* 0x000fe40000000000 */
[----:B------:R-:W-:-:S10]  /*21a0*/  VIADD R9, R9, 0x1 ;  /* 0x0000000109097836 */ /* 0x000fd40000000000 */
[----:B------:R-:W-:Y:S05]  /*21b0*/  @P0 BRA `(.L_x_747) ;  /* 0x0000000000a40947 */ /* 0x000fea0003800000 */
[----:B------:R-:W-:Y:S02]  /*21c0*/  IADD3 R4, PT, PT, -R2, RZ, RZ ;  /* 0x000000ff02047210 */ /* 0x000fe40007ffe1ff */
[----:B------:R-:W-:Y:S02]  /*21d0*/  PLOP3.LUT P0, PT, PT, PT, PT, 0x80, 0x8 ;  /* 0x000000000008781c */ /* 0x000fe40003f0f070 */
[----:B------:R-:W-:-:S13]  /*21e0*/  ISETP.GT.AND P1, PT, R4, 0x3, PT ;  /* 0x000000030400780c */ /* 0x000fda0003f24270 */
[----:B------:R-:W-:Y:S05]  /*21f0*/  @!P1 BRA `(.L_x_748) ;  /* 0x0000000000549947 */ /* 0x000fea0003800000 */
[----:B------:R-:W-:-:S13]  /*2200*/  PLOP3.LUT P0, PT, PT, PT, PT, 0x8, 0x80 ;  /* 0x000000000080781c */ /* 0x000fda0003f0e170 */
.L_x_749:
        /* <DEDUP_REMOVED lines=20> */
.L_x_748:
[----:B------:R-:W-:-:S05]  /*2350*/  IMAD.MOV R4, RZ, RZ, -R2 ;  /* 0x000000ffff047224 */ /* 0x000fca00078e0a02 */
[----:B------:R-:W-:-:S13]  /*2360*/  ISETP.GT.AND P1, PT, R4, 0x1, PT ;  /* 0x000000010400780c */ /* 0x000fda0003f24270 */
[----:B------:R-:W-:Y:S05]  /*2370*/  @!P1 BRA `(.L_x_750) ;  /* 0x00000000002c9947 */ /* 0x000fea0003800000 */
[C---:B------:R-:W-:Y:S01]  /*2380*/  IADD3 R7, PT, PT, R9.reuse, 0x1, RZ ;  /* 0x0000000109077810 */ /* 0x040fe20007ffe0ff */
        /* <DEDUP_REMOVED lines=10> */
.L_x_750:
[----:B------:R-:W-:-:S13]  /*2430*/  ISETP.EQ.AND P1, PT, R2, RZ, PT ;  /* 0x000000ff0200720c */ /* 0x000fda0003f22270 */
[----:B------:R-:W-:Y:S05]  /*2440*/  @!P0 BRA P1, `(.L_x_746) ;  /* 0x0000000c00848947 */ /* 0x000fea0000800000 */
.L_x_747:
[----:B--2---:R-:W-:-:S06]  /*2450*/  IMAD.WIDE R4, R9, 0x4, R32 ;  /* 0x0000000409047825 */ /* 0x004fcc00078e0220 */
        /* <DEDUP_REMOVED lines=8> */
.L_x_735:
        /* <DEDUP_REMOVED lines=17> */
[----:B------:R-:W-:Y:S02]  /*25f0*/  IADD3 R8, P1, PT, R4, R9, RZ ;  /* 0x0000000904087210 */ /* 0x000fe40007f3e0ff */
[C---:B------:R-:W-:Y:S01]  /*2600*/  LEA R4, R2.reuse, R31, 0x2 ;  /* 0x0000001f02047211 */ /* 0x040fe200078e10ff */
[----:B------:R-:W-:Y:S01]  /*2610*/  IMAD.IADD R2, R2, 0x1, R7 ;  /* 0x0000000102027824 */ /* 0x000fe200078e0207 */
[----:B-1----:R-:W-:Y:S01]  /*2620*/  IADD3.X R11, PT, PT, R5, UR8, RZ, P1, !PT ;  /* 0x00000008050b7c10 */ /* 0x002fe20008ffe4ff */
[----:B------:R-:W-:Y:S01]  /*2630*/  IMAD.MOV R7, RZ, RZ, -R6 ;  /* 0x000000ffff077224 */ /* 0x000fe200078e0a06 */
[----:B0-----:R-:W-:-:S06]  /*2640*/  ULEA UR4, UR5, UR4, 0x18 ;  /* 0x0000000405047291 */ /* 0x001fcc000f8ec0ff */
[----:B------:R-:W-:-:S07]  /*2650*/  VIADD R6, R4, UR4 ;  /* 0x0000000404067c36 */ /* 0x000fce0008000000 */
.L_x_753:
        /* <DEDUP_REMOVED lines=8> */
[----:B0-----:R-:W-:-:S09]  /*26e0*/  IADD3 R6, PT, PT, R6, 0x800, RZ ;  /* 0x0000080006067810 */ /* 0x001fd20007ffe0ff */
[----:B------:R-:W-:Y:S05]  /*26f0*/  @P1 BRA `(.L_x_753) ;  /* 0xfffffffc00d81947 */ /* 0x000fea000383ffff */
.L_x_752:
[----:B------:R-:W-:Y:S05]  /*2700*/  BSYNC.RECONVERGENT B0 ;  /* 0x0000000000007941 */ /* 0x000fea0003800200 */
.L_x_751:
        /* <DEDUP_REMOVED lines=19> */
.L_x_756:
        /* <DEDUP_REMOVED lines=38> */
.L_x_755:
[----:B------:R-:W-:Y:S05]  /*2aa0*/  BSYNC.RECONVERGENT B0 ;  /* 0x0000000000007941 */ /* 0x000fea0003800200 */
.L_x_754:
        /* <DEDUP_REMOVED lines=25> */
.L_x_758:
[----:B------:R-:W-:Y:S05]  /*2c40*/  BSYNC.RECONVERGENT B0 ;  /* 0x0000000000007941 */ /* 0x000fea0003800200 */
.L_x_757:
        /* <DEDUP_REMOVED lines=11> */
.L_x_734:
        /* <DEDUP_REMOVED lines=20> */
.L_x_762:
        /* <DEDUP_REMOVED lines=16> */
.L_x_761:
[----:B------:R-:W-:-:S07]  /*2f40*/  VIADD R4, R6, 0xffffffff ;  /* 0xffffffff06047836 */ /* 0x000fce0000000000 */
.L_x_760:
[----:B------:R-:W-:Y:S05]  /*2f50*/  BSYNC.RECONVERGENT B0 ;  /* 0x0000000000007941 */ /* 0x000fea0003800200 */
.L_x_759:
[----:B------:R-:W-:-:S13]  /*2f60*/  ISETP.GE.U32.AND P0, PT, R12, 0x600, PT ;  /* 0x000006000c00780c */ /* 0x000fda0003f06070 */
[----:B------:R-:W-:Y:S05]  /*2f70*/  @!P0 BRA `(.L_x_746) ;  /* 0x0000000000b88947 */ /* 0x000fea0003800000 */
[----:B------:R-:W0:Y:S01]  /*2f80*/  S2R R5, SR_CgaCtaId ;  /* 0x0000000000057919 */ /* 0x000e220000008800 */
[----:B------:R-:W2:Y:S01]  /*2f90*/  LDC R0, c[0x0][0x3a4] ;  /* 0x0000e900ff007b82 */ /* 0x000ea20000000800 */
[----:B------:R-:W-:Y:S02]  /*2fa0*/  MOV R2, 0x400 ;  /* 0x0000040000027802 */ /* 0x000fe40000000f00 */
[C---:B------:R-:W-:Y:S02]  /*2fb0*/  LEA R12, R4.reuse, R31, 0x2 ;  /* 0x0000001f040c7211 */ /* 0x040fe400078e10ff */
[----:B------:R-:W-:Y:S02]  /*2fc0*/  IADD3 R13, PT, PT, -R29, R4, R28 ;  /* 0x000000041d0d7210 */ /* 0x000fe40007ffe11c */
[----:B0-----:R-:W-:Y:S01]  /*2fd0*/  LEA R5, R5, R2, 0x18 ;  /* 0x0000000205057211 */ /* 0x001fe200078ec0ff */
[----:B------:R-:W-:-:S03]  /*2fe0*/  VIADD R2, R4, 0x401 ;  /* 0x0000040104027836 */ /* 0x000fc60000000000 */
[----:B------:R-:W-:-:S07]  /*2ff0*/  IADD3 R12, PT, PT, R12, 0x1000, R5 ;  /* 0x000010000c0c7810 */ /* 0x000fce0007ffe005 */
.L_x_763:
        /* <DEDUP_REMOVED lines=13> */
[----:B------:R-:W2:Y:S08]  /*30d0*/  @!P2 LDC.64 R4, c[0x0][0x380] ;  /* 0x0000e000ff04ab82 */ /* 0x000eb00000000a00 */
[----:B-1----:R-:W1:Y:S08]  /*30e0*/  @!P3 LDC.64 R8, c[0x0][0x380] ;  /* 0x0000e000ff08bb82 */ /* 0x002e700000000a00 */
[----:B------:R-:W3:Y:S01]  /*30f0*/  @!P1 LDC.64 R6, c[0x0][0x380] ;  /* 0x0000e000ff069b82 */ /* 0x000ee20000000a00 */
[----:B0-----:R-:W-:-:S04]  /*3100*/  @!P0 IMAD.WIDE.U32 R10, R19, 0x4, R10 ;  /* 0x00000004130a8825 */ /* 0x001fc800078e000a */
[----:B------:R-:W-:Y:S02]  /*3110*/  HFMA2 R19, -RZ, RZ, 0, 0 ;  /* 0x00000000ff137431 */ /* 0x000fe400000001ff */
[----:B--2---:R-:W-:-:S04]  /*3120*/  @!P2 IMAD.WIDE.U32 R4, R15, 0x4, R4 ;  /* 0x000000040f04a825 */ /* 0x004fc800078e0004 */
[----:B------:R-:W-:Y:S01]  /*3130*/  IMAD.MOV.U32 R15, RZ, RZ, RZ ;  /* 0x000000ffff0f7224 */ /* 0x000fe200078e00ff */
[----:B------:R-:W2:Y:S01]  /*3140*/  @!P0 LDG.E R19, desc[UR6][R10.64] ;  /* 0x000000060a138981 */ /* 0x000ea2000c1e1900 */
[----:B-1----:R-:W-:-:S04]  /*3150*/  @!P3 IMAD.WIDE.U32 R8, R17, 0x4, R8 ;  /* 0x000000041108b825 */ /* 0x002fc800078e0008 */
[----:B------:R-:W4:Y:S01]  /*3160*/  @!P2 LDG.E R15, desc[UR6][R4.64] ;  /* 0x00000006040fa981 */ /* 0x000f22000c1e1900 */
        /* <DEDUP_REMOVED lines=9> */
[----:B--2---:R-:W-:Y:S04]  /*3200*/  STS [R12], R19 ;  /* 0x000000130c007388 */ /* 0x004fe80000000800 */
[----:B----4-:R-:W-:Y:S04]  /*3210*/  STS [R12+-0x1000], R15 ;  /* 0xfff0000f0c007388 */ /* 0x010fe80000000800 */
[----:B---3--:R-:W-:Y:S04]  /*3220*/  STS [R12+-0x800], R17 ;  /* 0xfff800110c007388 */ /* 0x008fe80000000800 */
[----:B-----5:R0:W-:Y:S02]  /*3230*/  STS [R12+0x800], R21 ;  /* 0x000800150c007388 */ /* 0x0201e40000000800 */
[----:B0-----:R-:W-:Y:S01]  /*3240*/  VIADD R12, R12, 0x2000 ;  /* 0x000020000c0c7836 */ /* 0x001fe20000000000 */
[----:B------:R-:W-:Y:S06]  /*3250*/  @!P0 BRA `(.L_x_763) ;  /* 0xfffffffc00688947 */ /* 0x000fec000383ffff */
.L_x_746:
[----:B------:R-:W-:Y:S05]  /*3260*/  BSYNC.RECONVERGENT B1 ;  /* 0x0000000000017941 */ /* 0x000fea0003800200 */
.L_x_733:
[----:B------:R-:W0:Y:S01]  /*3270*/  S2R R17, SR_TID.X ;  /* 0x0000000000117919 */ /* 0x000e220000002100 */
[----:B------:R-:W-:Y:S01]  /*3280*/  BAR.SYNC.DEFER_BLOCKING 0x0 ;  /* 0x0000000000007b1d */ /* 0x000fe20000010000 */
[----:B01----:R-:W-:-:S05]  /*3290*/  IMAD.IADD R9, R28, 0x1, R17 ;  /* 0x000000011c097824 */ /* 0x003fca00078e0211 */
[----:B------:R-:W-:-:S13]  /*32a0*/  ISETP.GE.AND P0, PT, R9, R0, PT ;  /* 0x000000000900720c */ /* 0x000fda0003f06270 */
[----:B------:R-:W-:Y:S05]  /*32b0*/  @P0 EXIT ;  /* 0x000000000000094d */ /* 0x000fea0003800000 */
[----:B------:R-:W0:Y:S01]  /*32c0*/  LDC R2, c[0x0][0x3ac] ;  /* 0x0000eb00ff027b82 */ /* 0x000e220000000800 */
[----:B------:R-:W-:Y:S01]  /*32d0*/  BSSY.RECONVERGENT B0, `(.L_x_764) ;  /* 0x0000033000007945 */ /* 0x000fe20003800200 */
[----:B------:R-:W-:Y:S01]  /*32e0*/  IMAD.MOV.U32 R11, RZ, RZ, 0x7fc00000 ;  /* 0x7fc00000ff0b7424 */ /* 0x000fe200078e00ff */
[----:B0-----:R-:W-:-:S04]  /*32f0*/  IADD3 R2, PT, PT, R29, -0x1, R2 ;  /* 0xffffffff1d027810 */ /* 0x001fc80007ffe002 */
[----:B------:R-:W-:-:S13]  /*3300*/  ISETP.GE.AND P0, PT, R9, R2, PT ;  /* 0x000000020900720c */ /* 0x000fda0003f06270 */
[----:B------:R-:W-:Y:S05]  /*3310*/  @!P0 BRA `(.L_x_765) ;  /* 0x0000000000b88947 */ /* 0x000fea0003800000 */
[----:B------:R-:W-:Y:S02]  /*3320*/  ISETP.GE.AND P0, PT, R29, 0x1, PT ;  /* 0x000000011d00780c */ /* 0x000fe40003f06270 */
[----:B------:R-:W-:-:S11]  /*3330*/  MOV R11, RZ ;  /* 0x000000ff000b7202 */ /* 0x000fd60000000f00 */
[----:B------:R-:W-:Y:S05]  /*3340*/  @!P0 BRA `(.L_x_765) ;  /* 0x0000000000ac8947 */ /* 0x000fea0003800000 */
[C---:B------:R-:W-:Y:S01]  /*3350*/  ISETP.GE.U32.AND P0, PT, R29.reuse, 0x4, PT ;  /* 0x000000041d00780c */ /* 0x040fe20003f06070 */
[----:B------:R-:W-:Y:S01]  /*3360*/  IMAD.MOV.U32 R11, RZ, RZ, RZ ;  /* 0x000000ffff0b7224 */ /* 0x000fe200078e00ff */
        /* <DEDUP_REMOVED lines=11> */
.L_x_767:
[----:B------:R-:W-:Y:S01]  /*3420*/  LDS R14, [R10+UR4] ;  /* 0x000000040a0e7984 */ /* 0x000fe20008000800 */
[----:B------:R-:W-:-:S03]  /*3430*/  VIADD R12, R12, 0x4 ;  /* 0x000000040c0c7836 */ /* 0x000fc60000000000 */
[----:B--2---:R-:W0:Y:S02]  /*3440*/  LDS.128 R4, [UR4] ;  /* 0x00000004ff047984 */ /* 0x004e240008000c00 */
        /* <DEDUP_REMOVED lines=10> */
.L_x_766:
[----:B------:R-:W-:Y:S05]  /*34f0*/  @!P1 BRA `(.L_x_765) ;  /* 0x0000000000409947 */ /* 0x000fea0003800000 */
[----:B------:R-:W0:Y:S01]  /*3500*/  S2R R6, SR_CgaCtaId ;  /* 0x0000000000067919 */ /* 0x000e220000008800 */
[----:B------:R-:W-:Y:S01]  /*3510*/  IMAD.IADD R4, R17, 0x1, R8 ;  /* 0x0000000111047824 */ /* 0x000fe200078e0208 */
[----:B--2---:R-:W-:Y:S01]  /*3520*/  MOV R5, 0x400 ;  /* 0x0000040000057802 */ /* 0x004fe20000000f00 */
[----:B------:R-:W-:-:S03]  /*3530*/  IMAD.MOV R2, RZ, RZ, -R2 ;  /* 0x000000ffff027224 */ /* 0x000fc600078e0a02 */
[----:B------:R-:W-:Y:S02]  /*3540*/  LEA R4, R4, R31, 0x2 ;  /* 0x0000001f04047211 */ /* 0x000fe400078e10ff */
[----:B0-----:R-:W-:-:S05]  /*3550*/  LEA R5, R6, R5, 0x18 ;  /* 0x0000000506057211 */ /* 0x001fca00078ec0ff */
[----:B------:R-:W-:Y:S02]  /*3560*/  IMAD R8, R8, 0x4, R5 ;  /* 0x0000000408087824 */ /* 0x000fe400078e0205 */
[----:B------:R-:W-:-:S07]  /*3570*/  IMAD.IADD R4, R5, 0x1, R4 ;  /* 0x0000000105047824 */ /* 0x000fce00078e0204 */
.L_x_768:
        /* <DEDUP_REMOVED lines=8> */
.L_x_765:
[----:B------:R-:W-:Y:S05]  /*3600*/  BSYNC.RECONVERGENT B0 ;  /* 0x0000000000007941 */ /* 0x000fea0003800200 */
.L_x_764:
[----:B--2---:R-:W0:Y:S01]  /*3610*/  LDC.64 R4, c[0x0][0x3b0] ;  /* 0x0000ec00ff047b82 */ /* 0x004e220000000a00 */
[----:B------:R-:W-:-:S04]  /*3620*/  IMAD R3, R3, R0, R9 ;  /* 0x0000000003037224 */ /* 0x000fc800078e0209 */
[----:B0-----:R-:W-:-:S05]  /*3630*/  IMAD.WIDE R2, R3, 0x4, R4 ;  /* 0x0000000403027825 */ /* 0x001fca00078e0204 */
[----:B------:R-:W-:Y:S01]  /*3640*/  STG.E desc[UR6][R2.64], R11 ;  /* 0x0000000b02007986 */ /* 0x000fe2000c101906 */
[----:B------:R-:W-:Y:S05]  /*3650*/  EXIT ;  /* 0x000000000000794d */ /* 0x000fea0003800000 */
.L_x_769:
        /* <DEDUP_REMOVED lines=10> */
.L_x_974:


//--------------------- .text.alma_batch_tiled_f32_tile256 --------------------------
	.section	.text.alma_batch_tiled_f32_tile256,"ax",@progbits
	.align	128
        .global         alma_batch_tiled_f32_tile256
        .type           alma_batch_tiled_f32_tile256,@function
        .size           alma_batch_tiled_f32_tile256,(.L_x_975 - alma_batch_tiled_f32_tile256)
        .other          alma_batch_tiled_f32_tile256,@"STO_CUDA_ENTRY STV_DEFAULT"
alma_batch_tiled_f32_tile256:
.text.alma_batch_tiled_f32_tile256:
        /* <DEDUP_REMOVED lines=54> */
.L_x_776:
        /* <DEDUP_REMOVED lines=10> */
.L_x_775:
[----:B------:R-:W-:Y:S05]  /*0400*/  BSYNC.RECONVERGENT B2 ;  /* 0x0000000000027941 */ /* 0x000fea0003800200 */
.L_x_774:
        /* <DEDUP_REMOVED lines=19> */
.L_x_779:
        /* <DEDUP_REMOVED lines=40> */
.L_x_778:
[----:B------:R-:W-:Y:S05]  /*07c0*/  BSYNC.RECONVERGENT B2 ;  /* 0x0000000000027941 */ /* 0x000fea0003800200 */
.L_x_777:
        /* <DEDUP_REMOVED lines=27> */
.L_x_781:
[----:B------:R-:W-:Y:S05]  /*0980*/  BSYNC.RECONVERGENT B2 ;  /* 0x0000000000027941 */ /* 0x000fea0003800200 */
.L_x_780:
        /* <DEDUP_REMOVED lines=10> */
.L_x_773:
[----:B------:R-:W-:Y:S05]  /*0a30*/  BSYNC.RECONVERGENT B0 ;  /* 0x0000000000007941 */ /* 0x000fea0003800200 */
.L_x_772:
        /* <DEDUP_REMOVED lines=26> */
.L_x_785:
        /* <DEDUP_REMOVED lines=20> */
.L_x_784:
        /* <DEDUP_REMOVED lines=14> */
.L_x_786:
[----:B------:R-:W-:-:S13]  /*0e00*/  ISETP.EQ.AND P1, PT, R12, RZ, PT ;  /* 0x000000ff0c00720c */ /* 0x000fda0003f22270 */
[----:B------:R-:W-:Y:S05]  /*0e10*/  @!P0 BRA P1, `(.L_x_782) ;  /* 0x00000008002c8947 */ /* 0x000fea0000800000 */
.L_x_783:
        /* <DEDUP_REMOVED lines=9> */
.L_x_771:
        /* <DEDUP_REMOVED lines=26> */
.L_x_789:
        /* <DEDUP_REMOVED lines=9> */
.L_x_788:
[----:B------:R-:W-:Y:S05]  /*10e0*/  BSYNC.RECONVERGENT B0 ;  /* 0x0000000000007941 */ /* 0x000fea0003800200 */
.L_x_787:
        /* <DEDUP_REMOVED lines=19> */
.L_x_792:
        /* <DEDUP_REMOVED lines=38> */
.L_x_791:
[----:B------:R-:W-:Y:S05]  /*1480*/  BSYNC.RECONVERGENT B0 ;  /* 0x0000000000007941 */ /* 0x000fea0003800200 */
.L_x_790:
        /* <DEDUP_REMOVED lines=25> */
.L_x_794:
[----:B------:R-:W-:Y:S05]  /*1620*/  BSYNC.RECONVERGENT B0 ;  /* 0x0000000000007941 */ /* 0x000fea0003800200 */
.L_x_793:
        /* <DEDUP_REMOVED lines=10> */
.L_x_782:
[----:B------:R-:W-:Y:S05]  /*16d0*/  BSYNC.RECONVERGENT B1 ;  /* 0x0000000000017941 */ /* 0x000fea0003800200 */
.L_x_770:
        /* <DEDUP_REMOVED lines=42> */
.L_x_802:
        /* <DEDUP_REMOVED lines=10> */
.L_x_801:
[----:B------:R-:W-:Y:S05]  /*1a20*/  BSYNC.RECONVERGENT B2 ;  /* 0x0000000000027941 */ /* 0x000fea0003800200 */
.L_x_800:
        /* <DEDUP_REMOVED lines=19> */
.L_x_805:
        /* <DEDUP_REMOVED lines=40> */
.L_x_804:
[----:B------:R-:W-:Y:S05]  /*1de0*/  BSYNC.RECONVERGENT B2 ;  /* 0x0000000000027941 */ /* 0x000fea0003800200 */
.L_x_803:
        /* <DEDUP_REMOVED lines=27> */
.L_x_807:
[----:B------:R-:W-:Y:S05]  /*1fa0*/  BSYNC.RECONVERGENT B2 ;  /* 0x0000000000027941 */ /* 0x000fea0003800200 */
.L_x_806:
        /* <DEDUP_REMOVED lines=10> */
.L_x_799:
[----:B------:R-:W-:Y:S05]  /*2050*/  BSYNC.RECONVERGENT B0 ;  /* 0x0000000000007941 */ /* 0x000fea0003800200 */
.L_x_798:
        /* <DEDUP_REMOVED lines=27> */
.L_x_811:
        /* <DEDUP_REMOVED lines=20> */
.L_x_810:
        /* <DEDUP_REMOVED lines=14> */
.L_x_812:
[----:B------:R-:W-:-:S13]  /*2430*/  ISETP.EQ.AND P1, PT, R2, RZ, PT ;  /* 0x000000ff0200720c */ /* 0x000fda0003f22270 */
[----:B------:R-:W-:Y:S05]  /*2440*/  @!P0 BRA P1, `(.L_x_808) ;  /* 0x0000000c00848947 */ /* 0x000fea0000800000 */
.L_x_809:
        /* <DEDUP_REMOVED lines=9> */
.L_x_797:
        /* <DEDUP_REMOVED lines=24> */
.L_x_815:
        /* <DEDUP_REMOVED lines=10> */
.L_x_814:
[----:B------:R-:W-:Y:S05]  /*2700*/  BSYNC.RECONVERGENT B0 ;  /* 0x0000000000007941 */ /* 0x000fea0003800200 */
.L_x_813:
        /* <DEDUP_REMOVED lines=19> */
.L_x_818:
        /* <DEDUP_REMOVED lines=38> */
.L_x_817:
[----:B------:R-:W-:Y:S05]  /*2aa0*/  BSYNC.RECONVERGENT B0 ;  /* 0x0000000000007941 */ /* 0x000fea0003800200 */
.L_x_816:
        /* <DEDUP_REMOVED lines=25> */
.L_x_820:
[----:B------:R-:W-:Y:S05]  /*2c40*/  BSYNC.RECONVERGENT B0 ;  /* 0x0000000000007941 */ /* 0x000fea0003800200 */
.L_x_819:
        /* <DEDUP_REMOVED lines=11> */
.L_x_796:
        /* <DEDUP_REMOVED lines=20> */
.L_x_824:
        /* <DEDUP_REMOVED lines=16> */
.L_x_823:
[----:B------:R-:W-:-:S07]  /*2f40*/  VIADD R4, R6, 0xffffffff ;  /* 0xffffffff06047836 */ /* 0x000fce0000000000 */
.L_x_822:
[----:B------:R-:W-:Y:S05]  /*2f50*/  BSYNC.RECONVERGENT B0 ;  /* 0x0000000000007941 */ /* 0x000fea0003800200 */
.L_x_821:
        /* <DEDUP_REMOVED lines=10> */
.L_x_825:
        /* <DEDUP_REMOVED lines=38> */
.L_x_808:
[----:B------:R-:W-:Y:S05]  /*3260*/  BSYNC.RECONVERGENT B1 ;  /* 0x0000000000017941 */ /* 0x000fea0003800200 */
.L_x_795:
        /* <DEDUP_REMOVED lines=27> */
.L_x_829:
        /* <DEDUP_REMOVED lines=13> */
.L_x_828:
        /* <DEDUP_REMOVED lines=9> */
.L_x_830:
        /* <DEDUP_REMOVED lines=8> */
.L_x_827:
[----:B------:R-:W-:Y:S05]  /*3600*/  BSYNC.RECONVERGENT B0 ;  /* 0x0000000000007941 */ /* 0x000fea0003800200 */
.L_x_826:
[----:B--2---:R-:W0:Y:S01]  /*3610*/  LDC.64 R4, c[0x0][0x3b0] ;  /* 0x0000ec00ff047b82 */ /* 0x004e220000000a00 */
[----:B------:R-:W-:-:S04]  /*3620*/  IMAD R3, R3, R0, R9 ;  /* 0x0000000003037224 */ /* 0x000fc800078e0209 */
[----:B0-----:R-:W-:-:S05]  /*3630*/  IMAD.WIDE R2, R3, 0x4, R4 ;  /* 0x0000000403027825 */ /* 0x001fca00078e0204 */
[----:B------:R-:W-:Y:S01]  /*3640*/  STG.E desc[UR6][R2.64], R11 ;  /* 0x0000000b02007986 */ /* 0x000fe2000c101906 */
[----:B------:R-:W-:Y:S05]  /*3650*/  EXIT ;  /* 0x000000000000794d */ /* 0x000fea0003800000 */
.L_x_831:
        /* <DEDUP_REMOVED lines=10> */
.L_x_975:


//--------------------- .text.alma_batch_tiled_f32_tile128 --------------------------
	.section	.text.alma_batch_tiled_f32_tile128,"ax",@progbits
	.align	128
        .global         alma_batch_tiled_f32_tile128
        .type           alma_batch_tiled_f32_tile128,@function
        .size           alma_batch_tiled_f32_tile128,(.L_x_976 - alma_batch_tiled_f32_tile128)
        .other          alma_batch_tiled_f32_tile128,@"STO_CUDA_ENTRY STV_DEFAULT"
alma_batch_tiled_f32_tile128:
.text.alma_batch_tiled_f32_tile128:
        /* <DEDUP_REMOVED lines=54> */
.L_x_838:
        /* <DEDUP_REMOVED lines=10> */
.L_x_837:
[----:B------:R-:W-:Y:S05]  /*0400*/  BSYNC.RECONVERGENT B2 ;  /* 0x0000000000027941 */ /* 0x000fea0003800200 */
.L_x_836:
        /* <DEDUP_REMOVED lines=19> */
.L_x_841:
        /* <DEDUP_REMOVED lines=40> */
.L_x_840:
[----:B------:R-:W-:Y:S05]  /*07c0*/  BSYNC.RECONVERGENT B2 ;  /* 0x0000000000027941 */ /* 0x000fea0003800200 */
.L_x_839:
        /* <DEDUP_REMOVED lines=27> */
.L_x_843:
[----:B------:R-:W-:Y:S05]  /*0980*/  BSYNC.RECONVERGENT B2 ;  /* 0x0000000000027941 */ /* 0x000fea0003800200 */
.L_x_842:
        /* <DEDUP_REMOVED lines=10> */
.L_x_835:
[----:B------:R-:W-:Y:S05]  /*0a30*/  BSYNC.RECONVERGENT B0 ;  /* 0x0000000000007941 */ /* 0x000fea0003800200 */
.L_x_834:
        /* <DEDUP_REMOVED lines=26> */
.L_x_847:
        /* <DEDUP_REMOVED lines=20> */
.L_x_846:
        /* <DEDUP_REMOVED lines=14> */
.L_x_848:
[----:B------:R-:W-:-:S13]  /*0e00*/  ISETP.EQ.AND P1, PT, R12, RZ, PT ;  /* 0x000000ff0c00720c */ /* 0x000fda0003f22270 */
[----:B------:R-:W-:Y:S05]  /*0e10*/  @!P0 BRA P1, `(.L_x_844) ;  /* 0x00000008002c8947 */ /* 0x000fea0000800000 */
.L_x_845:
        /* <DEDUP_REMOVED lines=9> */
.L_x_833:
        /* <DEDUP_REMOVED lines=26> */
.L_x_851:
        /* <DEDUP_REMOVED lines=9> */
.L_x_850:
[----:B------:R-:W-:Y:S05]  /*10e0*/  BSYNC.RECONVERGENT B0 ;  /* 0x0000000000007941 */ /* 0x000fea0003800200 */
.L_x_849:
        /* <DEDUP_REMOVED lines=19> */
.L_x_854:
        /* <DEDUP_REMOVED lines=38> */
.L_x_853:
[----:B------:R-:W-:Y:S05]  /*1480*/  BSYNC.RECONVERGENT B0 ;  /* 0x0000000000007941 */ /* 0x000fea0003800200 */
.L_x_852:
        /* <DEDUP_REMOVED lines=25> */
.L_x_856:
[----:B------:R-:W-:Y:S05]  /*1620*/  BSYNC.RECONVERGENT B0 ;  /* 0x0000000000007941 */ /* 0x000fea0003800200 */
.L_x_855:
        /* <DEDUP_REMOVED lines=10> */
.L_x_844:
[----:B------:R-:W-:Y:S05]  /*16d0*/  BSYNC.RECONVERGENT B1 ;  /* 0x0000000000017941 */ /* 0x000fea0003800200 */
.L_x_832:
        /* <DEDUP_REMOVED lines=42> */
.L_x_864:
        /* <DEDUP_REMOVED lines=10> */
.L_x_863:
[----:B------:R-:W-:Y:S05]  /*1a20*/  BSYNC.RECONVERGENT B2 ;  /* 0x0000000000027941 */ /* 0x000fea0003800200 */
.L_x_862:
        /* <DEDUP_REMOVED lines=19> */
.L_x_867:
        /* <DEDUP_REMOVED lines=40> */
.L_x_866:
[----:B------:R-:W-:Y:S05]  /*1de0*/  BSYNC.RECONVERGENT B2 ;  /* 0x0000000000027941 */ /* 0x000fea0003800200 */
.L_x_865:
        /* <DEDUP_REMOVED lines=27> */
.L_x_869:
[----:B------:R-:W-:Y:S05]  /*1fa0*/  BSYNC.RECONVERGENT B2 ;  /* 0x0000000000027941 */ /* 0x000fea0003800200 */
.L_x_868:
        /* <DEDUP_REMOVED lines=10> */
.L_x_861:
[----:B------:R-:W-:Y:S05]  /*2050*/  BSYNC.RECONVERGENT B0 ;  /* 0x0000000000007941 */ /* 0x000fea0003800200 */
.L_x_860:
        /* <DEDUP_REMOVED lines=27> */
.L_x_873:
        /* <DEDUP_REMOVED lines=20> */
.L_x_872:
        /* <DEDUP_REMOVED lines=14> */
.L_x_874:
[----:B------:R-:W-:-:S13]  /*2430*/  ISETP.EQ.AND P1, PT, R2, RZ, PT ;  /* 0x000000ff0200720c */ /* 0x000fda0003f22270 */
[----:B------:R-:W-:Y:S05]  /*2440*/  @!P0 BRA P1, `(.L_x_870) ;  /* 0x0000000c00848947 */ /* 0x000fea0000800000 */
.L_x_871:
        /* <DEDUP_REMOVED lines=9> */
.L_x_859:
        /* <DEDUP_REMOVED lines=24> */
.L_x_877:
        /* <DEDUP_REMOVED lines=10> */
.L_x_876:
[----:B------:R-:W-:Y:S05]  /*2700*/  BSYNC.RECONVERGENT B0 ;  /* 0x0000000000007941 */ /* 0x000fea0003800200 */
.L_x_875:
        /* <DEDUP_REMOVED lines=19> */
.L_x_880:
        /* <DEDUP_REMOVED lines=38> */
.L_x_879:
[----:B------:R-:W-:Y:S05]  /*2aa0*/  BSYNC.RECONVERGENT B0 ;  /* 0x0000000000007941 */ /* 0x000fea0003800200 */
.L_x_878:
        /* <DEDUP_REMOVED lines=25> */
.L_x_882:
[----:B------:R-:W-:Y:S05]  /*2c40*/  BSYNC.RECONVERGENT B0 ;  /* 0x0000000000007941 */ /* 0x000fea0003800200 */
.L_x_881:
        /* <DEDUP_REMOVED lines=11> */
.L_x_858:
        /* <DEDUP_REMOVED lines=20> */
.L_x_886:
        /* <DEDUP_REMOVED lines=16> */
.L_x_885:
[----:B------:R-:W-:-:S07]  /*2f40*/  VIADD R4, R6, 0xffffffff ;  /* 0xffffffff06047836 */ /* 0x000fce0000000000 */
.L_x_884:
[----:B------:R-:W-:Y:S05]  /*2f50*/  BSYNC.RECONVERGENT B0 ;  /* 0x0000000000007941 */ /* 0x000fea0003800200 */
.L_x_883:
        /* <DEDUP_REMOVED lines=10> */
.L_x_887:
        /* <DEDUP_REMOVED lines=38> */
.L_x_870:
[----:B------:R-:W-:Y:S05]  /*3260*/  BSYNC.RECONVERGENT B1 ;  /* 0x0000000000017941 */ /* 0x000fea0003800200 */
.L_x_857:
        /* <DEDUP_REMOVED lines=27> */
.L_x_891:
        /* <DEDUP_REMOVED lines=13> */
.L_x_890:
        /* <DEDUP_REMOVED lines=9> */
.L_x_892:
        /* <DEDUP_REMOVED lines=8> */
.L_x_889:
[----:B------:R-:W-:Y:S05]  /*3600*/  BSYNC.RECONVERGENT B0 ;  /* 0x0000000000007941 */ /* 0x000fea0003800200 */
.L_x_888:
[----:B--2---:R-:W0:Y:S01]  /*3610*/  LDC.64 R4, c[0x0][0x3b0] ;  /* 0x0000ec00ff047b82 */ /* 0x004e220000000a00 */
[----:B------:R-:W-:-:S04]  /*3620*/  IMAD R3, R3, R0, R9 ;  /* 0x0000000003037224 */ /* 0x000fc800078e0209 */
[----:B0-----:R-:W-:-:S05]  /*3630*/  IMAD.WIDE R2, R3, 0x4, R4 ;  /* 0x0000000403027825 */ /* 0x001fca00078e0204 */
[----:B------:R-:W-:Y:S01]  /*3640*/  STG.E desc[UR6][R2.64], R11 ;  /* 0x0000000b02007986 */ /* 0x000fe2000c101906 */
[----:B------:R-:W-:Y:S05]  /*3650*/  EXIT ;  /* 0x000000000000794d */ /* 0x000fea0003800000 */
.L_x_893:
        /* <DEDUP_REMOVED lines=10> */
.L_x_976:


//--------------------- .text.alma_batch_f32_tm   --------------------------
	.section	.text.alma_batch_f32_tm,"ax",@progbits
	.align	128
        .global         alma_batch_f32_tm
        .type           alma_batch_f32_tm,@function
        .size           alma_batch_f32_tm,(.L_x_977 - alma_batch_f32_tm)
        .other          alma_batch_f32_tm,@"STO_CUDA_ENTRY STV_DEFAULT"
alma_batch_f32_tm:
.text.alma_batch_f32_tm:
[----:B------:R-:W-:Y:S01]  /*0000*/  LDC R1, c[0x0][0x37c] ;  /* 0x0000df00ff017b82 */ /* 0x000fe20000000800 */
[----:B------:R-:W0:Y:S01]  /*0010*/  S2R R0, SR_CTAID.Y ;  /* 0x0000000000007919 */ /* 0x000e220000002600 */
[----:B------:R-:W0:Y:S02]  /*0020*/  LDCU UR4, c[0x0][0x3a8] ;  /* 0x00007500ff0477ac */ /* 0x000e240008000800 */
[----:B0-----:R-:W-:-:S13]  /*0030*/  ISETP.GE.AND P0, PT, R0, UR4, PT ;  /* 0x0000000400007c0c */ /* 0x001fda000bf06270 */
[----:B------:R-:W-:Y:S05]  /*0040*/  @P0 EXIT ;  /* 0x000000000000094d */ /* 0x000fea0003800000 */
[----:B------:R-:W0:Y:S01]  /*0050*/  LDC.64 R2, c[0x0][0x390] ;  /* 0x0000e400ff027b82 */ /* 0x000e220000000a00 */
[----:B------:R-:W1:Y:S01]  /*0060*/  LDCU.64 UR8, c[0x0][0x358] ;  /* 0x00006b00ff0877ac */ /* 0x000e620008000a00 */
[----:B------:R-:W2:Y:S01]  /*0070*/  S2R R13, SR_TID.X ;  /* 0x00000000000d7919 */ /* 0x000ea20000002100 */
[----:B------:R-:W3:Y:S01]  /*0080*/  LDCU UR5, c[0x0][0x3a0] ;  /* 0x00007400ff0577ac */ /* 0x000ee20008000800 */
[----:B0-----:R-:W-:-:S06]  /*0090*/  IMAD.WIDE.U32 R2, R0, 0x4, R2 ;  /* 0x0000000400027825 */ /* 0x001fcc00078e0002 */
[----:B-1----:R-:W2:Y:S01]  /*00a0*/  LDG.E.CONSTANT R2, desc[UR8][R2.64] ;  /* 0x0000000802027981 */ /* 0x002ea2000c1e9900 */
[----:B------:R-:W-:Y:S01]  /*00b0*/  BSSY.RECONVERGENT B0, `(.L_x_894) ;  /* 0x0000011000007945 */ /* 0x000fe20003800200 */
[----:B--2---:R-:W-:-:S13]  /*00c0*/  ISETP.GE.AND P0, PT, R13, R2, PT ;  /* 0x000000020d00720c */ /* 0x004fda0003f06270 */
[----:B---3--:R-:W-:Y:S05]  /*00d0*/  @P0 BRA `(.L_x_895) ;  /* 0x0000000000380947 */ /* 0x008fea0003800000 */
[----:B------:R-:W0:Y:S01]  /*00e0*/  S2R R4, SR_CgaCtaId ;  /* 0x0000000000047919 */ /* 0x000e220000008800 */
[----:B------:R-:W1:Y:S01]  /*00f0*/  LDC R8, c[0x0][0x360] ;  /* 0x0000d800ff087b82 */ /* 0x000e620000000800 */
[----:B------:R-:W-:Y:S01]  /*0100*/  MOV R3, 0x400 ;  /* 0x0000040000037802 */ /* 0x000fe20000000f00 */
[----:B------:R-:W-:-:S06]  /*0110*/  IMAD.MOV.U32 R9, RZ, RZ, R13 ;  /* 0x000000ffff097224 */ /* 0x000fcc00078e000d */
[----:B------:R-:W2:Y:S01]  /*0120*/  LDC.64 R6, c[0x0][0x388] ;  /* 0x0000e200ff067b82 */ /* 0x000ea20000000a00 */
[----:B0-----:R-:W-:-:S07]  /*0130*/  LEA R3, R4, R3, 0x18 ;  /* 0x0000000304037211 */ /* 0x001fce00078ec0ff */
.L_x_896:
[----:B------:R-:W-:-:S04]  /*0140*/  IMAD R5, R0, UR5, R9 ;  /* 0x0000000500057c24 */ /* 0x000fc8000f8e0209 */
[----:B0-2---:R-:W-:-:S06]  /*0150*/  IMAD.WIDE R4, R5, 0x4, R6 ;  /* 0x0000000405047825 */ /* 0x005fcc00078e0206 */
[----:B------:R-:W2:Y:S01]  /*0160*/  LDG.E.CONSTANT R4, desc[UR8][R4.64] ;  /* 0x0000000804047981 */ /* 0x000ea2000c1e9900 */
[----:B------:R-:W-:Y:S02]  /*0170*/  IMAD R11, R9, 0x4, R3 ;  /* 0x00000004090b7824 */ /* 0x000fe400078e0203 */
[----:B-1----:R-:W-:-:S05]  /*0180*/  IMAD.IADD R9, R8, 0x1, R9 ;  /* 0x0000000108097824 */ /* 0x002fca00078e0209 */
[----:B------:R-:W-:Y:S01]  /*0190*/  ISETP.GE.AND P0, PT, R9, R2, PT ;  /* 0x000000020900720c */ /* 0x000fe20003f06270 */
[----:B--2---:R0:W-:-:S12]  /*01a0*/  STS [R11], R4 ;  /* 0x000000040b007388 */ /* 0x0041d80000000800 */
[----:B------:R-:W-:Y:S05]  /*01b0*/  @!P0 BRA `(.L_x_896) ;  /* 0xfffffffc00e08947 */ /* 0x000fea000383ffff */
.L_x_895:
[----:B------:R-:W-:Y:S05]  /*01c0*/  BSYNC.RECONVERGENT B0 ;  /* 0x0000000000007941 */ /* 0x000fea0003800200 */
.L_x_894:
[----:B------:R-:W1:Y:S01]  /*01d0*/  S2UR UR4, SR_CTAID.X ;  /* 0x00000000000479c3 */ /* 0x000e620000002500 */
[----:B------:R-:W2:Y:S07]  /*01e0*/  LDCU UR6, c[0x0][0x3a4] ;  /* 0x00007480ff0677ac */ /* 0x000eae0008000800 */
[----:B------:R-:W1:Y:S02]  /*01f0*/  LDC R8, c[0x0][0x360] ;  /* 0x0000d800ff087b82 */ /* 0x000e640000000800 */
[----:B-1----:R-:W-:-:S06]  /*0200*/  IMAD R9, R8, UR4, R13 ;  /* 0x0000000408097c24 */ /* 0x002fcc000f8e020d */
[----:B------:R-:W-:Y:S01]  /*0210*/  BAR.SYNC.DEFER_BLOCKING 0x0 ;  /* 0x0000000000007b1d */ /* 0x000fe20000010000 */
[----:B--2---:R-:W-:-:S13]  /*0220*/  ISETP.GE.AND P0, PT, R9, UR6, PT ;  /* 0x0000000609007c0c */ /* 0x004fda000bf06270 */
[----:B------:R-:W-:Y:S05]  /*0230*/  @P0 EXIT ;  /* 0x000000000000094d */ /* 0x000fea0003800000 */
[----:B------:R-:W1:Y:S01]  /*0240*/  LDC R5, c[0x0][0x3ac] ;  /* 0x0000eb00ff057b82 */ /* 0x000e620000000800 */
[----:B------:R-:W2:Y:S01]  /*0250*/  LDCU.64 UR6, c[0x0][0x380] ;  /* 0x00007000ff0677ac */ /* 0x000ea20008000a00 */
[C---:B------:R-:W-:Y:S02]  /*0260*/  LOP3.LUT R3, R2.reuse, 0x7ffffffc, RZ, 0xc0, !PT ;  /* 0x7ffffffc02037812 */ /* 0x040fe400078ec0ff */
[----:B------:R-:W-:Y:S01]  /*0270*/  LOP3.LUT R16, R2, 0x3, RZ, 0xc0, !PT ;  /* 0x0000000302107812 */ /* 0x000fe200078ec0ff */
[----:B------:R-:W3:Y:S02]  /*0280*/  LDCU UR4, c[0x0][0x370] ;  /* 0x00006e00ff0477ac */ /* 0x000ee40008000800 */
[----:B------:R-:W-:Y:S01]  /*0290*/  IMAD.MOV R10, RZ, RZ, -R3 ;  /* 0x000000ffff0a7224 */ /* 0x000fe200078e0a03 */
[----:B--2---:R-:W-:Y:S01]  /*02a0*/  UIADD3 UR5, UP0, UPT, UR6, 0x8, URZ ;  /* 0x0000000806057890 */ /* 0x004fe2000ff1e0ff */
[----:B---3--:R-:W-:Y:S01]  /*02b0*/  IMAD R8, R8, UR4, RZ ;  /* 0x0000000408087c24 */ /* 0x008fe2000f8e02ff */
[----:B-1----:R-:W-:-:S02]  /*02c0*/  IADD3 R12, PT, PT, R2, -0x1, R5 ;  /* 0xffffffff020c7810 */ /* 0x002fc40007ffe005 */
[----:B------:R-:W-:-:S12]  /*02d0*/  UIADD3.X UR6, UPT, UPT, URZ, UR7, URZ, UP0, !UPT ;  /* 0x00000007ff067290 */ /* 0x000fd800087fe4ff */
.L_x_901:
[----:B------:R-:W-:Y:S01]  /*02e0*/  ISETP.GE.AND P0, PT, R9, R12, PT ;  /* 0x0000000c0900720c */ /* 0x000fe20003f06270 */
[----:B------:R-:W-:Y:S01]  /*02f0*/  BSSY.RECONVERGENT B0, `(.L_x_897) ;  /* 0x000003a000007945 */ /* 0x000fe20003800200 */
[----:B0-----:R-:W-:-:S11]  /*0300*/  IMAD.MOV.U32 R11, RZ, RZ, 0x7fc00000 ;  /* 0x7fc00000ff0b7424 */ /* 0x001fd600078e00ff */
[----:B------:R-:W-:Y:S05]  /*0310*/  @!P0 BRA `(.L_x_898) ;  /* 0x0000000000dc8947 */ /* 0x000fea0003800000 */
[----:B------:R-:W-:Y:S01]  /*0320*/  ISETP.GE.AND P0, PT, R2, 0x1, PT ;  /* 0x000000010200780c */ /* 0x000fe20003f06270 */
[----:B------:R-:W-:-:S12]  /*0330*/  HFMA2 R11, -RZ, RZ, 0, 0 ;  /* 0x00000000ff0b7431 */ /* 0x000fd800000001ff */
[----:B------:R-:W-:Y:S05]  /*0340*/  @!P0 BRA `(.L_x_898) ;  /* 0x0000000000d08947 */ /* 0x000fea0003800000 */
[----:B------:R-:W-:Y:S01]  /*0350*/  ISETP.GE.U32.AND P0, PT, R2, 0x4, PT ;  /* 0x000000040200780c */ /* 0x000fe20003f06070 */
[----:B------:R-:W-:Y:S01]  /*0360*/  IMAD.MOV.U32 R11, RZ, RZ, RZ ;  /* 0x000000ffff0b7224 */ /* 0x000fe200078e00ff */
[----:B------:R-:W-:Y:S01]  /*0370*/  IADD3 R21, PT, PT, R9, 0x1, -R2 ;  /* 0x0000000109157810 */ /* 0x000fe20007ffe802 */
[----:B------:R-:W-:-:S03]  /*0380*/  IMAD.MOV.U32 R4, RZ, RZ, RZ ;  /* 0x000000ffff047224 */ /* 0x000fc600078e00ff */
[----:B------:R-:W-:-:S07]  /*0390*/  SHF.R.S32.HI R22, RZ, 0x1f, R21 ;  /* 0x0000001fff167819 */ /* 0x000fce0000011415 */
[----:B------:R-:W-:Y:S05]  /*03a0*/  @!P0 BRA `(.L_x_899) ;  /* 0x0000000000648947 */ /* 0x000fea0003800000 */
[----:B------:R-:W0:Y:S01]  /*03b0*/  S2UR UR7, SR_CgaCtaId ;  /* 0x00000000000779c3 */ /* 0x000e220000008800 */
[C---:B------:R-:W-:Y:S01]  /*03c0*/  LEA R4, P0, R21.reuse, UR5, 0x2 ;  /* 0x0000000515047c11 */ /* 0x040fe2000f8010ff */
[----:B------:R-:W-:Y:S01]  /*03d0*/  IMAD.MOV.U32 R11, RZ, RZ, RZ ;  /* 0x000000ffff0b7224 */ /* 0x000fe200078e00ff */
[----:B------:R-:W-:Y:S01]  /*03e0*/  UMOV UR4, 0x400 ;  /* 0x0000040000047882 */ /* 0x000fe20000000000 */
[----:B------:R-:W-:Y:S01]  /*03f0*/  IMAD.MOV.U32 R13, RZ, RZ, R10 ;  /* 0x000000ffff0d7224 */ /* 0x000fe200078e000a */
[----:B------:R-:W-:Y:S01]  /*0400*/  LEA.HI.X R5, R21, UR6, R22, 0x2, P0 ;  /* 0x0000000615057c11 */ /* 0x000fe200080f1416 */
[----:B0-----:R-:W-:-:S12]  /*0410*/  ULEA UR4, UR7, UR4, 0x18 ;  /* 0x0000000407047291 */ /* 0x001fd8000f8ec0ff */
.L_x_900:
[----:B------:R-:W-:Y:S01]  /*0420*/  MOV R14, R4 ;  /* 0x00000004000e7202 */ /* 0x000fe20000000f00 */
[----:B------:R-:W-:Y:S02]  /*0430*/  IMAD.MOV.U32 R15, RZ, RZ, R5 ;  /* 0x000000ffff0f7224 */ /* 0x000fe400078e0005 */
[----:B------:R-:W0:Y:S04]  /*0440*/  LDS.128 R4, [UR4] ;  /* 0x00000004ff047984 */ /* 0x000e280008000c00 */
[----:B------:R-:W0:Y:S04]  /*0450*/  LDG.E.CONSTANT R18, desc[UR8][R14.64+-0x8] ;  /* 0xfffff8080e127981 */ /* 0x000e28000c1e9900 */
[----:B------:R-:W2:Y:S04]  /*0460*/  LDG.E.CONSTANT R17, desc[UR8][R14.64+-0x4] ;  /* 0xfffffc080e117981 */ /* 0x000ea8000c1e9900 */
[----:B------:R-:W3:Y:S04]  /*0470*/  LDG.E.CONSTANT R19, desc[UR8][R14.64] ;  /* 0x000000080e137981 */ /* 0x000ee8000c1e9900 */
[----:B------:R-:W4:Y:S01]  /*0480*/  LDG.E.CONSTANT R20, desc[UR8][R14.64+0x4] ;  /* 0x000004080e147981 */ /* 0x000f22000c1e9900 */
[----:B------:R-:W-:Y:S01]  /*0490*/  VIADD R13, R13, 0x4 ;  /* 0x000000040d0d7836 */ /* 0x000fe20000000000 */
[----:B------:R-:W-:-:S04]  /*04a0*/  UIADD3 UR4, UPT, UPT, UR4, 0x10, URZ ;  /* 0x0000001004047890 */ /* 0x000fc8000fffe0ff */
[----:B------:R-:W-:Y:S01]  /*04b0*/  ISETP.NE.AND P0, PT, R13, RZ, PT ;  /* 0x000000ff0d00720c */ /* 0x000fe20003f05270 */
[----:B0-----:R-:W-:-:S04]  /*04c0*/  FFMA R4, R18, R4, R11 ;  /* 0x0000000412047223 */ /* 0x001fc8000000000b */
[----:B--2---:R-:W-:Y:S01]  /*04d0*/  FFMA R5, R5, R17, R4 ;  /* 0x0000001105057223 */ /* 0x004fe20000000004 */
[----:B------:R-:W-:-:S03]  /*04e0*/  IADD3 R4, P1, PT, R14, 0x10, RZ ;  /* 0x000000100e047810 */ /* 0x000fc60007f3e0ff */
[----:B---3--:R-:W-:Y:S02]  /*04f0*/  FFMA R6, R6, R19, R5 ;  /* 0x0000001306067223 */ /* 0x008fe40000000005 */
[----:B------:R-:W-:Y:S02]  /*0500*/  IMAD.X R5, RZ, RZ, R15, P1 ;  /* 0x000000ffff057224 */ /* 0x000fe400008e060f */
[----:B----4-:R-:W-:Y:S01]  /*0510*/  FFMA R11, R7, R20, R6 ;  /* 0x00000014070b7223 */ /* 0x010fe20000000006 */
[----:B------:R-:W-:Y:S06]  /*0520*/  @P0 BRA `(.L_x_900) ;  /* 0xfffffffc00bc0947 */ /* 0x000fec000383ffff */
[----:B------:R-:W-:-:S07]  /*0530*/  MOV R4, R3 ;  /* 0x0000000300047202 */ /* 0x000fce0000000f00 */
.L_x_899:
[----:B------:R-:W-:-:S13]  /*0540*/  ISETP.NE.AND P0, PT, R16, RZ, PT ;  /* 0x000000ff1000720c */ /* 0x000fda0003f05270 */
[----:B------:R-:W-:Y:S05]  /*0550*/  @!P0 BRA `(.L_x_898) ;  /* 0x00000000004c8947 */ /* 0x000fea0003800000 */
[----:B------:R-:W0:Y:S01]  /*0560*/  LDCU.64 UR10, c[0x0][0x380] ;  /* 0x00007000ff0a77ac */ /* 0x000e220008000a00 */
[----:B------:R-:W-:-:S05]  /*0570*/  IADD3 R5, P0, PT, R21, R4, RZ ;  /* 0x0000000415057210 */ /* 0x000fca0007f1e0ff */
[----:B------:R-:W-:Y:S01]  /*0580*/  IMAD.X R6, RZ, RZ, R22, P0 ;  /* 0x000000ffff067224 */ /* 0x000fe200000e0616 */
[----:B0-----:R-:W-:-:S04]  /*0590*/  LEA R14, P0, R5, UR10, 0x2 ;  /* 0x0000000a050e7c11 */ /* 0x001fc8000f8010ff */
[----:B------:R-:W-:-:S05]  /*05a0*/  LEA.HI.X R15, R5, UR11, R6, 0x2, P0 ;  /* 0x0000000b050f7c11 */ /* 0x000fca00080f1406 */
[----:B------:R-:W2:Y:S01]  /*05b0*/  LDG.E.CONSTANT R18, desc[UR8][R14.64] ;  /* 0x000000080e127981 */ /* 0x000ea2000c1e9900 */
[----:B------:R-:W-:Y:S02]  /*05c0*/  MOV R5, 0x400 ;  /* 0x0000040000057802 */ /* 0x000fe40000000f00 */
[----:B------:R-:W-:Y:S01]  /*05d0*/  ISETP.NE.AND P0, PT, R16, 0x1, PT ;  /* 0x000000011000780c */ /* 0x000fe20003f05270 */
[----:B------:R-:W0:Y:S02]  /*05e0*/  S2R R6, SR_CgaCtaId ;  /* 0x0000000000067919 */ /* 0x000e240000008800 */
[----:B0-----:R-:W-:-:S05]  /*05f0*/  LEA R5, R6, R5, 0x18 ;  /* 0x0000000506057211 */ /* 0x001fca00078ec0ff */
[----:B------:R-:W-:-:S06]  /*0600*/  IMAD R4, R4, 0x4, R5 ;  /* 0x0000000404047824 */ /* 0x000fcc00078e0205 */
[----:B------:R-:W2:Y:S02]  /*0610*/  LDS.128 R4, [R4] ;  /* 0x0000000004047984 */ /* 0x000ea40000000c00 */
[----:B--2---:R-:W-:Y:S01]  /*0620*/  FFMA R11, R18, R4, R11 ;  /* 0x00000004120b7223 */ /* 0x004fe2000000000b */
[----:B------:R-:W-:Y:S06]  /*0630*/  @!P0 BRA `(.L_x_898) ;  /* 0x0000000000148947 */ /* 0x000fec0003800000 */
[----:B------:R-:W-:Y:S01]  /*0640*/  ISETP.NE.AND P0, PT, R16, 0x2, PT ;  /* 0x000000021000780c */ /* 0x000fe20003f05270 */
[----:B------:R-:W2:-:S12]  /*0650*/  LDG.E.CONSTANT R4, desc[UR8][R14.64+0x4] ;  /* 0x000004080e047981 */ /* 0x000e98000c1e9900 */
[----:B------:R-:W3:Y:S01]  /*0660*/  @P0 LDG.E.CONSTANT R18, desc[UR8][R14.64+0x8] ;  /* 0x000008080e120981 */ /* 0x000ee2000c1e9900 */
[----:B--2---:R-:W-:-:S04]  /*0670*/  FFMA R11, R4, R5, R11 ;  /* 0x00000005040b7223 */ /* 0x004fc8000000000b */
[----:B---3--:R-:W-:-:S07]  /*0680*/  @P0 FFMA R11, R18, R6, R11 ;  /* 0x00000006120b0223 */ /* 0x008fce000000000b */
.L_x_898:
[----:B------:R-:W-:Y:S05]  /*0690*/  BSYNC.RECONVERGENT B0 ;  /* 0x0000000000007941 */ /* 0x000fea0003800200 */
.L_x_897:
[----:B------:R-:W0:Y:S01]  /*06a0*/  LDCU UR4, c[0x0][0x3a8] ;  /* 0x00007500ff0477ac */ /* 0x000e220008000800 */
[----:B------:R-:W-:Y:S01]  /*06b0*/  HFMA2 R5, -RZ, RZ, 0, 0 ;  /* 0x00000000ff057431 */ /* 0x000fe200000001ff */
[----:B------:R-:W-:Y:S01]  /*06c0*/  SHF.R.S32.HI R6, RZ, 0x1f, R9 ;  /* 0x0000001fff067819 */ /* 0x000fe20000011409 */
[----:B------:R-:W-:Y:S01]  /*06d0*/  IMAD.MOV.U32 R4, RZ, RZ, R0 ;  /* 0x000000ffff047224 */ /* 0x000fe200078e0000 */
[----:B------:R-:W1:Y:S03]  /*06e0*/  LDCU.64 UR10, c[0x0][0x3b0] ;  /* 0x00007600ff0a77ac */ /* 0x000e660008000a00 */
[----:B0-----:R-:W-:-:S04]  /*06f0*/  IMAD.WIDE.U32 R4, R9, UR4, R4 ;  /* 0x0000000409047c25 */ /* 0x001fc8000f8e0004 */
[----:B------:R-:W-:Y:S01]  /*0700*/  IMAD R7, R6, UR4, RZ ;  /* 0x0000000406077c24 */ /* 0x000fe2000f8e02ff */
[----:B------:R-:W0:Y:S01]  /*0710*/  LDCU UR4, c[0x0][0x3a4] ;  /* 0x00007480ff0477ac */ /* 0x000e220008000800 */
[----:B-1----:R-:W-:Y:S01]  /*0720*/  LEA R6, P0, R4, UR10, 0x2 ;  /* 0x0000000a04067c11 */ /* 0x002fe2000f8010ff */
[----:B------:R-:W-:Y:S02]  /*0730*/  IMAD.IADD R9, R8, 0x1, R9 ;  /* 0x0000000108097824 */ /* 0x000fe400078e0209 */
[----:B------:R-:W-:-:S05]  /*0740*/  IMAD.IADD R5, R5, 0x1, R7 ;  /* 0x0000000105057824 */ /* 0x000fca00078e0207 */
[----:B------:R-:W-:-:S05]  /*0750*/  LEA.HI.X R7, R4, UR11, R5, 0x2, P0 ;  /* 0x0000000b04077c11 */ /* 0x000fca00080f1405 */
[----:B------:R1:W-:Y:S01]  /*0760*/  STG.E desc[UR8][R6.64], R11 ;  /* 0x0000000b06007986 */ /* 0x0003e2000c101908 */
[----:B0-----:R-:W-:-:S13]  /*0770*/  ISETP.GE.AND P0, PT, R9, UR4, PT ;  /* 0x0000000409007c0c */ /* 0x001fda000bf06270 */
[----:B-1----:R-:W-:Y:S05]  /*0780*/  @!P0 BRA `(.L_x_901) ;  /* 0xfffffff800d48947 */ /* 0x002fea000383ffff */
[----:B------:R-:W-:Y:S05]  /*0790*/  EXIT ;  /* 0x000000000000794d */ /* 0x000fea0003800000 */
.L_x_902:
        /* <DEDUP_REMOVED lines=14> */
.L_x_977:


//--------------------- .text.alma_batch_f32      --------------------------
	.section	.text.alma_batch_f32,"ax",@progbits
	.align	128
        .global         alma_batch_f32
        .type           alma_batch_f32,@function
        .size           alma_batch_f32,(.L_x_978 - alma_batch_f32)
        .other          alma_batch_f32,@"STO_CUDA_ENTRY STV_DEFAULT"
alma_batch_f32:
.text.alma_batch_f32:
        /* <DEDUP_REMOVED lines=20> */
.L_x_905:
        /* <DEDUP_REMOVED lines=8> */
.L_x_904:
[----:B------:R-:W-:Y:S05]  /*01c0*/  BSYNC.RECONVERGENT B0 ;  /* 0x0000000000007941 */ /* 0x000fea0003800200 */
.L_x_903:
[----:B------:R-:W0:Y:S01]  /*01d0*/  S2UR UR4, SR_CTAID.X ;  /* 0x00000000000479c3 */ /* 0x000e220000002500 */
[----:B------:R-:W1:Y:S07]  /*01e0*/  LDCU UR6, c[0x0][0x3a4] ;  /* 0x00007480ff0677ac */ /* 0x000e6e0008000800 */
[----:B------:R-:W0:Y:S02]  /*01f0*/  LDC R10, c[0x0][0x360] ;  /* 0x0000d800ff0a7b82 */ /* 0x000e240000000800 */
[----:B0-----:R-:W-:-:S06]  /*0200*/  IMAD R11, R10, UR4, R13 ;  /* 0x000000040a0b7c24 */ /* 0x001fcc000f8e020d */
[----:B------:R-:W-:Y:S01]  /*0210*/  BAR.SYNC.DEFER_BLOCKING 0x0 ;  /* 0x0000000000007b1d */ /* 0x000fe20000010000 */
[----:B-1----:R-:W-:-:S13]  /*0220*/  ISETP.GE.AND P0, PT, R11, UR6, PT ;  /* 0x000000060b007c0c */ /* 0x002fda000bf06270 */
[----:B------:R-:W-:Y:S05]  /*0230*/  @P0 EXIT ;  /* 0x000000000000094d */ /* 0x000fea0003800000 */
[----:B------:R-:W0:Y:S01]  /*0240*/  LDC R5, c[0x0][0x3ac] ;  /* 0x0000eb00ff057b82 */ /* 0x000e220000000800 */
[----:B------:R-:W1:Y:S01]  /*0250*/  LDCU.64 UR6, c[0x0][0x380] ;  /* 0x00007000ff0677ac */ /* 0x000e620008000a00 */
[C---:B------:R-:W-:Y:S02]  /*0260*/  LOP3.LUT R3, R2.reuse, 0x7ffffffc, RZ, 0xc0, !PT ;  /* 0x7ffffffc02037812 */ /* 0x040fe400078ec0ff */
[----:B------:R-:W-:Y:S01]  /*0270*/  LOP3.LUT R17, R2, 0x3, RZ, 0xc0, !PT ;  /* 0x0000000302117812 */ /* 0x000fe200078ec0ff */
[----:B------:R-:W2:Y:S02]  /*0280*/  LDCU UR4, c[0x0][0x370] ;  /* 0x00006e00ff0477ac */ /* 0x000ea40008000800 */
[----:B------:R-:W-:Y:S01]  /*0290*/  IMAD.MOV R12, RZ, RZ, -R3 ;  /* 0x000000ffff0c7224 */ /* 0x000fe200078e0a03 */
[----:B-1----:R-:W-:Y:S01]  /*02a0*/  UIADD3 UR5, UP0, UPT, UR6, 0x8, URZ ;  /* 0x0000000806057890 */ /* 0x002fe2000ff1e0ff */
[----:B--2---:R-:W-:Y:S01]  /*02b0*/  IMAD R10, R10, UR4, RZ ;  /* 0x000000040a0a7c24 */ /* 0x004fe2000f8e02ff */
[----:B0-----:R-:W-:-:S02]  /*02c0*/  IADD3 R14, PT, PT, R2, -0x1, R5 ;  /* 0xffffffff020e7810 */ /* 0x001fc40007ffe005 */
[----:B------:R-:W-:-:S12]  /*02d0*/  UIADD3.X UR6, UPT, UPT, URZ, UR7, URZ, UP0, !UPT ;  /* 0x00000007ff067290 */ /* 0x000fd800087fe4ff */
.L_x_910:
[----:B------:R-:W-:Y:S01]  /*02e0*/  ISETP.GE.AND P0, PT, R11, R14, PT ;  /* 0x0000000e0b00720c */ /* 0x000fe20003f06270 */
[----:B------:R-:W-:Y:S01]  /*02f0*/  BSSY.RECONVERGENT B0, `(.L_x_906) ;  /* 0x000003a000007945 */ /* 0x000fe20003800200 */
[----:B0-----:R-:W-:-:S11]  /*0300*/  MOV R13, 0x7fc00000 ;  /* 0x7fc00000000d7802 */ /* 0x001fd60000000f00 */
[----:B------:R-:W-:Y:S05]  /*0310*/  @!P0 BRA `(.L_x_907) ;  /* 0x0000000000dc8947 */ /* 0x000fea0003800000 */
[----:B------:R-:W-:Y:S01]  /*0320*/  ISETP.GE.AND P0, PT, R2, 0x1, PT ;  /* 0x000000010200780c */ /* 0x000fe20003f06270 */
[----:B------:R-:W-:-:S12]  /*0330*/  IMAD.MOV.U32 R13, RZ, RZ, RZ ;  /* 0x000000ffff0d7224 */ /* 0x000fd800078e00ff */
        /* <DEDUP_REMOVED lines=9> */
[----:B------:R-:W-:Y:S02]  /*03d0*/  HFMA2 R13, -RZ, RZ, 0, 0 ;  /* 0x00000000ff0d7431 */ /* 0x000fe400000001ff */
[----:B------:R-:W-:Y:S01]  /*03e0*/  IMAD.MOV.U32 R15, RZ, RZ, R12 ;  /* 0x000000ffff0f7224 */ /* 0x000fe200078e000c */
[----:B------:R-:W-:Y:S01]  /*03f0*/  UMOV UR4, 0x400 ;  /* 0x0000040000047882 */ /* 0x000fe20000000000 */
[----:B------:R-:W-:Y:S01]  /*0400*/  LEA.HI.X R5, R21, UR6, R22, 0x2, P0 ;  /* 0x0000000615057c11 */ /* 0x000fe200080f1416 */
[----:B0-----:R-:W-:-:S12]  /*0410*/  ULEA UR4, UR7, UR4, 0x18 ;  /* 0x0000000407047291 */ /* 0x001fd8000f8ec0ff */
.L_x_909:
[----:B------:R-:W-:Y:S02]  /*0420*/  IMAD.MOV.U32 R8, RZ, RZ, R4 ;  /* 0x000000ffff087224 */ /* 0x000fe400078e0004 */
[----:B------:R-:W-:Y:S02]  /*0430*/  IMAD.MOV.U32 R9, RZ, RZ, R5 ;  /* 0x000000ffff097224 */ /* 0x000fe400078e0005 */
[----:B------:R-:W0:Y:S04]  /*0440*/  LDS.128 R4, [UR4] ;  /* 0x00000004ff047984 */ /* 0x000e280008000c00 */
[----:B------:R-:W0:Y:S04]  /*0450*/  LDG.E.CONSTANT R16, desc[UR8][R8.64+-0x8] ;  /* 0xfffff80808107981 */ /* 0x000e28000c1e9900 */
[----:B------:R-:W2:Y:S04]  /*0460*/  LDG.E.CONSTANT R18, desc[UR8][R8.64+-0x4] ;  /* 0xfffffc0808127981 */ /* 0x000ea8000c1e9900 */
[----:B------:R-:W3:Y:S04]  /*0470*/  LDG.E.CONSTANT R19, desc[UR8][R8.64] ;  /* 0x0000000808137981 */ /* 0x000ee8000c1e9900 */
[----:B------:R-:W4:Y:S01]  /*0480*/  LDG.E.CONSTANT R20, desc[UR8][R8.64+0x4] ;  /* 0x0000040808147981 */ /* 0x000f22000c1e9900 */
[----:B------:R-:W-:Y:S01]  /*0490*/  IADD3 R15, PT, PT, R15, 0x4, RZ ;  /* 0x000000040f0f7810 */ /* 0x000fe20007ffe0ff */
[----:B------:R-:W-:-:S03]  /*04a0*/  UIADD3 UR4, UPT, UPT, UR4, 0x10, URZ ;  /* 0x0000001004047890 */ /* 0x000fc6000fffe0ff */
        /* <DEDUP_REMOVED lines=8> */
[----:B------:R-:W-:-:S07]  /*0530*/  IMAD.MOV.U32 R4, RZ, RZ, R3 ;  /* 0x000000ffff047224 */ /* 0x000fce00078e0003 */
.L_x_908:
        /* <DEDUP_REMOVED lines=11> */
[----:B0-----:R-:W-:-:S04]  /*05f0*/  LEA R5, R6, R5, 0x18 ;  /* 0x0000000506057211 */ /* 0x001fc800078ec0ff */
[----:B------:R-:W-:-:S06]  /*0600*/  LEA R4, R4, R5, 0x2 ;  /* 0x0000000504047211 */ /* 0x000fcc00078e10ff */
        /* <DEDUP_REMOVED lines=8> */
.L_x_907:
[----:B------:R-:W-:Y:S05]  /*0690*/  BSYNC.RECONVERGENT B0 ;  /* 0x0000000000007941 */ /* 0x000fea0003800200 */
.L_x_906:
[----:B------:R-:W0:Y:S01]  /*06a0*/  LDC.64 R4, c[0x0][0x3b0] ;  /* 0x0000ec00ff047b82 */ /* 0x000e220000000a00 */
[----:B------:R-:W1:Y:S02]  /*06b0*/  LDCU UR4, c[0x0][0x3a4] ;  /* 0x00007480ff0477ac */ /* 0x000e640008000800 */
[--C-:B-1----:R-:W-:Y:S02]  /*06c0*/  IMAD R7, R0, UR4, R11.reuse ;  /* 0x0000000400077c24 */ /* 0x102fe4000f8e020b */
[----:B------:R-:W-:Y:S02]  /*06d0*/  IMAD.IADD R11, R10, 0x1, R11 ;  /* 0x000000010a0b7824 */ /* 0x000fe400078e020b */
[----:B0-----:R-:W-:-:S03]  /*06e0*/  IMAD.WIDE R4, R7, 0x4, R4 ;  /* 0x0000000407047825 */ /* 0x001fc600078e0204 */
[----:B------:R-:W-:Y:S02]  /*06f0*/  ISETP.GE.AND P0, PT, R11, UR4, PT ;  /* 0x000000040b007c0c */ /* 0x000fe4000bf06270 */
[----:B------:R0:W-:Y:S11]  /*0700*/  STG.E desc[UR8][R4.64], R13 ;  /* 0x0000000d04007986 */ /* 0x0001f6000c101908 */
[----:B------:R-:W-:Y:S05]  /*0710*/  @!P0 BRA `(.L_x_910) ;  /* 0xfffffff800f08947 */ /* 0x000fea000383ffff */
[----:B------:R-:W-:Y:S05]  /*0720*/  EXIT ;  /* 0x000000000000794d */ /* 0x000fea0003800000 */
.L_x_911:
        /* <DEDUP_REMOVED lines=13> */
.L_x_978:


//--------------------- .text.alma_batch_f32_onthefly --------------------------
	.section	.text.alma_batch_f32_onthefly,"ax",@progbits
	.align	128
        .global         alma_batch_f32_onthefly
        .type           alma_batch_f32_onthefly,@function
        .size           alma_batch_f32_onthefly,(.L_x_960 - alma_batch_f32_onthefly)
        .other          alma_batch_f32_onthefly,@"STO_CUDA_ENTRY STV_DEFAULT"
alma_batch_f32_onthefly:
.text.alma_batch_f32_onthefly:
[----:B------:R-:W-:Y:S01]  /*0000*/  LDC R1, c[0x0][0x37c] ;  /* 0x0000df00ff017b82 */ /* 0x000fe20000000800 */
[----:B------:R-:W0:Y:S01]  /*0010*/  S2R R12, SR_CTAID.Y ;  /* 0x00000000000c7919 */ /* 0x000e220000002600 */
[----:B------:R-:W0:Y:S02]  /*0020*/  LDCU UR4, c[0x0][0x3a4] ;  /* 0x00007480ff0477ac */ /* 0x000e240008000800 */
[----:B0-----:R-:W-:-:S13]  /*0030*/  ISETP.GE.AND P0, PT, R12, UR4, PT ;  /* 0x000000040c007c0c */ /* 0x001fda000bf06270 */
[----:B------:R-:W-:Y:S05]  /*0040*/  @P0 EXIT ;  /* 0x000000000000094d */ /* 0x000fea0003800000 */
[----:B------:R-:W0:Y:S01]  /*0050*/  S2R R9, SR_TID.X ;  /* 0x0000000000097919 */ /* 0x000e220000002100 */
[----:B------:R-:W1:Y:S01]  /*0060*/  LDCU.64 UR8, c[0x0][0x358] ;  /* 0x00006b00ff0877ac */ /* 0x000e620008000a00 */
[----:B------:R-:W-:Y:S01]  /*0070*/  BSSY.RECONVERGENT B0, `(.L_x_912) ;  /* 0x0000011000007945 */ /* 0x000fe20003800200 */
[----:B0-----:R-:W-:-:S13]  /*0080*/  ISETP.NE.AND P0, PT, R9, RZ, PT ;  /* 0x000000ff0900720c */ /* 0x001fda0003f05270 */
[----:B-1----:R-:W-:Y:S05]  /*0090*/  @P0 BRA `(.L_x_913) ;  /* 0x0000000000380947 */ /* 0x002fea0003800000 */
[----:B------:R-:W0:Y:S08]  /*00a0*/  LDC.64 R6, c[0x0][0x398] ;  /* 0x0000e600ff067b82 */ /* 0x000e300000000a00 */
[----:B------:R-:W1:Y:S08]  /*00b0*/  LDC.64 R2, c[0x0][0x388] ;  /* 0x0000e200ff027b82 */ /* 0x000e700000000a00 */
[----:B------:R-:W2:Y:S01]  /*00c0*/  LDC.64 R4, c[0x0][0x390] ;  /* 0x0000e400ff047b82 */ /* 0x000ea20000000a00 */
[----:B0-----:R-:W-:-:S06]  /*00d0*/  IMAD.WIDE.U32 R6, R12, 0x4, R6 ;  /* 0x000000040c067825 */ /* 0x001fcc00078e0006 */
[----:B------:R-:W3:Y:S01]  /*00e0*/  LDG.E.CONSTANT R6, desc[UR8][R6.64] ;  /* 0x0000000806067981 */ /* 0x000ee2000c1e9900 */
[----:B-1----:R-:W-:-:S05]  /*00f0*/  IMAD.WIDE.U32 R2, R12, 0x4, R2 ;  /* 0x000000040c027825 */ /* 0x002fca00078e0002 */
[----:B------:R-:W4:Y:S01]  /*0100*/  LDG.E.CONSTANT R10, desc[UR8][R2.64] ;  /* 0x00000008020a7981 */ /* 0x000f22000c1e9900 */
[----:B--2---:R-:W-:-:S05]  /*0110*/  IMAD.WIDE.U32 R4, R12, 0x4, R4 ;  /* 0x000000040c047825 */ /* 0x004fca00078e0004 */
[----:B------:R-:W4:Y:S01]  /*0120*/  LDG.E.CONSTANT R11, desc[UR8][R4.64] ;  /* 0x00000008040b7981 */ /* 0x000f22000c1e9900 */
[----:B------:R-:W0:Y:S01]  /*0130*/  S2UR UR5, SR_CgaCtaId ;  /* 0x00000000000579c3 */ /* 0x000e220000008800 */
[----:B------:R-:W-:Y:S02]  /*0140*/  UMOV UR4, 0x400 ;  /* 0x0000040000047882 */ /* 0x000fe40000000000 */
[----:B0-----:R-:W-:-:S09]  /*0150*/  ULEA UR4, UR5, UR4, 0x18 ;  /* 0x0000000405047291 */ /* 0x001fd2000f8ec0ff */
[----:B---3--:R0:W-:Y:S04]  /*0160*/  STS [UR4+0x8], R6 ;  /* 0x00000806ff007988 */ /* 0x0081e80008000804 */
[----:B----4-:R0:W-:Y:S02]  /*0170*/  STS.64 [UR4], R10 ;  /* 0x0000000aff007988 */ /* 0x0101e40008000a04 */
.L_x_913:
[----:B------:R-:W-:Y:S05]  /*0180*/  BSYNC.RECONVERGENT B0 ;  /* 0x0000000000007941 */ /* 0x000fea0003800200 */
.L_x_912:
[----:B------:R-:W1:Y:S08]  /*0190*/  S2UR UR5, SR_CgaCtaId ;  /* 0x00000000000579c3 */ /* 0x000e700000008800 */
[----:B------:R-:W-:Y:S06]  /*01a0*/  BAR.SYNC.DEFER_BLOCKING 0x0 ;  /* 0x0000000000007b1d */ /* 0x000fec0000010000 */
[----:B------:R-:W-:-:S02]  /*01b0*/  UMOV UR4, 0x400 ;  /* 0x0000040000047882 */ /* 0x000fc40000000000 */
[----:B-1----:R-:W-:-:S09]  /*01c0*/  ULEA UR4, UR5, UR4, 0x18 ;  /* 0x0000000405047291 */ /* 0x002fd2000f8ec0ff */
[----:B0-----:R-:W0:Y:S02]  /*01d0*/  LDS.128 R4, [UR4] ;  /* 0x00000004ff047984 */ /* 0x001e240008000c00 */
[----:B0-----:R-:W-:Y:S02]  /*01e0*/  FMNMX R3, R6, 9.9999999747524270788e-07, !PT ;  /* 0x358637bd06037809 */ /* 0x001fe40007800000 */
[----:B------:R-:W-:Y:S02]  /*01f0*/  I2FP.F32.S32 R0, R4 ;  /* 0x0000000400007245 */ /* 0x000fe40000201400 */
[----:B------:R-:W0:Y:S08]  /*0200*/  MUFU.RCP R2, R3 ;  /* 0x0000000300027308 */ /* 0x000e300000001000 */
[----:B------:R-:W1:Y:S01]  /*0210*/  FCHK P0, R0, R3 ;  /* 0x0000000300007302 */ /* 0x000e620000000000 */
[----:B0-----:R-:W-:-:S04]  /*0220*/  FFMA R7, -R3, R2, 1 ;  /* 0x3f80000003077423 */ /* 0x001fc80000000102 */
[----:B------:R-:W-:Y:S01]  /*0230*/  FFMA R7, R2, R7, R2 ;  /* 0x0000000702077223 */ /* 0x000fe20000000002 */
[----:B------:R-:W-:-:S03]  /*0240*/  VIADD R2, R4, 0xffffffff ;  /* 0xffffffff04027836 */ /* 0x000fc60000000000 */
[----:B------:R-:W-:Y:S02]  /*0250*/  FFMA R6, R0, R7, RZ ;  /* 0x0000000700067223 */ /* 0x000fe400000000ff */
[----:B------:R-:W-:Y:S02]  /*0260*/  I2FP.F32.S32 R2, R2 ;  /* 0x0000000200027245 */ /* 0x000fe40000201400 */
[----:B------:R-:W-:-:S03]  /*0270*/  FFMA R8, -R3, R6, R0 ;  /* 0x0000000603087223 */ /* 0x000fc60000000100 */
[----:B------:R-:W-:Y:S01]  /*0280*/  FMUL R5, R2, R5 ;  /* 0x0000000502057220 */ /* 0x000fe20000400000 */
[----:B------:R-:W-:Y:S01]  /*0290*/  FFMA R7, R7, R8, R6 ;  /* 0x0000000807077223 */ /* 0x000fe20000000006 */
[----:B-1----:R-:W-:Y:S06]  /*02a0*/  @!P0 BRA `(.L_x_914) ;  /* 0x00000000000c8947 */ /* 0x002fec0003800000 */
[----:B------:R-:W-:-:S07]  /*02b0*/  MOV R8, 0x2d0 ;  /* 0x000002d000087802 */ /* 0x000fce0000000f00 */
[----:B------:R-:W-:Y:S05]  /*02c0*/  CALL.REL.NOINC `($__internal_3_$__cuda_sm3x_div_rn_noftz_f32_slowpath) ;  /* 0x0000001000e87944 */ /* 0x000fea0003c00000 */
[----:B------:R-:W-:-:S07]  /*02d0*/  IMAD.MOV.U32 R7, RZ, RZ, R0 ;  /* 0x000000ffff077224 */ /* 0x000fce00078e0000 */
.L_x_914:
[----:B------:R-:W-:Y:S01]  /*02e0*/  ISETP.GE.AND P0, PT, R9, R4, PT ;  /* 0x000000040900720c */ /* 0x000fe20003f06270 */
[----:B------:R-:W-:Y:S01]  /*02f0*/  BSSY.RECONVERGENT B0, `(.L_x_915) ;  /* 0x0000027000007945 */ /* 0x000fe20003800200 */
[----:B------:R-:W-:-:S11]  /*0300*/  IMAD.MOV.U32 R2, RZ, RZ, RZ ;  /* 0x000000ffff027224 */ /* 0x000fd600078e00ff */
[----:B------:R-:W-:Y:S05]  /*0310*/  @P0 BRA `(.L_x_916) ;  /* 0x0000000000900947 */ /* 0x000fea0003800000 */
[----:B------:R-:W0:Y:S01]  /*0320*/  LDC R6, c[0x0][0x360] ;  /* 0x0000d800ff067b82 */ /* 0x000e220000000800 */
[----:B------:R-:W-:Y:S01]  /*0330*/  FADD R0, R7, R7 ;  /* 0x0000000707007221 */ /* 0x000fe20000000000 */
[----:B------:R-:W-:-:S03]  /*0340*/  IMAD.MOV.U32 R2, RZ, RZ, RZ ;  /* 0x000000ffff027224 */ /* 0x000fc600078e00ff */
[----:B------:R-:W-:Y:S01]  /*0350*/  FMUL R3, R0, R7 ;  /* 0x0000000700037220 */ /* 0x000fe20000400000 */
[----:B------:R-:W-:-:S07]  /*0360*/  MOV R7, R9 ;  /* 0x0000000900077202 */ /* 0x000fce0000000f00 */
.L_x_919:
[----:B-1----:R-:W1:Y:S01]  /*0370*/  MUFU.RCP R8, R3 ;  /* 0x0000000300087308 */ /* 0x002e620000001000 */
[----:B------:R-:W-:Y:S01]  /*0380*/  I2FP.F32.S32 R0, R7 ;  /* 0x0000000700007245 */ /* 0x000fe20000201400 */
[----:B------:R-:W-:Y:S04]  /*0390*/  BSSY.RECONVERGENT B1, `(.L_x_917) ;  /* 0x000000d000017945 */ /* 0x000fe80003800200 */
[----:B------:R-:W-:-:S04]  /*03a0*/  FADD R0, -R5, R0 ;  /* 0x0000000005007221 */ /* 0x000fc80000000100 */
[----:B------:R-:W-:-:S04]  /*03b0*/  FMUL R0, R0, R0 ;  /* 0x0000000000007220 */ /* 0x000fc80000400000 */
[----:B------:R-:W2:Y:S01]  /*03c0*/  FCHK P0, R0, R3 ;  /* 0x0000000300007302 */ /* 0x000ea20000000000 */
[----:B-1----:R-:W-:-:S04]  /*03d0*/  FFMA R11, -R3, R8, 1 ;  /* 0x3f800000030b7423 */ /* 0x002fc80000000108 */
[----:B------:R-:W-:-:S04]  /*03e0*/  FFMA R11, R8, R11, R8 ;  /* 0x0000000b080b7223 */ /* 0x000fc80000000008 */
[----:B------:R-:W-:-:S04]  /*03f0*/  FFMA R8, R0, R11, RZ ;  /* 0x0000000b00087223 */ /* 0x000fc800000000ff */
[----:B------:R-:W-:-:S04]  /*0400*/  FFMA R10, -R3, R8, R0 ;  /* 0x00000008030a7223 */ /* 0x000fc80000000100 */
[----:B------:R-:W-:Y:S01]  /*0410*/  FFMA R8, R11, R10, R8 ;  /* 0x0000000a0b087223 */ /* 0x000fe20000000008 */
[----:B--2---:R-:W-:Y:S06]  /*0420*/  @!P0 BRA `(.L_x_918) ;  /* 0x00000000000c8947 */ /* 0x004fec0003800000 */
[----:B------:R-:W-:-:S07]  /*0430*/  MOV R8, 0x450 ;  /* 0x0000045000087802 */ /* 0x000fce0000000f00 */
[----:B0-----:R-:W-:Y:S05]  /*0440*/  CALL.REL.NOINC `($__internal_3_$__cuda_sm3x_div_rn_noftz_f32_slowpath) ;  /* 0x0000001000887944 */ /* 0x001fea0003c00000 */
[----:B------:R-:W-:-:S07]  /*0450*/  IMAD.MOV.U32 R8, RZ, RZ, R0 ;  /* 0x000000ffff087224 */ /* 0x000fce00078e0000 */
.L_x_918:
[----:B------:R-:W-:Y:S05]  /*0460*/  BSYNC.RECONVERGENT B1 ;  /* 0x0000000000017941 */ /* 0x000fea0003800200 */
.L_x_917:
[----:B------:R-:W-:Y:S01]  /*0470*/  FMUL R8, R8, -1.4426950216293334961 ;  /* 0xbfb8aa3b08087820 */ /* 0x000fe20000400000 */
[----:B------:R-:W1:Y:S01]  /*0480*/  S2UR UR5, SR_CgaCtaId ;  /* 0x00000000000579c3 */ /* 0x000e620000008800 */
[----:B------:R-:W-:Y:S02]  /*0490*/  UMOV UR4, 0x400 ;  /* 0x0000040000047882 */ /* 0x000fe40000000000 */
[----:B------:R-:W-:Y:S01]  /*04a0*/  UIADD3 UR4, UPT, UPT, UR4, 0x90, URZ ;  /* 0x0000009004047890 */ /* 0x000fe2000fffe0ff */
[----:B------:R-:W-:-:S13]  /*04b0*/  FSETP.GEU.AND P0, PT, R8, -126, PT ;  /* 0xc2fc00000800780b */ /* 0x000fda0003f0e000 */
[----:B------:R-:W-:-:S04]  /*04c0*/  @!P0 FMUL R8, R8, 0.5 ;  /* 0x3f00000008088820 */ /* 0x000fc80000400000 */
[----:B------:R-:W2:Y:S01]  /*04d0*/  MUFU.EX2 R11, R8 ;  /* 0x00000008000b7308 */ /* 0x000ea20000000800 */
[----:B-1----:R-:W-:-:S06]  /*04e0*/  ULEA UR4, UR5, UR4, 0x18 ;  /* 0x0000000405047291 */ /* 0x002fcc000f8ec0ff */
[----:B------:R-:W-:Y:S01]  /*04f0*/  LEA R0, R7, UR4, 0x2 ;  /* 0x0000000407007c11 */ /* 0x000fe2000f8e10ff */
[----:B0-----:R-:W-:Y:S02]  /*0500*/  IMAD.IADD R7, R6, 0x1, R7 ;  /* 0x0000000106077824 */ /* 0x001fe400078e0207 */
[----:B--2---:R-:W-:-:S03]  /*0510*/  @!P0 FMUL R11, R11, R11 ;  /* 0x0000000b0b0b8220 */ /* 0x004fc60000400000 */
[----:B------:R-:W-:Y:S01]  /*0520*/  ISETP.GE.AND P0, PT, R7, R4, PT ;  /* 0x000000040700720c */ /* 0x000fe20003f06270 */
[----:B------:R-:W-:Y:S01]  /*0530*/  FADD R2, R11, R2 ;  /* 0x000000020b027221 */ /* 0x000fe20000000000 */
[----:B------:R1:W-:Y:S11]  /*0540*/  STS [R0], R11 ;  /* 0x0000000b00007388 */ /* 0x0003f60000000800 */
[----:B------:R-:W-:Y:S05]  /*0550*/  @!P0 BRA `(.L_x_919) ;  /* 0xfffffffc00848947 */ /* 0x000fea000383ffff */
.L_x_916:
[----:B------:R-:W-:Y:S05]  /*0560*/  BSYNC.RECONVERGENT B0 ;  /* 0x0000000000007941 */ /* 0x000fea0003800200 */
.L_x_915:
[----:B------:R-:W0:Y:S02]  /*0570*/  SHFL.DOWN PT, R3, R2, 0x10, 0x1f ;  /* 0x0a001f0002037f89 */ /* 0x000e2400000e0000 */
[----:B0-----:R-:W-:-:S05]  /*0580*/  FADD R3, R3, R2 ;  /* 0x0000000203037221 */ /* 0x001fca0000000000 */
[----:B-1----:R-:W0:Y:S02]  /*0590*/  SHFL.DOWN PT, R0, R3, 0x8, 0x1f ;  /* 0x09001f0003007f89 */ /* 0x002e2400000e0000 */
[----:B0-----:R-:W-:-:S05]  /*05a0*/  FADD R5, R3, R0 ;  /* 0x0000000003057221 */ /* 0x001fca0000000000 */
[----:B------:R-:W0:Y:S02]  /*05b0*/  SHFL.DOWN PT, R0, R5, 0x4, 0x1f ;  /* 0x08801f0005007f89 */ /* 0x000e2400000e0000 */
[----:B0-----:R-:W-:Y:S01]  /*05c0*/  FADD R6, R5, R0 ;  /* 0x0000000005067221 */ /* 0x001fe20000000000 */
[----:B------:R-:W-:-:S04]  /*05d0*/  LOP3.LUT P0, R0, R9, 0x1f, RZ, 0xc0, !PT ;  /* 0x0000001f09007812 */ /* 0x000fc8000780c0ff */
[----:B------:R-:W0:Y:S09]  /*05e0*/  SHFL.DOWN PT, R7, R6, 0x2, 0x1f ;  /* 0x08401f0006077f89 */ /* 0x000e3200000e0000 */
[----:B------:R-:W1:Y:S01]  /*05f0*/  @!P0 S2R R11, SR_CgaCtaId ;  /* 0x00000000000b8919 */ /* 0x000e620000008800 */
[----:B------:R-:W-:-:S05]  /*0600*/  @!P0 MOV R2, 0x400 ;  /* 0x0000040000028802 */ /* 0x000fca0000000f00 */
[----:B------:R-:W-:Y:S02]  /*0610*/  @!P0 VIADD R2, R2, 0x10 ;  /* 0x0000001002028836 */ /* 0x000fe40000000000 */
[----:B0-----:R-:W-:-:S05]  /*0620*/  FADD R7, R6, R7 ;  /* 0x0000000706077221 */ /* 0x001fca0000000000 */
[----:B------:R-:W0:Y:S01]  /*0630*/  SHFL.DOWN PT, R8, R7, 0x1, 0x1f ;  /* 0x08201f0007087f89 */ /* 0x000e2200000e0000 */
[----:B-1----:R-:W-:-:S04]  /*0640*/  @!P0 LEA R2, R11, R2, 0x18 ;  /* 0x000000020b028211 */ /* 0x002fc800078ec0ff */
[----:B------:R-:W-:Y:S01]  /*0650*/  @!P0 LEA.HI R2, R9, R2, RZ, 0x1d ;  /* 0x0000000209028211 */ /* 0x000fe200078fe8ff */
[----:B0-----:R-:W-:-:S05]  /*0660*/  FADD R3, R7, R8 ;  /* 0x0000000807037221 */ /* 0x001fca0000000000 */
[----:B------:R0:W-:Y:S01]  /*0670*/  @!P0 STS [R2], R3 ;  /* 0x0000000302008388 */ /* 0x0001e20000000800 */
[----:B------:R-:W-:Y:S01]  /*0680*/  BAR.SYNC.DEFER_BLOCKING 0x0 ;  /* 0x0000000000007b1d */ /* 0x000fe20000010000 */
[----:B------:R-:W-:-:S13]  /*0690*/  ISETP.GT.U32.AND P0, PT, R9, 0x1f, PT ;  /* 0x0000001f0900780c */ /* 0x000fda0003f04070 */
[----:B0-----:R-:W-:Y:S05]  /*06a0*/  @P0 BRA `(.L_x_920) ;  /* 0x0000000000b00947 */ /* 0x001fea0003800000 */
[----:B------:R-:W0:Y:S02]  /*06b0*/  LDCU UR4, c[0x0][0x360] ;  /* 0x00006c00ff0477ac */ /* 0x000e240008000800 */
[----:B0-----:R-:W-:-:S04]  /*06c0*/  UIADD3 UR4, UPT, UPT, UR4, 0x1f, URZ ;  /* 0x0000001f04047890 */ /* 0x001fc8000fffe0ff */
[----:B------:R-:W-:-:S06]  /*06d0*/  USHF.R.U32.HI UR4, URZ, 0x5, UR4 ;  /* 0x00000005ff047899 */ /* 0x000fcc0008011604 */
[----:B------:R-:W-:Y:S01]  /*06e0*/  ISETP.GE.U32.AND P0, PT, R0, UR4, PT ;  /* 0x0000000400007c0c */ /* 0x000fe2000bf06070 */
[----:B------:R-:W-:-:S12]  /*06f0*/  UMOV UR4, 0xffffffff ;  /* 0xffffffff00047882 */ /* 0x000fd80000000000 */
[----:B------:R-:W0:Y:S01]  /*0700*/  @!P0 S2R R3, SR_CgaCtaId ;  /* 0x0000000000038919 */ /* 0x000e220000008800 */
[----:B------:R-:W-:-:S05]  /*0710*/  @!P0 MOV R2, 0x400 ;  /* 0x0000040000028802 */ /* 0x000fca0000000f00 */
[----:B------:R-:W-:-:S05]  /*0720*/  @!P0 VIADD R2, R2, 0x10 ;  /* 0x0000001002028836 */ /* 0x000fca0000000000 */
[----:B0-----:R-:W-:Y:S01]  /*0730*/  @!P0 LEA R3, R3, R2, 0x18 ;  /* 0x0000000203038211 */ /* 0x001fe200078ec0ff */
[----:B------:R-:W-:-:S04]  /*0740*/  HFMA2 R2, -RZ, RZ, 0, 0 ;  /* 0x00000000ff027431 */ /* 0x000fc800000001ff */
[----:B------:R-:W-:-:S05]  /*0750*/  @!P0 IMAD R0, R0, 0x4, R3 ;  /* 0x0000000400008824 */ /* 0x000fca00078e0203 */
[----:B------:R0:W1:Y:S01]  /*0760*/  @!P0 LDS R2, [R0] ;  /* 0x0000000000028984 */ /* 0x0000620000000800 */
[----:B------:R-:W-:Y:S01]  /*0770*/  ISETP.NE.AND P0, PT, R9, RZ, PT ;  /* 0x000000ff0900720c */ /* 0x000fe20003f05270 */
[----:B------:R-:W-:-:S12]  /*0780*/  BRA.DIV UR4, `(.L_x_921) ;  /* 0x0000000a04587947 */ /* 0x000fd8000b800000 */
        /* <DEDUP_REMOVED lines=9> */
.L_x_940:
[----:B-1----:R-:W-:Y:S01]  /*0820*/  FADD R7, R6, R7 ;  /* 0x0000000706077221 */ /* 0x002fe20000000000 */
[----:B------:R-:W-:Y:S06]  /*0830*/  @P0 BRA `(.L_x_920) ;  /* 0x00000000004c0947 */ /* 0x000fec0003800000 */
[----:B------:R-:W-:Y:S01]  /*0840*/  FMNMX R7, R7, 9.999999682655225389e-21, !PT ;  /* 0x1e3ce50807077809 */ /* 0x000fe20007800000 */
[----:B------:R-:W-:Y:S04]  /*0850*/  BSSY.RECONVERGENT B0, `(.L_x_922) ;  /* 0x000000d000007945 */ /* 0x000fe80003800200 */
[----:B------:R-:W-:-:S05]  /*0860*/  VIADD R0, R7, 0x1800000 ;  /* 0x0180000007007836 */ /* 0x000fca0000000000 */
[----:B------:R-:W-:-:S04]  /*0870*/  LOP3.LUT R0, R0, 0x7f800000, RZ, 0xc0, !PT ;  /* 0x7f80000000007812 */ /* 0x000fc800078ec0ff */
[----:B------:R-:W-:-:S13]  /*0880*/  ISETP.GT.U32.AND P0, PT, R0, 0x1ffffff, PT ;  /* 0x01ffffff0000780c */ /* 0x000fda0003f04070 */
[----:B------:R-:W-:Y:S05]  /*0890*/  @P0 BRA `(.L_x_923) ;  /* 0x0000000000100947 */ /* 0x000fea0003800000 */
[----:B0-----:R-:W-:-:S07]  /*08a0*/  MOV R6, 0x8c0 ;  /* 0x000008c000067802 */ /* 0x001fce0000000f00 */
[----:B------:R-:W-:Y:S05]  /*08b0*/  CALL.REL.NOINC `($__internal_2_$__cuda_sm20_rcp_rn_f32_slowpath) ;  /* 0x0000000800987944 */ /* 0x000fea0003c00000 */
[----:B------:R-:W-:Y:S01]  /*08c0*/  IMAD.MOV.U32 R0, RZ, RZ, R3 ;  /* 0x000000ffff007224 */ /* 0x000fe200078e0003 */
[----:B------:R-:W-:Y:S06]  /*08d0*/  BRA `(.L_x_924) ;  /* 0x0000000000107947 */ /* 0x000fec0003800000 */
.L_x_923:
[----:B------:R-:W1:Y:S02]  /*08e0*/  MUFU.RCP R0, R7 ;  /* 0x0000000700007308 */ /* 0x000e640000001000 */
[----:B-1----:R-:W-:-:S04]  /*08f0*/  FFMA R2, R7, R0, -1 ;  /* 0xbf80000007027423 */ /* 0x002fc80000000000 */
[----:B------:R-:W-:-:S04]  /*0900*/  FADD.FTZ R3, -R2, -RZ ;  /* 0x800000ff02037221 */ /* 0x000fc80000010100 */
[----:B------:R-:W-:-:S07]  /*0910*/  FFMA R0, R0, R3, R0 ;  /* 0x0000000300007223 */ /* 0x000fce0000000000 */
.L_x_924:
[----:B------:R-:W-:Y:S05]  /*0920*/  BSYNC.RECONVERGENT B0 ;  /* 0x0000000000007941 */ /* 0x000fea0003800200 */
.L_x_922:
[----:B------:R-:W1:Y:S01]  /*0930*/  S2UR UR5, SR_CgaCtaId ;  /* 0x00000000000579c3 */ /* 0x000e620000008800 */
[----:B------:R-:W-:Y:S02]  /*0940*/  UMOV UR4, 0x400 ;  /* 0x0000040000047882 */ /* 0x000fe40000000000 */
[----:B-1----:R-:W-:-:S09]  /*0950*/  ULEA UR4, UR5, UR4, 0x18 ;  /* 0x0000000405047291 */ /* 0x002fd2000f8ec0ff */
[----:B------:R1:W-:Y:S03]  /*0960*/  STS [UR4+0xc], R0 ;  /* 0x00000c00ff007988 */ /* 0x0003e60008000804 */
.L_x_920:
[----:B------:R-:W-:Y:S01]  /*0970*/  ISETP.GE.AND P0, PT, R9, R4, PT ;  /* 0x000000040900720c */ /* 0x000fe20003f06270 */
[----:B------:R-:W-:Y:S05]  /*0980*/  WARPSYNC.ALL ;  /* 0x0000000000007948 */ /* 0x000fea0003800000 */
[----:B------:R-:W-:Y:S06]  /*0990*/  BAR.SYNC.DEFER_BLOCKING 0x0 ;  /* 0x0000000000007b1d */ /* 0x000fec0000010000 */
[----:B------:R-:W-:Y:S04]  /*09a0*/  BSSY.RECONVERGENT B0, `(.L_x_925) ;  /* 0x0000011000007945 */ /* 0x000fe80003800200 */
[----:B------:R-:W-:Y:S05]  /*09b0*/  @P0 BRA `(.L_x_926) ;  /* 0x00000000003c0947 */ /* 0x000fea0003800000 */
[----:B------:R-:W1:Y:S01]  /*09c0*/  S2R R3, SR_CgaCtaId ;  /* 0x0000000000037919 */ /* 0x000e620000008800 */
[----:B------:R-:W-:Y:S01]  /*09d0*/  MOV R2, 0x400 ;  /* 0x0000040000027802 */ /* 0x000fe20000000f00 */
[----:B0-----:R-:W0:Y:S03]  /*09e0*/  LDC R6, c[0x0][0x360] ;  /* 0x0000d800ff067b82 */ /* 0x001e260000000800 */
[----:B-1----:R-:W-:Y:S01]  /*09f0*/  LEA R0, R3, R2, 0x18 ;  /* 0x0000000203007211 */ /* 0x002fe200078ec0ff */
[----:B------:R-:W-:-:S05]  /*0a00*/  VIADD R2, R2, 0x90 ;  /* 0x0000009002027836 */ /* 0x000fca0000000000 */
[----:B------:R-:W1:Y:S01]  /*0a10*/  LDS R0, [R0+0xc] ;  /* 0x00000c0000007984 */ /* 0x000e620000000800 */
[----:B------:R-:W-:Y:S02]  /*0a20*/  LEA R8, R3, R2, 0x18 ;  /* 0x0000000203087211 */ /* 0x000fe400078ec0ff */
[----:B------:R-:W-:-:S07]  /*0a30*/  MOV R3, R9 ;  /* 0x0000000900037202 */ /* 0x000fce0000000f00 */
.L_x_927:
[----:B--2---:R-:W-:Y:S02]  /*0a40*/  IMAD R2, R3, 0x4, R8 ;  /* 0x0000000403027824 */ /* 0x004fe400078e0208 */
[----:B0-----:R-:W-:-:S03]  /*0a50*/  IMAD.IADD R3, R6, 0x1, R3 ;  /* 0x0000000106037824 */ /* 0x001fc600078e0203 */
[----:B------:R-:W1:Y:S02]  /*0a60*/  LDS R5, [R2] ;  /* 0x0000000002057984 */ /* 0x000e640000000800 */
[----:B------:R-:W-:Y:S01]  /*0a70*/  ISETP.GE.AND P0, PT, R3, R4, PT ;  /* 0x000000040300720c */ /* 0x000fe20003f06270 */
[----:B-1----:R-:W-:-:S05]  /*0a80*/  FMUL R5, R0, R5 ;  /* 0x0000000500057220 */ /* 0x002fca0000400000 */
[----:B------:R2:W-:Y:S07]  /*0a90*/  STS [R2], R5 ;  /* 0x0000000502007388 */ /* 0x0005ee0000000800 */
[----:B------:R-:W-:Y:S05]  /*0aa0*/  @!P0 BRA `(.L_x_927) ;  /* 0xfffffffc00e48947 */ /* 0x000fea000383ffff */
.L_x_926:
[----:B------:R-:W-:Y:S05]  /*0ab0*/  BSYNC.RECONVERGENT B0 ;  /* 0x0000000000007941 */ /* 0x000fea0003800200 */
.L_x_925:
[----:B------:R-:W3:Y:S01]  /*0ac0*/  S2UR UR4, SR_CTAID.X ;  /* 0x00000000000479c3 */ /* 0x000ee20000002500 */
[----:B------:R-:W4:Y:S07]  /*0ad0*/  LDCU UR6, c[0x0][0x3a0] ;  /* 0x00007400ff0677ac */ /* 0x000f2e0008000800 */
[----:B-1----:R-:W3:Y:S01]  /*0ae0*/  LDC R0, c[0x0][0x360] ;  /* 0x0000d800ff007b82 */ /* 0x002ee20000000800 */
[----:B------:R-:W1:Y:S01]  /*0af0*/  LDCU UR5, c[0x0][0x370] ;  /* 0x00006e00ff0577ac */ /* 0x000e620008000800 */
[----:B---3--:R-:W-:-:S02]  /*0b00*/  IMAD R3, R0, UR4, R9 ;  /* 0x0000000400037c24 */ /* 0x008fc4000f8e0209 */
[----:B-1----:R-:W-:-:S04]  /*0b10*/  IMAD R0, R0, UR5, RZ ;  /* 0x0000000500007c24 */ /* 0x002fc8000f8e02ff */
[----:B------:R-:W-:Y:S01]  /*0b20*/  BAR.SYNC.DEFER_BLOCKING 0x0 ;  /* 0x0000000000007b1d */ /* 0x000fe20000010000 */
[----:B----4-:R-:W-:-:S13]  /*0b30*/  ISETP.GE.AND P0, PT, R3, UR6, PT ;  /* 0x0000000603007c0c */ /* 0x010fda000bf06270 */
[----:B------:R-:W-:Y:S05]  /*0b40*/  @P0 EXIT ;  /* 0x000000000000094d */ /* 0x000fea0003800000 */
[----:B--2---:R-:W1:Y:S01]  /*0b50*/  LDC R5, c[0x0][0x3a8] ;  /* 0x0000ea00ff057b82 */ /* 0x004e620000000800 */
[----:B------:R-:W-:Y:S02]  /*0b60*/  ISETP.GT.AND P0, PT, R4, RZ, PT ;  /* 0x000000ff0400720c */ /* 0x000fe40003f04270 */
[----:B-1----:R-:W-:-:S11]  /*0b70*/  IADD3 R2, PT, PT, R5, -0x1, R4 ;  /* 0xffffffff05027810 */ /* 0x002fd60007ffe004 */
[----:B------:R-:W-:Y:S05]  /*0b80*/  @P0 BRA `(.L_x_928) ;  /* 0x0000000000300947 */ /* 0x000fea0003800000 */
[----:B0-----:R-:W0:Y:S01]  /*0b90*/  LDC.64 R6, c[0x0][0x3b0] ;  /* 0x0000ec00ff067b82 */ /* 0x001e220000000a00 */
[----:B------:R-:W1:Y:S02]  /*0ba0*/  LDCU UR4, c[0x0][0x3a0] ;  /* 0x00007400ff0477ac */ /* 0x000e640008000800 */
.L_x_929:
[----:B------:R-:W-:Y:S01]  /*0bb0*/  ISETP.GE.AND P0, PT, R3, R2, PT ;  /* 0x000000020300720c */ /* 0x000fe20003f06270 */
[----:B-12---:R-:W-:Y:S01]  /*0bc0*/  IMAD R5, R12, UR4, R3 ;  /* 0x000000040c057c24 */ /* 0x006fe2000f8e0203 */
[----:B------:R-:W-:Y:S01]  /*0bd0*/  IADD3 R3, PT, PT, R0, R3, RZ ;  /* 0x0000000300037210 */ /* 0x000fe20007ffe0ff */
[----:B------:R-:W-:Y:S02]  /*0be0*/  IMAD.MOV.U32 R9, RZ, RZ, 0x7fc00000 ;  /* 0x7fc00000ff097424 */ /* 0x000fe400078e00ff */
[----:B0-----:R-:W-:-:S08]  /*0bf0*/  IMAD.WIDE R4, R5, 0x4, R6 ;  /* 0x0000000405047825 */ /* 0x001fd000078e0206 */
[----:B------:R-:W-:Y:S01]  /*0c00*/  @P0 IMAD.MOV.U32 R9, RZ, RZ, RZ ;  /* 0x000000ffff090224 */ /* 0x000fe200078e00ff */
[----:B------:R-:W-:-:S04]  /*0c10*/  ISETP.GE.AND P0, PT, R3, UR4, PT ;  /* 0x0000000403007c0c */ /* 0x000fc8000bf06270 */
[----:B------:R2:W-:Y:S09]  /*0c20*/  STG.E desc[UR8][R4.64], R9 ;  /* 0x0000000904007986 */ /* 0x0005f2000c101908 */
[----:B------:R-:W-:Y:S05]  /*0c30*/  @!P0 BRA `(.L_x_929) ;  /* 0xfffffffc00dc8947 */ /* 0x000fea000383ffff */
[----:B------:R-:W-:Y:S05]  /*0c40*/  EXIT ;  /* 0x000000000000794d */ /* 0x000fea0003800000 */
.L_x_928:
[----:B------:R-:W1:Y:S01]  /*0c50*/  LDCU.64 UR6, c[0x0][0x380] ;  /* 0x00007000ff0677ac */ /* 0x000e620008000a00 */
[C---:B------:R-:W-:Y:S02]  /*0c60*/  LOP3.LUT R5, R4.reuse, 0x7ffffffc, RZ, 0xc0, !PT ;  /* 0x7ffffffc04057812 */ /* 0x040fe400078ec0ff */
[----:B------:R-:W-:-:S03]  /*0c70*/  LOP3.LUT R17, R4, 0x3, RZ, 0xc0, !PT ;  /* 0x0000000304117812 */ /* 0x000fc600078ec0ff */
[----:B------:R-:W-:Y:S01]  /*0c80*/  IMAD.MOV R13, RZ, RZ, -R5 ;  /* 0x000000ffff0d7224 */ /* 0x000fe200078e0a05 */
[----:B-1----:R-:W-:-:S04]  /*0c90*/  UIADD3 UR5, UP0, UPT, UR6, 0x8, URZ ;  /* 0x0000000806057890 */ /* 0x002fc8000ff1e0ff */
[----:B------:R-:W-:-:S12]  /*0ca0*/  UIADD3.X UR6, UPT, UPT, URZ, UR7, URZ, UP0, !UPT ;  /* 0x00000007ff067290 */ /* 0x000fd800087fe4ff */
.L_x_934:
[----:B------:R-:W-:Y:S01]  /*0cb0*/  ISETP.GE.AND P0, PT, R3, R2, PT ;  /* 0x000000020300720c */ /* 0x000fe20003f06270 */
[----:B------:R-:W-:Y:S01]  /*0cc0*/  BSSY.RECONVERGENT B0, `(.L_x_930) ;  /* 0x0000039000007945 */ /* 0x000fe20003800200 */
[----:B-1----:R-:W-:-:S11]  /*0cd0*/  IMAD.MOV.U32 R15, RZ, RZ, 0x7fc00000 ;  /* 0x7fc00000ff0f7424 */ /* 0x002fd600078e00ff */
[----:B------:R-:W-:Y:S05]  /*0ce0*/  @!P0 BRA `(.L_x_931) ;  /* 0x0000000000d88947 */ /* 0x000fea0003800000 */
[----:B------:R-:W-:Y:S01]  /*0cf0*/  ISETP.GE.U32.AND P0, PT, R4, 0x4, PT ;  /* 0x000000040400780c */ /* 0x000fe20003f06070 */
[----:B------:R-:W-:Y:S01]  /*0d00*/  IMAD.MOV.U32 R15, RZ, RZ, RZ ;  /* 0x000000ffff0f7224 */ /* 0x000fe200078e00ff */
[----:B------:R-:W-:Y:S01]  /*0d10*/  IADD3 R21, PT, PT, R3, 0x1, -R4 ;  /* 0x0000000103157810 */ /* 0x000fe20007ffe804 */
[----:B------:R-:W-:-:S03]  /*0d20*/  IMAD.MOV.U32 R8, RZ, RZ, RZ ;  /* 0x000000ffff087224 */ /* 0x000fc600078e00ff */
[----:B------:R-:W-:-:S07]  /*0d30*/  SHF.R.S32.HI R22, RZ, 0x1f, R21 ;  /* 0x0000001fff167819 */ /* 0x000fce0000011415 */
[----:B------:R-:W-:Y:S05]  /*0d40*/  @!P0 BRA `(.L_x_932) ;  /* 0x0000000000688947 */ /* 0x000fea0003800000 */
[----:B------:R-:W1:Y:S01]  /*0d50*/  S2UR UR7, SR_CgaCtaId ;  /* 0x00000000000779c3 */ /* 0x000e620000008800 */
[C---:B------:R-:W-:Y:S01]  /*0d60*/  LEA R8, P0, R21.reuse, UR5, 0x2 ;  /* 0x0000000515087c11 */ /* 0x040fe2000f8010ff */
[----:B------:R-:W-:Y:S01]  /*0d70*/  UMOV UR4, 0x400 ;  /* 0x0000040000047882 */ /* 0x000fe20000000000 */
[----:B------:R-:W-:Y:S01]  /*0d80*/  HFMA2 R15, -RZ, RZ, 0, 0 ;  /* 0x00000000ff0f7431 */ /* 0x000fe200000001ff */
[----:B------:R-:W-:Y:S01]  /*0d90*/  UIADD3 UR4, UPT, UPT, UR4, 0x90, URZ ;  /* 0x0000009004047890 */ /* 0x000fe2000fffe0ff */
[----:B------:R-:W-:Y:S01]  /*0da0*/  IMAD.MOV.U32 R14, RZ, RZ, R13 ;  /* 0x000000ffff0e7224 */ /* 0x000fe200078e000d */
[----:B------:R-:W-:Y:S02]  /*0db0*/  LEA.HI.X R9, R21, UR6, R22, 0x2, P0 ;  /* 0x0000000615097c11 */ /* 0x000fe400080f1416 */
[----:B-1----:R-:W-:-:S12]  /*0dc0*/  ULEA UR4, UR7, UR4, 0x18 ;  /* 0x0000000407047291 */ /* 0x002fd8000f8ec0ff */
.L_x_933:
[----:B0-----:R-:W-:Y:S02]  /*0dd0*/  IMAD.MOV.U32 R6, RZ, RZ, R8 ;  /* 0x000000ffff067224 */ /* 0x001fe400078e0008 */
        /* <DEDUP_REMOVED lines=12> */
[----:B---3--:R-:W-:Y:S01]  /*0ea0*/  FFMA R10, R10, R19, R9 ;  /* 0x000000130a0a7223 */ /* 0x008fe20000000009 */
[----:B------:R-:W-:-:S03]  /*0eb0*/  IADD3.X R9, PT, PT, RZ, R7, RZ, P1, !PT ;  /* 0x00000007ff097210 */ /* 0x000fc60000ffe4ff */
[----:B----4-:R-:W-:Y:S01]  /*0ec0*/  FFMA R15, R11, R20, R10 ;  /* 0x000000140b0f7223 */ /* 0x010fe2000000000a */
[----:B------:R-:W-:Y:S06]  /*0ed0*/  @P0 BRA `(.L_x_933) ;  /* 0xfffffffc00bc0947 */ /* 0x000fec000383ffff */
[----:B------:R-:W-:-:S07]  /*0ee0*/  IMAD.MOV.U32 R8, RZ, RZ, R5 ;  /* 0x000000ffff087224 */ /* 0x000fce00078e0005 */
.L_x_932:
        /* <DEDUP_REMOVED lines=11> */
[----:B------:R-:W-:-:S05]  /*0fa0*/  VIADD R9, R9, 0x90 ;  /* 0x0000009009097836 */ /* 0x000fca0000000000 */
        /* <DEDUP_REMOVED lines=10> */
.L_x_931:
[----:B------:R-:W-:Y:S05]  /*1050*/  BSYNC.RECONVERGENT B0 ;  /* 0x0000000000007941 */ /* 0x000fea0003800200 */
.L_x_930:
[----:B0-----:R-:W0:Y:S01]  /*1060*/  LDC.64 R6, c[0x0][0x3b0] ;  /* 0x0000ec00ff067b82 */ /* 0x001e220000000a00 */
[----:B------:R-:W1:Y:S02]  /*1070*/  LDCU UR4, c[0x0][0x3a0] ;  /* 0x00007400ff0477ac */ /* 0x000e640008000800 */
[----:B-1----:R-:W-:Y:S01]  /*1080*/  IMAD R9, R12, UR4, R3 ;  /* 0x000000040c097c24 */ /* 0x002fe2000f8e0203 */
[----:B------:R-:W-:-:S03]  /*1090*/  IADD3 R3, PT, PT, R0, R3, RZ ;  /* 0x0000000300037210 */ /* 0x000fc60007ffe0ff */
[----:B0-----:R-:W-:Y:S01]  /*10a0*/  IMAD.WIDE R6, R9, 0x4, R6 ;  /* 0x0000000409067825 */ /* 0x001fe200078e0206 */
[----:B------:R-:W-:-:S04]  /*10b0*/  ISETP.GE.AND P0, PT, R3, UR4, PT ;  /* 0x0000000403007c0c */ /* 0x000fc8000bf06270 */
[----:B------:R1:W-:Y:S09]  /*10c0*/  STG.E desc[UR8][R6.64], R15 ;  /* 0x0000000f06007986 */ /* 0x0003f2000c101908 */
[----:B------:R-:W-:Y:S05]  /*10d0*/  @!P0 BRA `(.L_x_934) ;  /* 0xfffffff800f48947 */ /* 0x000fea000383ffff */
[----:B------:R-:W-:Y:S05]  /*10e0*/  EXIT ;  /* 0x000000000000794d */ /* 0x000fea0003800000 */
.L_x_921:
[----:B------:R-:W-:Y:S02]  /*10f0*/  IMAD.MOV.U32 R11, RZ, RZ, 0x10 ;  /* 0x00000010ff0b7424 */ /* 0x000fe400078e00ff */
[----:B------:R-:W-:Y:S02]  /*1100*/  IMAD.MOV.U32 R13, RZ, RZ, 0x1f ;  /* 0x0000001fff0d7424 */ /* 0x000fe400078e00ff */
[----:B------:R-:W-:-:S07]  /*1110*/  IMAD.MOV.U32 R8, RZ, RZ, -0x1 ;  /* 0xffffffffff087424 */ /* 0x000fce00078e00ff */
[----:B01----:R-:W-:Y:S05]  /*1120*/  WARPSYNC.COLLECTIVE R8, `(.L_x_935) ;  /* 0x0000000008087348 */ /* 0x003fea0003c00000 */
[----:B-1----:R1:W2:Y:S02]  /*1130*/  SHFL.DOWN P1, R7, R2, R11, R13 ;  /* 0x0800000b02077389 */ /* 0x0022a4000002000d */
[----:B012---:R-:W-:Y:S05]  /*1140*/  ENDCOLLECTIVE ;  /* 0x000000000000791b */ /* 0x007fea0003800000 */
.L_x_935:
[----:B------:R-:W-:Y:S02]  /*1150*/  IMAD.MOV.U32 R11, RZ, RZ, 0x8 ;  /* 0x00000008ff0b7424 */ /* 0x000fe400078e00ff */
[----:B------:R-:W-:-:S04]  /*1160*/  IMAD.MOV.U32 R3, RZ, RZ, R7 ;  /* 0x000000ffff037224 */ /* 0x000fc800078e0007 */
[----:B------:R-:W-:-:S05]  /*1170*/  FADD R3, R3, R2 ;  /* 0x0000000203037221 */ /* 0x000fca0000000000 */
[----:B------:R-:W-:-:S07]  /*1180*/  MOV R2, R3 ;  /* 0x0000000300027202 */ /* 0x000fce0000000f00 */
[----:B------:R-:W-:Y:S05]  /*1190*/  WARPSYNC.COLLECTIVE R8, `(.L_x_936) ;  /* 0x0000000008087348 */ /* 0x000fea0003c00000 */
[----:B------:R0:W1:Y:S02]  /*11a0*/  SHFL.DOWN P1, R7, R2, R11, R13 ;  /* 0x0800000b02077389 */ /* 0x000064000002000d */
[----:B01----:R-:W-:Y:S05]  /*11b0*/  ENDCOLLECTIVE ;  /* 0x000000000000791b */ /* 0x003fea0003800000 */
.L_x_936:
[----:B------:R-:W-:Y:S02]  /*11c0*/  IMAD.MOV.U32 R11, RZ, RZ, 0x4 ;  /* 0x00000004ff0b7424 */ /* 0x000fe400078e00ff */
[----:B------:R-:W-:-:S04]  /*11d0*/  IMAD.MOV.U32 R0, RZ, RZ, R7 ;  /* 0x000000ffff007224 */ /* 0x000fc800078e0007 */
[----:B------:R-:W-:-:S04]  /*11e0*/  FADD R0, R3, R0 ;  /* 0x0000000003007221 */ /* 0x000fc80000000000 */
[----:B------:R-:W-:-:S07]  /*11f0*/  IMAD.MOV.U32 R2, RZ, RZ, R0 ;  /* 0x000000ffff027224 */ /* 0x000fce00078e0000 */
[----:B------:R-:W-:Y:S05]  /*1200*/  WARPSYNC.COLLECTIVE R8, `(.L_x_937) ;  /* 0x0000000008087348 */ /* 0x000fea0003c00000 */
[----:B------:R0:W1:Y:S02]  /*1210*/  SHFL.DOWN P1, R7, R2, R11, R13 ;  /* 0x0800000b02077389 */ /* 0x000064000002000d */
[----:B01----:R-:W-:Y:S05]  /*1220*/  ENDCOLLECTIVE ;  /* 0x000000000000791b */ /* 0x003fea0003800000 */
.L_x_937:
[----:B------:R-:W-:Y:S01]  /*1230*/  IMAD.MOV.U32 R11, RZ, RZ, 0x2 ;  /* 0x00000002ff0b7424 */ /* 0x000fe200078e00ff */
[----:B------:R-:W-:-:S05]  /*1240*/  MOV R5, R7 ;  /* 0x0000000700057202 */ /* 0x000fca0000000f00 */
[----:B------:R-:W-:-:S04]  /*1250*/  FADD R5, R0, R5 ;  /* 0x0000000500057221 */ /* 0x000fc80000000000 */
[----:B------:R-:W-:-:S07]  /*1260*/  IMAD.MOV.U32 R2, RZ, RZ, R5 ;  /* 0x000000ffff027224 */ /* 0x000fce00078e0005 */
[----:B------:R-:W-:Y:S05]  /*1270*/  WARPSYNC.COLLECTIVE R8, `(.L_x_938) ;  /* 0x0000000008087348 */ /* 0x000fea0003c00000 */
[----:B------:R0:W1:Y:S02]  /*1280*/  SHFL.DOWN P1, R7, R2, R11, R13 ;  /* 0x0800000b02077389 */ /* 0x000064000002000d */
[----:B01----:R-:W-:Y:S05]  /*1290*/  ENDCOLLECTIVE ;  /* 0x000000000000791b */ /* 0x003fea0003800000 */
.L_x_938:
[----:B------:R-:W-:Y:S02]  /*12a0*/  IMAD.MOV.U32 R11, RZ, RZ, 0x1 ;  /* 0x00000001ff0b7424 */ /* 0x000fe400078e00ff */
[----:B------:R-:W-:-:S04]  /*12b0*/  IMAD.MOV.U32 R6, RZ, RZ, R7 ;  /* 0x000000ffff067224 */ /* 0x000fc800078e0007 */
[----:B------:R-:W-:-:S05]  /*12c0*/  FADD R6, R5, R6 ;  /* 0x0000000605067221 */ /* 0x000fca0000000000 */
[----:B------:R-:W-:-:S07]  /*12d0*/  MOV R2, R6 ;  /* 0x0000000600027202 */ /* 0x000fce0000000f00 */
[----:B------:R-:W-:Y:S05]  /*12e0*/  WARPSYNC.COLLECTIVE R8, `(.L_x_939) ;  /* 0x0000000008087348 */ /* 0x000fea0003c00000 */
[----:B------:R0:W1:Y:S02]  /*12f0*/  SHFL.DOWN P1, R7, R2, R11, R13 ;  /* 0x0800000b02077389 */ /* 0x000064000002000d */
[----:B01----:R-:W-:Y:S05]  /*1300*/  ENDCOLLECTIVE ;  /* 0x000000000000791b */ /* 0x003fea0003800000 */
.L_x_939:
[----:B------:R-:W-:Y:S05]  /*1310*/  BRA `(.L_x_940) ;  /* 0xfffffff400407947 */ /* 0x000fea000383ffff */
        .weak           $__internal_2_$__cuda_sm20_rcp_rn_f32_slowpath
        .type           $__internal_2_$__cuda_sm20_rcp_rn_f32_slowpath,@function
        .size           $__internal_2_$__cuda_sm20_rcp_rn_f32_slowpath,($__internal_3_$__cuda_sm3x_div_rn_noftz_f32_slowpath - $__internal_2_$__cuda_sm20_rcp_rn_f32_slowpath)
$__internal_2_$__cuda_sm20_rcp_rn_f32_slowpath:
[----:B------:R-:W-:Y:S01]  /*1320*/  IMAD.SHL.U32 R0, R7, 0x2, RZ ;  /* 0x0000000207007824 */ /* 0x000fe200078e00ff */
[----:B------:R-:W-:Y:S04]  /*1330*/  BSSY.RECONVERGENT B1, `(.L_x_941) ;  /* 0x0000031000017945 */ /* 0x000fe80003800200 */
[----:B------:R-:W-:Y:S01]  /*1340*/  SHF.R.U32.HI R11, RZ, 0x18, R0 ;  /* 0x00000018ff0b7819 */ /* 0x000fe20000011600 */
[----:B------:R-:W-:-:S03]  /*1350*/  IMAD.MOV.U32 R0, RZ, RZ, R7 ;  /* 0x000000ffff007224 */ /* 0x000fc600078e0007 */
[----:B------:R-:W-:-:S13]  /*1360*/  ISETP.NE.U32.AND P0, PT, R11, RZ, PT ;  /* 0x000000ff0b00720c */ /* 0x000fda0003f05070 */
[----:B------:R-:W-:Y:S05]  /*1370*/  @P0 BRA `(.L_x_942) ;  /* 0x0000000000280947 */ /* 0x000fea0003800000 */
[----:B------:R-:W-:-:S04]  /*1380*/  SHF.L.U32 R2, R0, 0x1, RZ ;  /* 0x0000000100027819 */ /* 0x000fc800000006ff */
        /* <DEDUP_REMOVED lines=9> */
.L_x_942:
        /* <DEDUP_REMOVED lines=16> */
[----:B------:R-:W-:-:S03]  /*1520*/  LOP3.LUT R10, R10, R3, RZ, 0xc0, !PT ;  /* 0x000000030a0a7212 */ /* 0x000fc600078ec0ff */
[----:B------:R-:W-:Y:S01]  /*1530*/  IMAD.MOV R2, RZ, RZ, -R5 ;  /* 0x000000ffff027224 */ /* 0x000fe200078e0a05 */
[----:B------:R-:W-:-:S04]  /*1540*/  SHF.R.U32.HI R10, RZ, R7, R10 ;  /* 0x00000007ff0a7219 */ /* 0x000fc8000001160a */
[----:B------:R-:W-:Y:S02]  /*1550*/  LOP3.LUT P1, RZ, R2, R7, R3, 0xf8, !PT ;  /* 0x0000000702ff7212 */ /* 0x000fe4000782f803 */
[C---:B------:R-:W-:Y:S02]  /*1560*/  LOP3.LUT P0, RZ, R10.reuse, 0x1, RZ, 0xc0, !PT ;  /* 0x000000010aff7812 */ /* 0x040fe4000780c0ff */
[----:B------:R-:W-:-:S04]  /*1570*/  LOP3.LUT P2, RZ, R10, 0x2, RZ, 0xc0, !PT ;  /* 0x000000020aff7812 */ /* 0x000fc8000784c0ff */
[----:B------:R-:W-:Y:S02]  /*1580*/  PLOP3.LUT P0, PT, P0, P1, P2, 0xe0, 0x0 ;  /* 0x000000000000781c */ /* 0x000fe40000703c20 */
[----:B------:R-:W-:Y:S02]  /*1590*/  LOP3.LUT P1, RZ, R0, 0x7fffff, RZ, 0xc0, !PT ;  /* 0x007fffff00ff7812 */ /* 0x000fe4000782c0ff */
[----:B------:R-:W-:-:S04]  /*15a0*/  SEL R2, RZ, 0x1, !P0 ;  /* 0x00000001ff027807 */ /* 0x000fc80004000000 */
[----:B------:R-:W-:-:S04]  /*15b0*/  IADD3 R2, PT, PT, -R2, RZ, RZ ;  /* 0x000000ff02027210 */ /* 0x000fc80007ffe1ff */
[----:B------:R-:W-:Y:S01]  /*15c0*/  ISETP.GE.AND P0, PT, R2, RZ, PT ;  /* 0x000000ff0200720c */ /* 0x000fe20003f06270 */
[----:B------:R-:W-:-:S05]  /*15d0*/  VIADD R2, R11, 0xffffff04 ;  /* 0xffffff040b027836 */ /* 0x000fca0000000000 */
[----:B------:R-:W-:-:S07]  /*15e0*/  SHF.R.U32.HI R3, RZ, R2, R3 ;  /* 0x00000002ff037219 */ /* 0x000fce0000011603 */
[----:B------:R-:W-:-:S04]  /*15f0*/  @!P0 VIADD R3, R3, 0x1 ;  /* 0x0000000103038836 */ /* 0x000fc80000000000 */
[----:B------:R-:W-:-:S05]  /*1600*/  @!P1 IMAD.SHL.U32 R3, R3, 0x2, RZ ;  /* 0x0000000203039824 */ /* 0x000fca00078e00ff */
[----:B------:R-:W-:Y:S01]  /*1610*/  LOP3.LUT R3, R3, 0x80000000, R0, 0xf8, !PT ;  /* 0x8000000003037812 */ /* 0x000fe200078ef800 */
[----:B------:R-:W-:Y:S06]  /*1620*/  BRA `(.L_x_943) ;  /* 0x0000000000047947 */ /* 0x000fec0003800000 */
.L_x_944:
[----:B------:R0:W1:Y:S02]  /*1630*/  MUFU.RCP R3, R0 ;  /* 0x0000000000037308 */ /* 0x0000640000001000 */
.L_x_943:
[----:B------:R-:W-:Y:S05]  /*1640*/  BSYNC.RECONVERGENT B1 ;  /* 0x0000000000017941 */ /* 0x000fea0003800200 */
.L_x_941:
[----:B------:R-:W-:-:S04]  /*1650*/  MOV R7, 0x0 ;  /* 0x0000000000077802 */ /* 0x000fc80000000f00 */
[----:B01----:R-:W-:Y:S05]  /*1660*/  RET.REL.NODEC R6 `(alma_batch_f32_onthefly) ;  /* 0xffffffe806647950 */ /* 0x003fea0003c3ffff */
        .weak           $__internal_3_$__cuda_sm3x_div_rn_noftz_f32_slowpath
        .type           $__internal_3_$__cuda_sm3x_div_rn_noftz_f32_slowpath,@function
        .size           $__internal_3_$__cuda_sm3x_div_rn_noftz_f32_slowpath,(.L_x_960 - $__internal_3_$__cuda_sm3x_div_rn_noftz_f32_slowpath)
$__internal_3_$__cuda_sm3x_div_rn_noftz_f32_slowpath:
[--C-:B------:R-:W-:Y:S01]  /*1670*/  SHF.R.U32.HI R11, RZ, 0x17, R3.reuse ;  /* 0x00000017ff0b7819 */ /* 0x100fe20000011603 */
[----:B------:R-:W-:Y:S01]  /*1680*/  BSSY.RECONVERGENT B2, `(.L_x_945) ;  /* 0x0000063000027945 */ /* 0x000fe20003800200 */
[----:B------:R-:W-:Y:S01]  /*1690*/  SHF.R.U32.HI R10, RZ, 0x17, R0 ;  /* 0x00000017ff0a7819 */ /* 0x000fe20000011600 */
[----:B------:R-:W-:Y:S01]  /*16a0*/  IMAD.MOV.U32 R13, RZ, RZ, R3 ;  /* 0x000000ffff0d7224 */ /* 0x000fe200078e0003 */
[----:B------:R-:W-:Y:S02]  /*16b0*/  LOP3.LUT R11, R11, 0xff, RZ, 0xc0, !PT ;  /* 0x000000ff0b0b7812 */ /* 0x000fe400078ec0ff */
[----:B------:R-:W-:-:S03]  /*16c0*/  LOP3.LUT R16, R10, 0xff, RZ, 0xc0, !PT ;  /* 0x000000ff0a107812 */ /* 0x000fc600078ec0ff */
[----:B------:R-:W-:Y:S02]  /*16d0*/  VIADD R15, R11, 0xffffffff ;  /* 0xffffffff0b0f7836 */ /* 0x000fe40000000000 */
[----:B------:R-:W-:-:S03]  /*16e0*/  VIADD R14, R16, 0xffffffff ;  /* 0xffffffff100e7836 */ /* 0x000fc60000000000 */
[----:B------:R-:W-:-:S04]  /*16f0*/  ISETP.GT.U32.AND P0, PT, R15, 0xfd, PT ;  /* 0x000000fd0f00780c */ /* 0x000fc80003f04070 */
[----:B------:R-:W-:-:S13]  /*1700*/  ISETP.GT.U32.OR P0, PT, R14, 0xfd, P0 ;  /* 0x000000fd0e00780c */ /* 0x000fda0000704470 */
[----:B------:R-:W-:Y:S01]  /*1710*/  @!P0 MOV R10, RZ ;  /* 0x000000ff000a8202 */ /* 0x000fe20000000f00 */
        /* <DEDUP_REMOVED lines=22> */
[----:B------:R-:W-:Y:S02]  /*1880*/  @!P1 FFMA R13, R3, 1.84467440737095516160e+19, RZ ;  /* 0x5f800000030d9823 */ /* 0x000fe400000000ff */
[----:B------:R-:W-:-:S07]  /*1890*/  @!P1 VIADD R10, R10, 0x40 ;  /* 0x000000400a0a9836 */ /* 0x000fce0000000000 */
.L_x_946:
[----:B------:R-:W-:Y:S01]  /*18a0*/  LEA R14, R11, 0xc0800000, 0x17 ;  /* 0xc08000000b0e7811 */ /* 0x000fe200078eb8ff */
[----:B------:R-:W-:Y:S03]  /*18b0*/  BSSY.RECONVERGENT B3, `(.L_x_951) ;  /* 0x0000036000037945 */ /* 0x000fe60003800200 */
[----:B------:R-:W-:Y:S01]  /*18c0*/  IADD3 R14, PT, PT, -R14, R13, RZ ;  /* 0x0000000d0e0e7210 */ /* 0x000fe20007ffe1ff */
[----:B------:R-:W-:-:S03]  /*18d0*/  VIADD R13, R16, 0xffffff81 ;  /* 0xffffff81100d7836 */ /* 0x000fc60000000000 */
        /* <DEDUP_REMOVED lines=13> */
[----:B------:R-:W-:-:S05]  /*19b0*/  LOP3.LUT R11, R11, 0xff, RZ, 0xc0, !PT ;  /* 0x000000ff0b0b7812 */ /* 0x000fca00078ec0ff */
[----:B------:R-:W-:-:S05]  /*19c0*/  IMAD.IADD R17, R11, 0x1, R13 ;  /* 0x000000010b117824 */ /* 0x000fca00078e020d */
[----:B------:R-:W-:-:S04]  /*19d0*/  IADD3 R10, PT, PT, R17, -0x1, RZ ;  /* 0xffffffff110a7810 */ /* 0x000fc80007ffe0ff */
        /* <DEDUP_REMOVED lines=9> */
[CCC-:B------:R-:W-:Y:S01]  /*1a70*/  FFMA.RZ R10, R18.reuse, R16.reuse, R15.reuse ;  /* 0x00000010120a7223 */ /* 0x1c0fe2000000c00f */
[C---:B------:R-:W-:Y:S02]  /*1a80*/  VIADD R14, R17.reuse, 0x20 ;  /* 0x00000020110e7836 */ /* 0x040fe40000000000 */
[-CC-:B------:R-:W-:Y:S01]  /*1a90*/  FFMA.RM R11, R18, R16.reuse, R15.reuse ;  /* 0x00000010120b7223 */ /* 0x180fe2000000400f */
[C---:B------:R-:W-:Y:S02]  /*1aa0*/  ISETP.NE.AND P2, PT, R17.reuse, RZ, PT ;  /* 0x000000ff1100720c */ /* 0x040fe40003f45270 */
        /* <DEDUP_REMOVED lines=14> */
[----:B------:R-:W-:-:S05]  /*1b90*/  LOP3.LUT R11, R11, R10, RZ, 0xc0, !PT ;  /* 0x0000000a0b0b7212 */ /* 0x000fca00078ec0ff */
[----:B------:R-:W-:-:S05]  /*1ba0*/  IMAD.IADD R11, R14, 0x1, R11 ;  /* 0x000000010e0b7824 */ /* 0x000fca00078e020b */
[----:B------:R-:W-:Y:S01]  /*1bb0*/  LOP3.LUT R0, R11, R0, RZ, 0xfc, !PT ;  /* 0x000000000b007212 */ /* 0x000fe200078efcff */
[----:B------:R-:W-:Y:S06]  /*1bc0*/  BRA `(.L_x_954) ;  /* 0x0000000000107947 */ /* 0x000fec0003800000 */
.L_x_953:
[----:B------:R-:W-:-:S04]  /*1bd0*/  LOP3.LUT R0, R0, 0x80000000, RZ, 0xc0, !PT ;  /* 0x8000000000007812 */ /* 0x000fc800078ec0ff */
[----:B------:R-:W-:Y:S01]  /*1be0*/  LOP3.LUT R0, R0, 0x7f800000, RZ, 0xfc, !PT ;  /* 0x7f80000000007812 */ /* 0x000fe200078efcff */
[----:B------:R-:W-:Y:S06]  /*1bf0*/  BRA `(.L_x_954) ;  /* 0x0000000000047947 */ /* 0x000fec0003800000 */
.L_x_952:
[----:B------:R-:W-:-:S07]  /*1c00*/  LEA R0, R13, R0, 0x17 ;  /* 0x000000000d007211 */ /* 0x000fce00078eb8ff */
.L_x_954:
[----:B------:R-:W-:Y:S05]  /*1c10*/  BSYNC.RECONVERGENT B3 ;  /* 0x0000000000037941 */ /* 0x000fea0003800200 */
.L_x_951:
[----:B------:R-:W-:Y:S05]  /*1c20*/  BRA `(.L_x_955) ;  /* 0x0000000000207947 */ /* 0x000fea0003800000 */
.L_x_950:
[----:B------:R-:W-:-:S04]  /*1c30*/  LOP3.LUT R0, R13, 0x80000000, R0, 0x48, !PT ;  /* 0x800000000d007812 */ /* 0x000fc800078e4800 */
[----:B------:R-:W-:Y:S01]  /*1c40*/  LOP3.LUT R0, R0, 0x7f800000, RZ, 0xfc, !PT ;  /* 0x7f80000000007812 */ /* 0x000fe200078efcff */
[----:B------:R-:W-:Y:S06]  /*1c50*/  BRA `(.L_x_955) ;  /* 0x0000000000147947 */ /* 0x000fec0003800000 */
.L_x_949:
[----:B------:R-:W-:Y:S01]  /*1c60*/  LOP3.LUT R0, R13, 0x80000000, R0, 0x48, !PT ;  /* 0x800000000d007812 */ /* 0x000fe200078e4800 */
[----:B------:R-:W-:Y:S06]  /*1c70*/  BRA `(.L_x_955) ;  /* 0x00000000000c7947 */ /* 0x000fec0003800000 */
.L_x_948:
[----:B------:R-:W0:Y:S01]  /*1c80*/  MUFU.RSQ R0, -QNAN ;  /* 0xffc0000000007908 */ /* 0x000e220000001400 */
[----:B------:R-:W-:Y:S05]  /*1c90*/  BRA `(.L_x_955) ;  /* 0x0000000000047947 */ /* 0x000fea0003800000 */
.L_x_947:
[----:B------:R-:W-:-:S07]  /*1ca0*/  FADD.FTZ R0, R0, R3 ;  /* 0x0000000300007221 */ /* 0x000fce0000010000 */
.L_x_955:
[----:B------:R-:W-:Y:S05]  /*1cb0*/  BSYNC.RECONVERGENT B2 ;  /* 0x0000000000027941 */ /* 0x000fea0003800200 */
.L_x_945:
[----:B------:R-:W-:Y:S02]  /*1cc0*/  IMAD.MOV.U32 R10, RZ, RZ, R8 ;  /* 0x000000ffff0a7224 */ /* 0x000fe400078e0008 */
[----:B------:R-:W-:-:S04]  /*1cd0*/  IMAD.MOV.U32 R11, RZ, RZ, 0x0 ;  /* 0x00000000ff0b7424 */ /* 0x000fc800078e00ff */
[----:B0-----:R-:W-:Y:S05]  /*1ce0*/  RET.REL.NODEC R10 `(alma_batch_f32_onthefly) ;  /* 0xffffffe00ac47950 */ /* 0x001fea0003c3ffff */
.L_x_956:
        /* <DEDUP_REMOVED lines=9> */
.L_x_960:


//--------------------- .nv.shared.alma_ms1p_tiled_f32_tx128_ty4 --------------------------
	.section	.nv.shared.alma_ms1p_tiled_f32_tx128_ty4,"aw",@nobits
	.sectionflags	@""
	.align	16
	.zero		1024


//--------------------- .nv.shared.reserved.0     --------------------------
	.section	.nv.shared.reserved.0,"aw",@nobits
	.weak		__nv_reservedSMEM_offset_0_alias
	.size		__nv_reservedSMEM_offset_0_alias, 0, 64
	.other		__nv_reservedSMEM_offset_0_alias,@"STO_CUDA_RESERVED_SHARED STV_DEFAULT"
__nv_reservedSMEM_offset_0_alias:
	.zero		0
	.zero		64


//--------------------- .nv.shared.alma_ms1p_tiled_f32_tx128_ty2 --------------------------
	.section	.nv.shared.alma_ms1p_tiled_f32_tx128_ty2,"aw",@nobits
	.sectionflags	@""
	.align	16
	.zero		1024


//--------------------- .nv.shared.alma_precompute_weights_f32 --------------------------
	.section	.nv.shared.alma_precompute_weights_f32,"aw",@nobits
	.sectionflags	@""
	.align	16
.nv.shared.alma_precompute_weights_f32:
	.zero		1168


//--------------------- .nv.shared.alma_multi_series_one_param_f32 --------------------------
	.section	.nv.shared.alma_multi_series_one_param_f32,"aw",@nobits
	.sectionflags	@""
	.align	16
	.zero		1024


//--------------------- .nv.shared.alma_batch_tiled_f32_2x_tile512_tm --------------------------
	.section	.nv.shared.alma_batch_tiled_f32_2x_tile512_tm,"aw",@nobits
	.sectionflags	@""
	.align	16
	.zero		1024


//--------------------- .nv.shared.alma_batch_tiled_f32_2x_tile256_tm --------------------------
	.section	.nv.shared.alma_batch_tiled_f32_2x_tile256_tm,"aw",@nobits
	.sectionflags	@""
	.align	16
	.zero		1024


//--------------------- .nv.shared.alma_batch_tiled_f32_2x_tile128_tm --------------------------
	.section	.nv.shared.alma_batch_tiled_f32_2x_tile128_tm,"aw",@nobits
	.sectionflags	@""
	.align	16
	.zero		1024


//--------------------- .nv.shared.alma_batch_tiled_f32_2x_tile512 --------------------------
	.section	.nv.shared.alma_batch_tiled_f32_2x_tile512,"aw",@nobits
	.sectionflags	@""
	.align	16
	.zero		1024


//--------------------- .nv.shared.alma_batch_tiled_f32_2x_tile256 --------------------------
	.section	.nv.shared.alma_batch_tiled_f32_2x_tile256,"aw",@nobits
	.sectionflags	@""
	.align	16
	.zero		1024


//--------------------- .nv.shared.alma_batch_tiled_f32_2x_tile128 --------------------------
	.section	.nv.shared.alma_batch_tiled_f32_2x_tile128,"aw",@nobits
	.sectionflags	@""
	.align	16
	.zero		1024


//--------------------- .nv.shared.alma_batch_tiled_f32_tile512_tm --------------------------
	.section	.nv.shared.alma_batch_tiled_f32_tile512_tm,"aw",@nobits
	.sectionflags	@""
	.align	16
	.zero		1024


//--------------------- .nv.shared.alma_batch_tiled_f32_tile256_tm --------------------------
	.section	.nv.shared.alma_batch_tiled_f32_tile256_tm,"aw",@nobits
	.sectionflags	@""
	.align	16
	.zero		1024


//--------------------- .nv.shared.alma_batch_tiled_f32_tile128_tm --------------------------
	.section	.nv.shared.alma_batch_tiled_f32_tile128_tm,"aw",@nobits
	.sectionflags	@""
	.align	16
	.zero		1024


//--------------------- .nv.shared.alma_batch_tiled_f32_tile512 --------------------------
	.section	.nv.shared.alma_batch_tiled_f32_tile512,"aw",@nobits
	.sectionflags	@""
	.align	16
	.zero		1024


//--------------------- .nv.shared.alma_batch_tiled_f32_tile256 --------------------------
	.section	.nv.shared.alma_batch_tiled_f32_tile256,"aw",@nobits
	.sectionflags	@""
	.align	16
	.zero		1024


//--------------------- .nv.shared.alma_batch_tiled_f32_tile128 --------------------------
	.section	.nv.shared.alma_batch_tiled_f32_tile128,"aw",@nobits
	.sectionflags	@""
	.align	16
	.zero		1024


//--------------------- .nv.shared.alma_batch_f32_tm --------------------------
	.section	.nv.shared.alma_batch_f32_tm,"aw",@nobits
	.sectionflags	@""
	.align	16
	.zero		1024


//--------------------- .nv.shared.alma_batch_f32 --------------------------
	.section	.nv.shared.alma_batch_f32,"aw",@nobits
	.sectionflags	@""
	.align	16
	.zero		1024


//--------------------- .nv.shared.alma_batch_f32_onthefly --------------------------
	.section	.nv.shared.alma_batch_f32_onthefly,"aw",@nobits
	.sectionflags	@""
	.align	16
.nv.shared.alma_batch_f32_onthefly:
	.zero		1168


//--------------------- .nv.constant0.alma_ms1p_tiled_f32_tx128_ty4 --------------------------
	.section	.nv.constant0.alma_ms1p_tiled_f32_tx128_ty4,"a",@progbits
	.sectionflags	@""
	.align	4
.nv.constant0.alma_ms1p_tiled_f32_tx128_ty4:
	.zero		944


//--------------------- .nv.constant0.alma_ms1p_tiled_f32_tx128_ty2 --------------------------
	.section	.nv.constant0.alma_ms1p_tiled_f32_tx128_ty2,"a",@progbits
	.sectionflags	@""
	.align	4
.nv.constant0.alma_ms1p_tiled_f32_tx128_ty2:
	.zero		944


//--------------------- .nv.constant0.alma_precompute_weights_f32 --------------------------
	.section	.nv.constant0.alma_precompute_weights_f32,"a",@progbits
	.sectionflags	@""
	.align	4
.nv.constant0.alma_precompute_weights_f32:
	.zero		944


//--------------------- .nv.constant0.alma_multi_series_one_param_f32 --------------------------
	.section	.nv.constant0.alma_multi_series_one_param_f32,"a",@progbits
	.sectionflags	@""
	.align	4
.nv.constant0.alma_multi_series_one_param_f32:
	.zero		944


//--------------------- .nv.constant0.alma_batch_tiled_f32_2x_tile512_tm --------------------------
	.section	.nv.constant0.alma_batch_tiled_f32_2x_tile512_tm,"a",@progbits
	.sectionflags	@""
	.align	4
.nv.constant0.alma_batch_tiled_f32_2x_tile512_tm:
	.zero		952


//--------------------- .nv.constant0.alma_batch_tiled_f32_2x_tile256_tm --------------------------
	.section	.nv.constant0.alma_batch_tiled_f32_2x_tile256_tm,"a",@progbits
	.sectionflags	@""
	.align	4
.nv.constant0.alma_batch_tiled_f32_2x_tile256_tm:
	.zero		952


//--------------------- .nv.constant0.alma_batch_tiled_f32_2x_tile128_tm --------------------------
	.section	.nv.constant0.alma_batch_tiled_f32_2x_tile128_tm,"a",@progbits
	.sectionflags	@""
	.align	4
.nv.constant0.alma_batch_tiled_f32_2x_tile128_tm:
	.zero		952


//--------------------- .nv.constant0.alma_batch_tiled_f32_2x_tile512 --------------------------
	.section	.nv.constant0.alma_batch_tiled_f32_2x_tile512,"a",@progbits
	.sectionflags	@""
	.align	4
.nv.constant0.alma_batch_tiled_f32_2x_tile512:
	.zero		952


//--------------------- .nv.constant0.alma_batch_tiled_f32_2x_tile256 --------------------------
	.section	.nv.constant0.alma_batch_tiled_f32_2x_tile256,"a",@progbits
	.sectionflags	@""
	.align	4
.nv.constant0.alma_batch_tiled_f32_2x_tile256:
	.zero		952


//--------------------- .nv.constant0.alma_batch_tiled_f32_2x_tile128 --------------------------
	.section	.nv.constant0.alma_batch_tiled_f32_2x_tile128,"a",@progbits
	.sectionflags	@""
	.align	4
.nv.constant0.alma_batch_tiled_f32_2x_tile128:
	.zero		952


//--------------------- .nv.constant0.alma_batch_tiled_f32_tile512_tm --------------------------
	.section	.nv.constant0.alma_batch_tiled_f32_tile512_tm,"a",@progbits
	.sectionflags	@""
	.align	4
.nv.constant0.alma_batch_tiled_f32_tile512_tm:
	.zero		952


//--------------------- .nv.constant0.alma_batch_tiled_f32_tile256_tm --------------------------
	.section	.nv.constant0.alma_batch_tiled_f32_tile256_tm,"a",@progbits
	.sectionflags	@""
	.align	4
.nv.constant0.alma_batch_tiled_f32_tile256_tm:
	.zero		952


//--------------------- .nv.constant0.alma_batch_tiled_f32_tile128_tm --------------------------
	.section	.nv.constant0.alma_batch_tiled_f32_tile128_tm,"a",@progbits
	.sectionflags	@""
	.align	4
.nv.constant0.alma_batch_tiled_f32_tile128_tm:
	.zero		952


//--------------------- .nv.constant0.alma_batch_tiled_f32_tile512 --------------------------
	.section	.nv.constant0.alma_batch_tiled_f32_tile512,"a",@progbits
	.sectionflags	@""
	.align	4
.nv.constant0.alma_batch_tiled_f32_tile512:
	.zero		952


//--------------------- .nv.constant0.alma_batch_tiled_f32_tile256 --------------------------
	.section	.nv.constant0.alma_batch_tiled_f32_tile256,"a",@progbits
	.sectionflags	@""
	.align	4
.nv.constant0.alma_batch_tiled_f32_tile256:
	.zero		952


//--------------------- .nv.constant0.alma_batch_tiled_f32_tile128 --------------------------
	.section	.nv.constant0.alma_batch_tiled_f32_tile128,"a",@progbits
	.sectionflags	@""
	.align	4
.nv.constant0.alma_batch_tiled_f32_tile128:
	.zero		952


//--------------------- .nv.constant0.alma_batch_f32_tm --------------------------
	.section	.nv.constant0.alma_batch_f32_tm,"a",@progbits
	.sectionflags	@""
	.align	4
.nv.constant0.alma_batch_f32_tm:
	.zero		952


//--------------------- .nv.constant0.alma_batch_f32 --------------------------
	.section	.nv.constant0.alma_batch_f32,"a",@progbits
	.sectionflags	@""
	.align	4
.nv.constant0.alma_batch_f32:
	.zero		952


//--------------------- .nv.constant0.alma_batch_f32_onthefly --------------------------
	.section	.nv.constant0.alma_batch_f32_onthefly,"a",@progbits
	.sectionflags	@""
	.align	4
.nv.constant0.alma_batch_f32_onthefly:
	.zero		952


//--------------------- SYMBOLS --------------------------

	.type		.nv.reservedSmem.offset0,@object
	.size		.nv.reservedSmem.offset0,0x4
	.type		.nv.reservedSmem.cap,@object
	.size		.nv.reservedSmem.cap,0x4
